//
// Generated by NVIDIA NVVM Compiler
//
// Compiler Build ID: CL-36424714
// Cuda compilation tools, release 13.0, V13.0.88
// Based on NVVM 20.0.0
//

.version 9.0
.target sm_100
.address_size 64

	// .globl	_ZN3cub18CUB_300001_SM_10006detail11EmptyKernelIvEEvv
// _ZZN3cub18CUB_300001_SM_10006detail6reduce28DeviceReduceSingleTileKernelINS2_10policy_hubIljN4cuda3std3__44plusIlEEE10Policy1000EN6thrust24THRUST_300001_SM_1000_NS18transform_iteratorI6is_oddNSD_6detail15normal_iteratorINSD_10device_ptrIiEEEEllEEPljS9_llNS7_10__identityEEEvT0_T1_T2_T3_T4_T6_E12temp_storage has been demoted
// _ZZN3cub18CUB_300001_SM_10006detail6reduce18DeviceReduceKernelINS2_10policy_hubIljN4cuda3std3__44plusIlEEE10Policy1000EN6thrust24THRUST_300001_SM_1000_NS18transform_iteratorI6is_oddNSD_6detail15normal_iteratorINSD_10device_ptrIiEEEEllEEjS9_lNS7_10__identityEEEvT0_PT3_T1_NS0_13GridEvenShareISQ_EET2_T4_E12temp_storage has been demoted
// _ZZN3cub18CUB_300001_SM_10006detail6reduce28DeviceReduceSingleTileKernelINS2_10policy_hubIljN4cuda3std3__44plusIlEEE10Policy1000EPlSC_iS9_llNS7_10__identityEEEvT0_T1_T2_T3_T4_T6_E12temp_storage has been demoted
// _ZZN3cub18CUB_300001_SM_10006detail6reduce28DeviceReduceSingleTileKernelINS2_10policy_hubIlyN4cuda3std3__44plusIlEEE10Policy1000EN6thrust24THRUST_300001_SM_1000_NS18transform_iteratorI6is_oddNSD_6detail15normal_iteratorINSD_10device_ptrIiEEEEllEEPlyS9_llNS7_10__identityEEEvT0_T1_T2_T3_T4_T6_E12temp_storage has been demoted
// _ZZN3cub18CUB_300001_SM_10006detail6reduce18DeviceReduceKernelINS2_10policy_hubIlyN4cuda3std3__44plusIlEEE10Policy1000EN6thrust24THRUST_300001_SM_1000_NS18transform_iteratorI6is_oddNSD_6detail15normal_iteratorINSD_10device_ptrIiEEEEllEEyS9_lNS7_10__identityEEEvT0_PT3_T1_NS0_13GridEvenShareISQ_EET2_T4_E12temp_storage has been demoted
// _ZZN3cub18CUB_300001_SM_10006detail6reduce28DeviceReduceSingleTileKernelINS2_10policy_hubIlyN4cuda3std3__44plusIlEEE10Policy1000EPlSC_iS9_llNS7_10__identityEEEvT0_T1_T2_T3_T4_T6_E12temp_storage has been demoted
.global .align 1 .b8 _ZN30_INTERNAL_48751606_4_k_cu_main4cuda3std3__45__cpo5beginE[1];
.global .align 1 .b8 _ZN30_INTERNAL_48751606_4_k_cu_main4cuda3std3__45__cpo3endE[1];
.global .align 1 .b8 _ZN30_INTERNAL_48751606_4_k_cu_main4cuda3std3__45__cpo6cbeginE[1];
.global .align 1 .b8 _ZN30_INTERNAL_48751606_4_k_cu_main4cuda3std3__45__cpo4cendE[1];
.global .align 1 .b8 _ZN30_INTERNAL_48751606_4_k_cu_main4cuda3std3__45__cpo6rbeginE[1];
.global .align 1 .b8 _ZN30_INTERNAL_48751606_4_k_cu_main4cuda3std3__45__cpo4rendE[1];
.global .align 1 .b8 _ZN30_INTERNAL_48751606_4_k_cu_main4cuda3std3__45__cpo7crbeginE[1];
.global .align 1 .b8 _ZN30_INTERNAL_48751606_4_k_cu_main4cuda3std3__45__cpo5crendE[1];
.global .align 1 .b8 _ZN30_INTERNAL_48751606_4_k_cu_main4cuda3std3__432_GLOBAL__N__48751606_4_k_cu_main6ignoreE[1];
.global .align 1 .b8 _ZN30_INTERNAL_48751606_4_k_cu_main4cuda3std3__419piecewise_constructE[1];
.global .align 1 .b8 _ZN30_INTERNAL_48751606_4_k_cu_main4cuda3std3__48in_placeE[1];
.global .align 1 .b8 _ZN30_INTERNAL_48751606_4_k_cu_main4cuda3std3__420unreachable_sentinelE[1];
.global .align 1 .b8 _ZN30_INTERNAL_48751606_4_k_cu_main4cuda3std3__47nulloptE[1];
.global .align 1 .b8 _ZN30_INTERNAL_48751606_4_k_cu_main4cuda3std3__48unexpectE[1];
.global .align 1 .b8 _ZN30_INTERNAL_48751606_4_k_cu_main4cuda3std6ranges3__45__cpo4swapE[1];
.global .align 1 .b8 _ZN30_INTERNAL_48751606_4_k_cu_main4cuda3std6ranges3__45__cpo9iter_moveE[1];
.global .align 1 .b8 _ZN30_INTERNAL_48751606_4_k_cu_main4cuda3std6ranges3__45__cpo5beginE[1];
.global .align 1 .b8 _ZN30_INTERNAL_48751606_4_k_cu_main4cuda3std6ranges3__45__cpo3endE[1];
.global .align 1 .b8 _ZN30_INTERNAL_48751606_4_k_cu_main4cuda3std6ranges3__45__cpo6cbeginE[1];
.global .align 1 .b8 _ZN30_INTERNAL_48751606_4_k_cu_main4cuda3std6ranges3__45__cpo4cendE[1];
.global .align 1 .b8 _ZN30_INTERNAL_48751606_4_k_cu_main4cuda3std6ranges3__45__cpo7advanceE[1];
.global .align 1 .b8 _ZN30_INTERNAL_48751606_4_k_cu_main4cuda3std6ranges3__45__cpo9iter_swapE[1];
.global .align 1 .b8 _ZN30_INTERNAL_48751606_4_k_cu_main4cuda3std6ranges3__45__cpo4nextE[1];
.global .align 1 .b8 _ZN30_INTERNAL_48751606_4_k_cu_main4cuda3std6ranges3__45__cpo4prevE[1];
.global .align 1 .b8 _ZN30_INTERNAL_48751606_4_k_cu_main4cuda3std6ranges3__45__cpo4dataE[1];
.global .align 1 .b8 _ZN30_INTERNAL_48751606_4_k_cu_main4cuda3std6ranges3__45__cpo5cdataE[1];
.global .align 1 .b8 _ZN30_INTERNAL_48751606_4_k_cu_main4cuda3std6ranges3__45__cpo4sizeE[1];
.global .align 1 .b8 _ZN30_INTERNAL_48751606_4_k_cu_main4cuda3std6ranges3__45__cpo5ssizeE[1];
.global .align 1 .b8 _ZN30_INTERNAL_48751606_4_k_cu_main4cuda3std6ranges3__45__cpo8distanceE[1];
.global .align 1 .b8 _ZN30_INTERNAL_48751606_4_k_cu_main6thrust24THRUST_300001_SM_1000_NS8cuda_cub3parE[1];
.global .align 1 .b8 _ZN30_INTERNAL_48751606_4_k_cu_main6thrust24THRUST_300001_SM_1000_NS8cuda_cub10par_nosyncE[1];
.global .align 1 .b8 _ZN30_INTERNAL_48751606_4_k_cu_main6thrust24THRUST_300001_SM_1000_NS6system6detail10sequential3seqE[1];
.global .align 1 .b8 _ZN30_INTERNAL_48751606_4_k_cu_main6thrust24THRUST_300001_SM_1000_NS6system3cpp3parE[1];
.global .align 1 .b8 _ZN30_INTERNAL_48751606_4_k_cu_main6thrust24THRUST_300001_SM_1000_NS12placeholders2_1E[1];
.global .align 1 .b8 _ZN30_INTERNAL_48751606_4_k_cu_main6thrust24THRUST_300001_SM_1000_NS12placeholders2_2E[1];
.global .align 1 .b8 _ZN30_INTERNAL_48751606_4_k_cu_main6thrust24THRUST_300001_SM_1000_NS12placeholders2_3E[1];
.global .align 1 .b8 _ZN30_INTERNAL_48751606_4_k_cu_main6thrust24THRUST_300001_SM_1000_NS12placeholders2_4E[1];
.global .align 1 .b8 _ZN30_INTERNAL_48751606_4_k_cu_main6thrust24THRUST_300001_SM_1000_NS12placeholders2_5E[1];
.global .align 1 .b8 _ZN30_INTERNAL_48751606_4_k_cu_main6thrust24THRUST_300001_SM_1000_NS12placeholders2_6E[1];
.global .align 1 .b8 _ZN30_INTERNAL_48751606_4_k_cu_main6thrust24THRUST_300001_SM_1000_NS12placeholders2_7E[1];
.global .align 1 .b8 _ZN30_INTERNAL_48751606_4_k_cu_main6thrust24THRUST_300001_SM_1000_NS12placeholders2_8E[1];
.global .align 1 .b8 _ZN30_INTERNAL_48751606_4_k_cu_main6thrust24THRUST_300001_SM_1000_NS12placeholders2_9E[1];
.global .align 1 .b8 _ZN30_INTERNAL_48751606_4_k_cu_main6thrust24THRUST_300001_SM_1000_NS12placeholders3_10E[1];
.global .align 1 .b8 _ZN30_INTERNAL_48751606_4_k_cu_main6thrust24THRUST_300001_SM_1000_NS3seqE[1];
.global .align 1 .b8 _ZN30_INTERNAL_48751606_4_k_cu_main6thrust24THRUST_300001_SM_1000_NS6deviceE[1];

.visible .entry _ZN3cub18CUB_300001_SM_10006detail11EmptyKernelIvEEvv()
{


	ret;

}
	// .globl	_ZN3cub18CUB_300001_SM_10006detail6reduce28DeviceReduceSingleTileKernelINS2_10policy_hubIljN4cuda3std3__44plusIlEEE10Policy1000EN6thrust24THRUST_300001_SM_1000_NS18transform_iteratorI6is_oddNSD_6detail15normal_iteratorINSD_10device_ptrIiEEEEllEEPljS9_llNS7_10__identityEEEvT0_T1_T2_T3_T4_T6_
.visible .entry _ZN3cub18CUB_300001_SM_10006detail6reduce28DeviceReduceSingleTileKernelINS2_10policy_hubIljN4cuda3std3__44plusIlEEE10Policy1000EN6thrust24THRUST_300001_SM_1000_NS18transform_iteratorI6is_oddNSD_6detail15normal_iteratorINSD_10device_ptrIiEEEEllEEPljS9_llNS7_10__identityEEEvT0_T1_T2_T3_T4_T6_(
	.param .align 8 .b8 _ZN3cub18CUB_300001_SM_10006detail6reduce28DeviceReduceSingleTileKernelINS2_10policy_hubIljN4cuda3std3__44plusIlEEE10Policy1000EN6thrust24THRUST_300001_SM_1000_NS18transform_iteratorI6is_oddNSD_6detail15normal_iteratorINSD_10device_ptrIiEEEEllEEPljS9_llNS7_10__identityEEEvT0_T1_T2_T3_T4_T6__param_0[16],
	.param .u64 .ptr .align 1 _ZN3cub18CUB_300001_SM_10006detail6reduce28DeviceReduceSingleTileKernelINS2_10policy_hubIljN4cuda3std3__44plusIlEEE10Policy1000EN6thrust24THRUST_300001_SM_1000_NS18transform_iteratorI6is_oddNSD_6detail15normal_iteratorINSD_10device_ptrIiEEEEllEEPljS9_llNS7_10__identityEEEvT0_T1_T2_T3_T4_T6__param_1,
	.param .u32 _ZN3cub18CUB_300001_SM_10006detail6reduce28DeviceReduceSingleTileKernelINS2_10policy_hubIljN4cuda3std3__44plusIlEEE10Policy1000EN6thrust24THRUST_300001_SM_1000_NS18transform_iteratorI6is_oddNSD_6detail15normal_iteratorINSD_10device_ptrIiEEEEllEEPljS9_llNS7_10__identityEEEvT0_T1_T2_T3_T4_T6__param_2,
	.param .align 1 .b8 _ZN3cub18CUB_300001_SM_10006detail6reduce28DeviceReduceSingleTileKernelINS2_10policy_hubIljN4cuda3std3__44plusIlEEE10Policy1000EN6thrust24THRUST_300001_SM_1000_NS18transform_iteratorI6is_oddNSD_6detail15normal_iteratorINSD_10device_ptrIiEEEEllEEPljS9_llNS7_10__identityEEEvT0_T1_T2_T3_T4_T6__param_3[1],
	.param .u64 _ZN3cub18CUB_300001_SM_10006detail6reduce28DeviceReduceSingleTileKernelINS2_10policy_hubIljN4cuda3std3__44plusIlEEE10Policy1000EN6thrust24THRUST_300001_SM_1000_NS18transform_iteratorI6is_oddNSD_6detail15normal_iteratorINSD_10device_ptrIiEEEEllEEPljS9_llNS7_10__identityEEEvT0_T1_T2_T3_T4_T6__param_4,
	.param .align 1 .b8 _ZN3cub18CUB_300001_SM_10006detail6reduce28DeviceReduceSingleTileKernelINS2_10policy_hubIljN4cuda3std3__44plusIlEEE10Policy1000EN6thrust24THRUST_300001_SM_1000_NS18transform_iteratorI6is_oddNSD_6detail15normal_iteratorINSD_10device_ptrIiEEEEllEEPljS9_llNS7_10__identityEEEvT0_T1_T2_T3_T4_T6__param_5[1]
)
.maxntid 512
.minnctapersm 1
{
	.reg .pred 	%p<67>;
	.reg .b16 	%rs<9>;
	.reg .b32 	%r<315>;
	.reg .b64 	%rd<485>;
	// demoted variable
	.shared .align 8 .b8 _ZZN3cub18CUB_300001_SM_10006detail6reduce28DeviceReduceSingleTileKernelINS2_10policy_hubIljN4cuda3std3__44plusIlEEE10Policy1000EN6thrust24THRUST_300001_SM_1000_NS18transform_iteratorI6is_oddNSD_6detail15normal_iteratorINSD_10device_ptrIiEEEEllEEPljS9_llNS7_10__identityEEEvT0_T1_T2_T3_T4_T6_E12temp_storage[152];
	ld.param.u64 	%rd49, [_ZN3cub18CUB_300001_SM_10006detail6reduce28DeviceReduceSingleTileKernelINS2_10policy_hubIljN4cuda3std3__44plusIlEEE10Policy1000EN6thrust24THRUST_300001_SM_1000_NS18transform_iteratorI6is_oddNSD_6detail15normal_iteratorINSD_10device_ptrIiEEEEllEEPljS9_llNS7_10__identityEEEvT0_T1_T2_T3_T4_T6__param_0];
	ld.param.u64 	%rd51, [_ZN3cub18CUB_300001_SM_10006detail6reduce28DeviceReduceSingleTileKernelINS2_10policy_hubIljN4cuda3std3__44plusIlEEE10Policy1000EN6thrust24THRUST_300001_SM_1000_NS18transform_iteratorI6is_oddNSD_6detail15normal_iteratorINSD_10device_ptrIiEEEEllEEPljS9_llNS7_10__identityEEEvT0_T1_T2_T3_T4_T6__param_1];
	ld.param.u32 	%r51, [_ZN3cub18CUB_300001_SM_10006detail6reduce28DeviceReduceSingleTileKernelINS2_10policy_hubIljN4cuda3std3__44plusIlEEE10Policy1000EN6thrust24THRUST_300001_SM_1000_NS18transform_iteratorI6is_oddNSD_6detail15normal_iteratorINSD_10device_ptrIiEEEEllEEPljS9_llNS7_10__identityEEEvT0_T1_T2_T3_T4_T6__param_2];
	ld.param.u64 	%rd50, [_ZN3cub18CUB_300001_SM_10006detail6reduce28DeviceReduceSingleTileKernelINS2_10policy_hubIljN4cuda3std3__44plusIlEEE10Policy1000EN6thrust24THRUST_300001_SM_1000_NS18transform_iteratorI6is_oddNSD_6detail15normal_iteratorINSD_10device_ptrIiEEEEllEEPljS9_llNS7_10__identityEEEvT0_T1_T2_T3_T4_T6__param_4];
	cvta.to.global.u64 	%rd1, %rd51;
	setp.ne.s32 	%p1, %r51, 0;
	@%p1 bra 	$L__BB1_3;
	mov.u32 	%r297, %tid.x;
	setp.ne.s32 	%p66, %r297, 0;
	@%p66 bra 	$L__BB1_52;
	st.global.u64 	[%rd1], %rd50;
	bra.uni 	$L__BB1_52;
$L__BB1_3:
	cvta.to.global.u64 	%rd2, %rd49;
	setp.gt.u32 	%p2, %r51, 3583;
	@%p2 bra 	$L__BB1_28;
	mov.u32 	%r1, %tid.x;
	setp.ge.u32 	%p24, %r1, %r51;
	mov.b64 	%rd472, 0;
	mov.u32 	%r301, %r1;
	@%p24 bra 	$L__BB1_6;
	mul.wide.u32 	%rd263, %r1, 4;
	add.s64 	%rd264, %rd2, %rd263;
	ld.global.u32 	%rd265, [%rd264];
	and.b64  	%rd472, %rd265, 1;
	add.s32 	%r301, %r1, 512;
$L__BB1_6:
	setp.ge.u32 	%p25, %r301, %r51;
	@%p25 bra 	$L__BB1_19;
	not.b32 	%r174, %r301;
	add.s32 	%r175, %r51, %r174;
	shr.u32 	%r176, %r175, 9;
	add.s32 	%r4, %r176, 1;
	and.b32  	%r5, %r4, 15;
	setp.lt.u32 	%p26, %r175, 7680;
	@%p26 bra 	$L__BB1_10;
	and.b32  	%r177, %r4, 16777200;
	neg.s32 	%r299, %r177;
	mul.wide.u32 	%rd267, %r301, 4;
	add.s64 	%rd268, %rd267, %rd2;
	add.s64 	%rd462, %rd268, 16384;
$L__BB1_9:
	.pragma "nounroll";
	ld.global.u32 	%rd269, [%rd462+-16384];
	and.b64  	%rd270, %rd269, 1;
	add.s64 	%rd271, %rd472, %rd270;
	ld.global.u32 	%rd272, [%rd462+-14336];
	and.b64  	%rd273, %rd272, 1;
	add.s64 	%rd274, %rd271, %rd273;
	ld.global.u32 	%rd275, [%rd462+-12288];
	and.b64  	%rd276, %rd275, 1;
	add.s64 	%rd277, %rd274, %rd276;
	ld.global.u32 	%rd278, [%rd462+-10240];
	and.b64  	%rd279, %rd278, 1;
	add.s64 	%rd280, %rd277, %rd279;
	ld.global.u32 	%rd281, [%rd462+-8192];
	and.b64  	%rd282, %rd281, 1;
	add.s64 	%rd283, %rd280, %rd282;
	ld.global.u32 	%rd284, [%rd462+-6144];
	and.b64  	%rd285, %rd284, 1;
	add.s64 	%rd286, %rd283, %rd285;
	ld.global.u32 	%rd287, [%rd462+-4096];
	and.b64  	%rd288, %rd287, 1;
	add.s64 	%rd289, %rd286, %rd288;
	ld.global.u32 	%rd290, [%rd462+-2048];
	and.b64  	%rd291, %rd290, 1;
	add.s64 	%rd292, %rd289, %rd291;
	ld.global.u32 	%rd293, [%rd462];
	and.b64  	%rd294, %rd293, 1;
	add.s64 	%rd295, %rd292, %rd294;
	ld.global.u32 	%rd296, [%rd462+2048];
	and.b64  	%rd297, %rd296, 1;
	add.s64 	%rd298, %rd295, %rd297;
	ld.global.u32 	%rd299, [%rd462+4096];
	and.b64  	%rd300, %rd299, 1;
	add.s64 	%rd301, %rd298, %rd300;
	ld.global.u32 	%rd302, [%rd462+6144];
	and.b64  	%rd303, %rd302, 1;
	add.s64 	%rd304, %rd301, %rd303;
	ld.global.u32 	%rd305, [%rd462+8192];
	and.b64  	%rd306, %rd305, 1;
	add.s64 	%rd307, %rd304, %rd306;
	ld.global.u32 	%rd308, [%rd462+10240];
	and.b64  	%rd309, %rd308, 1;
	add.s64 	%rd310, %rd307, %rd309;
	ld.global.u32 	%rd311, [%rd462+12288];
	and.b64  	%rd312, %rd311, 1;
	add.s64 	%rd313, %rd310, %rd312;
	ld.global.u32 	%rd314, [%rd462+14336];
	and.b64  	%rd315, %rd314, 1;
	add.s64 	%rd472, %rd313, %rd315;
	add.s32 	%r301, %r301, 8192;
	add.s32 	%r299, %r299, 16;
	add.s64 	%rd462, %rd462, 32768;
	setp.ne.s32 	%p27, %r299, 0;
	@%p27 bra 	$L__BB1_9;
$L__BB1_10:
	setp.eq.s32 	%p28, %r5, 0;
	@%p28 bra 	$L__BB1_19;
	and.b32  	%r12, %r4, 7;
	setp.lt.u32 	%p29, %r5, 8;
	@%p29 bra 	$L__BB1_13;
	mul.wide.u32 	%rd317, %r301, 4;
	add.s64 	%rd318, %rd2, %rd317;
	ld.global.u32 	%rd319, [%rd318];
	and.b64  	%rd320, %rd319, 1;
	add.s64 	%rd321, %rd472, %rd320;
	ld.global.u32 	%rd322, [%rd318+2048];
	and.b64  	%rd323, %rd322, 1;
	add.s64 	%rd324, %rd321, %rd323;
	ld.global.u32 	%rd325, [%rd318+4096];
	and.b64  	%rd326, %rd325, 1;
	add.s64 	%rd327, %rd324, %rd326;
	ld.global.u32 	%rd328, [%rd318+6144];
	and.b64  	%rd329, %rd328, 1;
	add.s64 	%rd330, %rd327, %rd329;
	ld.global.u32 	%rd331, [%rd318+8192];
	and.b64  	%rd332, %rd331, 1;
	add.s64 	%rd333, %rd330, %rd332;
	ld.global.u32 	%rd334, [%rd318+10240];
	and.b64  	%rd335, %rd334, 1;
	add.s64 	%rd336, %rd333, %rd335;
	ld.global.u32 	%rd337, [%rd318+12288];
	and.b64  	%rd338, %rd337, 1;
	add.s64 	%rd339, %rd336, %rd338;
	ld.global.u32 	%rd340, [%rd318+14336];
	and.b64  	%rd341, %rd340, 1;
	add.s64 	%rd472, %rd339, %rd341;
	add.s32 	%r301, %r301, 4096;
$L__BB1_13:
	setp.eq.s32 	%p30, %r12, 0;
	@%p30 bra 	$L__BB1_19;
	and.b32  	%r15, %r4, 3;
	setp.lt.u32 	%p31, %r12, 4;
	@%p31 bra 	$L__BB1_16;
	mul.wide.u32 	%rd343, %r301, 4;
	add.s64 	%rd344, %rd2, %rd343;
	ld.global.u32 	%rd345, [%rd344];
	and.b64  	%rd346, %rd345, 1;
	add.s64 	%rd347, %rd472, %rd346;
	ld.global.u32 	%rd348, [%rd344+2048];
	and.b64  	%rd349, %rd348, 1;
	add.s64 	%rd350, %rd347, %rd349;
	ld.global.u32 	%rd351, [%rd344+4096];
	and.b64  	%rd352, %rd351, 1;
	add.s64 	%rd353, %rd350, %rd352;
	ld.global.u32 	%rd354, [%rd344+6144];
	and.b64  	%rd355, %rd354, 1;
	add.s64 	%rd472, %rd353, %rd355;
	add.s32 	%r301, %r301, 2048;
$L__BB1_16:
	setp.eq.s32 	%p32, %r15, 0;
	@%p32 bra 	$L__BB1_19;
	mul.wide.u32 	%rd356, %r301, 4;
	add.s64 	%rd470, %rd2, %rd356;
	neg.s32 	%r304, %r15;
$L__BB1_18:
	.pragma "nounroll";
	ld.global.u32 	%rd357, [%rd470];
	and.b64  	%rd358, %rd357, 1;
	add.s64 	%rd472, %rd472, %rd358;
	add.s64 	%rd470, %rd470, 2048;
	add.s32 	%r304, %r304, 1;
	setp.ne.s32 	%p33, %r304, 0;
	@%p33 bra 	$L__BB1_18;
$L__BB1_19:
	setp.lt.u32 	%p34, %r51, 512;
	@%p34 bra 	$L__BB1_24;
	// begin inline asm
	mov.u32 %r241, %laneid;
	// end inline asm
	mov.b64 	{%r243, %r248}, %rd472;
	mov.b32 	%r249, 1;
	mov.b32 	%r290, 31;
	mov.b32 	%r291, -1;
	// begin inline asm
	shfl.sync.down.b32 %r242, %r243, %r249, %r290, %r291;
	// end inline asm
	// begin inline asm
	shfl.sync.down.b32 %r247, %r248, %r249, %r290, %r291;
	// end inline asm
	mov.b64 	%rd417, {%r242, %r247};
	setp.gt.s32 	%p58, %r241, 30;
	selp.b64 	%rd418, 0, %rd417, %p58;
	add.s64 	%rd419, %rd418, %rd472;
	mov.b64 	{%r253, %r258}, %rd419;
	mov.b32 	%r259, 2;
	// begin inline asm
	shfl.sync.down.b32 %r252, %r253, %r259, %r290, %r291;
	// end inline asm
	// begin inline asm
	shfl.sync.down.b32 %r257, %r258, %r259, %r290, %r291;
	// end inline asm
	mov.b64 	%rd420, {%r252, %r257};
	setp.gt.s32 	%p59, %r241, 29;
	selp.b64 	%rd421, 0, %rd420, %p59;
	add.s64 	%rd422, %rd421, %rd419;
	mov.b64 	{%r263, %r268}, %rd422;
	mov.b32 	%r269, 4;
	// begin inline asm
	shfl.sync.down.b32 %r262, %r263, %r269, %r290, %r291;
	// end inline asm
	// begin inline asm
	shfl.sync.down.b32 %r267, %r268, %r269, %r290, %r291;
	// end inline asm
	mov.b64 	%rd423, {%r262, %r267};
	setp.gt.s32 	%p60, %r241, 27;
	selp.b64 	%rd424, 0, %rd423, %p60;
	add.s64 	%rd425, %rd424, %rd422;
	mov.b64 	{%r273, %r278}, %rd425;
	mov.b32 	%r279, 8;
	// begin inline asm
	shfl.sync.down.b32 %r272, %r273, %r279, %r290, %r291;
	// end inline asm
	// begin inline asm
	shfl.sync.down.b32 %r277, %r278, %r279, %r290, %r291;
	// end inline asm
	mov.b64 	%rd426, {%r272, %r277};
	setp.gt.s32 	%p61, %r241, 23;
	selp.b64 	%rd427, 0, %rd426, %p61;
	add.s64 	%rd428, %rd427, %rd425;
	mov.b64 	{%r283, %r288}, %rd428;
	mov.b32 	%r289, 16;
	// begin inline asm
	shfl.sync.down.b32 %r282, %r283, %r289, %r290, %r291;
	// end inline asm
	// begin inline asm
	shfl.sync.down.b32 %r287, %r288, %r289, %r290, %r291;
	// end inline asm
	mov.b64 	%rd429, {%r282, %r287};
	setp.gt.s32 	%p62, %r241, 15;
	selp.b64 	%rd430, 0, %rd429, %p62;
	add.s64 	%rd484, %rd430, %rd428;
	setp.ne.s32 	%p63, %r241, 0;
	@%p63 bra 	$L__BB1_22;
	shr.u32 	%r292, %r1, 2;
	and.b32  	%r293, %r292, 248;
	mov.u32 	%r294, _ZZN3cub18CUB_300001_SM_10006detail6reduce28DeviceReduceSingleTileKernelINS2_10policy_hubIljN4cuda3std3__44plusIlEEE10Policy1000EN6thrust24THRUST_300001_SM_1000_NS18transform_iteratorI6is_oddNSD_6detail15normal_iteratorINSD_10device_ptrIiEEEEllEEPljS9_llNS7_10__identityEEEvT0_T1_T2_T3_T4_T6_E12temp_storage;
	add.s32 	%r295, %r294, %r293;
	st.shared.u64 	[%r295+16], %rd484;
$L__BB1_22:
	bar.sync 	0;
	setp.ne.s32 	%p64, %r1, 0;
	@%p64 bra 	$L__BB1_50;
	ld.shared.u64 	%rd431, [_ZZN3cub18CUB_300001_SM_10006detail6reduce28DeviceReduceSingleTileKernelINS2_10policy_hubIljN4cuda3std3__44plusIlEEE10Policy1000EN6thrust24THRUST_300001_SM_1000_NS18transform_iteratorI6is_oddNSD_6detail15normal_iteratorINSD_10device_ptrIiEEEEllEEPljS9_llNS7_10__identityEEEvT0_T1_T2_T3_T4_T6_E12temp_storage+24];
	add.s64 	%rd432, %rd431, %rd484;
	ld.shared.u64 	%rd433, [_ZZN3cub18CUB_300001_SM_10006detail6reduce28DeviceReduceSingleTileKernelINS2_10policy_hubIljN4cuda3std3__44plusIlEEE10Policy1000EN6thrust24THRUST_300001_SM_1000_NS18transform_iteratorI6is_oddNSD_6detail15normal_iteratorINSD_10device_ptrIiEEEEllEEPljS9_llNS7_10__identityEEEvT0_T1_T2_T3_T4_T6_E12temp_storage+32];
	add.s64 	%rd434, %rd432, %rd433;
	ld.shared.u64 	%rd435, [_ZZN3cub18CUB_300001_SM_10006detail6reduce28DeviceReduceSingleTileKernelINS2_10policy_hubIljN4cuda3std3__44plusIlEEE10Policy1000EN6thrust24THRUST_300001_SM_1000_NS18transform_iteratorI6is_oddNSD_6detail15normal_iteratorINSD_10device_ptrIiEEEEllEEPljS9_llNS7_10__identityEEEvT0_T1_T2_T3_T4_T6_E12temp_storage+40];
	add.s64 	%rd436, %rd434, %rd435;
	ld.shared.u64 	%rd437, [_ZZN3cub18CUB_300001_SM_10006detail6reduce28DeviceReduceSingleTileKernelINS2_10policy_hubIljN4cuda3std3__44plusIlEEE10Policy1000EN6thrust24THRUST_300001_SM_1000_NS18transform_iteratorI6is_oddNSD_6detail15normal_iteratorINSD_10device_ptrIiEEEEllEEPljS9_llNS7_10__identityEEEvT0_T1_T2_T3_T4_T6_E12temp_storage+48];
	add.s64 	%rd438, %rd436, %rd437;
	ld.shared.u64 	%rd439, [_ZZN3cub18CUB_300001_SM_10006detail6reduce28DeviceReduceSingleTileKernelINS2_10policy_hubIljN4cuda3std3__44plusIlEEE10Policy1000EN6thrust24THRUST_300001_SM_1000_NS18transform_iteratorI6is_oddNSD_6detail15normal_iteratorINSD_10device_ptrIiEEEEllEEPljS9_llNS7_10__identityEEEvT0_T1_T2_T3_T4_T6_E12temp_storage+56];
	add.s64 	%rd440, %rd438, %rd439;
	ld.shared.u64 	%rd441, [_ZZN3cub18CUB_300001_SM_10006detail6reduce28DeviceReduceSingleTileKernelINS2_10policy_hubIljN4cuda3std3__44plusIlEEE10Policy1000EN6thrust24THRUST_300001_SM_1000_NS18transform_iteratorI6is_oddNSD_6detail15normal_iteratorINSD_10device_ptrIiEEEEllEEPljS9_llNS7_10__identityEEEvT0_T1_T2_T3_T4_T6_E12temp_storage+64];
	add.s64 	%rd442, %rd440, %rd441;
	ld.shared.u64 	%rd443, [_ZZN3cub18CUB_300001_SM_10006detail6reduce28DeviceReduceSingleTileKernelINS2_10policy_hubIljN4cuda3std3__44plusIlEEE10Policy1000EN6thrust24THRUST_300001_SM_1000_NS18transform_iteratorI6is_oddNSD_6detail15normal_iteratorINSD_10device_ptrIiEEEEllEEPljS9_llNS7_10__identityEEEvT0_T1_T2_T3_T4_T6_E12temp_storage+72];
	add.s64 	%rd444, %rd442, %rd443;
	ld.shared.u64 	%rd445, [_ZZN3cub18CUB_300001_SM_10006detail6reduce28DeviceReduceSingleTileKernelINS2_10policy_hubIljN4cuda3std3__44plusIlEEE10Policy1000EN6thrust24THRUST_300001_SM_1000_NS18transform_iteratorI6is_oddNSD_6detail15normal_iteratorINSD_10device_ptrIiEEEEllEEPljS9_llNS7_10__identityEEEvT0_T1_T2_T3_T4_T6_E12temp_storage+80];
	add.s64 	%rd446, %rd444, %rd445;
	ld.shared.u64 	%rd447, [_ZZN3cub18CUB_300001_SM_10006detail6reduce28DeviceReduceSingleTileKernelINS2_10policy_hubIljN4cuda3std3__44plusIlEEE10Policy1000EN6thrust24THRUST_300001_SM_1000_NS18transform_iteratorI6is_oddNSD_6detail15normal_iteratorINSD_10device_ptrIiEEEEllEEPljS9_llNS7_10__identityEEEvT0_T1_T2_T3_T4_T6_E12temp_storage+88];
	add.s64 	%rd448, %rd446, %rd447;
	ld.shared.u64 	%rd449, [_ZZN3cub18CUB_300001_SM_10006detail6reduce28DeviceReduceSingleTileKernelINS2_10policy_hubIljN4cuda3std3__44plusIlEEE10Policy1000EN6thrust24THRUST_300001_SM_1000_NS18transform_iteratorI6is_oddNSD_6detail15normal_iteratorINSD_10device_ptrIiEEEEllEEPljS9_llNS7_10__identityEEEvT0_T1_T2_T3_T4_T6_E12temp_storage+96];
	add.s64 	%rd450, %rd448, %rd449;
	ld.shared.u64 	%rd451, [_ZZN3cub18CUB_300001_SM_10006detail6reduce28DeviceReduceSingleTileKernelINS2_10policy_hubIljN4cuda3std3__44plusIlEEE10Policy1000EN6thrust24THRUST_300001_SM_1000_NS18transform_iteratorI6is_oddNSD_6detail15normal_iteratorINSD_10device_ptrIiEEEEllEEPljS9_llNS7_10__identityEEEvT0_T1_T2_T3_T4_T6_E12temp_storage+104];
	add.s64 	%rd452, %rd450, %rd451;
	ld.shared.u64 	%rd453, [_ZZN3cub18CUB_300001_SM_10006detail6reduce28DeviceReduceSingleTileKernelINS2_10policy_hubIljN4cuda3std3__44plusIlEEE10Policy1000EN6thrust24THRUST_300001_SM_1000_NS18transform_iteratorI6is_oddNSD_6detail15normal_iteratorINSD_10device_ptrIiEEEEllEEPljS9_llNS7_10__identityEEEvT0_T1_T2_T3_T4_T6_E12temp_storage+112];
	add.s64 	%rd454, %rd452, %rd453;
	ld.shared.u64 	%rd455, [_ZZN3cub18CUB_300001_SM_10006detail6reduce28DeviceReduceSingleTileKernelINS2_10policy_hubIljN4cuda3std3__44plusIlEEE10Policy1000EN6thrust24THRUST_300001_SM_1000_NS18transform_iteratorI6is_oddNSD_6detail15normal_iteratorINSD_10device_ptrIiEEEEllEEPljS9_llNS7_10__identityEEEvT0_T1_T2_T3_T4_T6_E12temp_storage+120];
	add.s64 	%rd456, %rd454, %rd455;
	ld.shared.u64 	%rd457, [_ZZN3cub18CUB_300001_SM_10006detail6reduce28DeviceReduceSingleTileKernelINS2_10policy_hubIljN4cuda3std3__44plusIlEEE10Policy1000EN6thrust24THRUST_300001_SM_1000_NS18transform_iteratorI6is_oddNSD_6detail15normal_iteratorINSD_10device_ptrIiEEEEllEEPljS9_llNS7_10__identityEEEvT0_T1_T2_T3_T4_T6_E12temp_storage+128];
	add.s64 	%rd458, %rd456, %rd457;
	ld.shared.u64 	%rd459, [_ZZN3cub18CUB_300001_SM_10006detail6reduce28DeviceReduceSingleTileKernelINS2_10policy_hubIljN4cuda3std3__44plusIlEEE10Policy1000EN6thrust24THRUST_300001_SM_1000_NS18transform_iteratorI6is_oddNSD_6detail15normal_iteratorINSD_10device_ptrIiEEEEllEEPljS9_llNS7_10__identityEEEvT0_T1_T2_T3_T4_T6_E12temp_storage+136];
	add.s64 	%rd484, %rd458, %rd459;
	bra.uni 	$L__BB1_50;
$L__BB1_24:
	// begin inline asm
	mov.u32 %r178, %laneid;
	// end inline asm
	and.b32  	%r229, %r1, 992;
	add.s32 	%r230, %r229, 32;
	setp.gt.u32 	%p35, %r230, %r51;
	not.b32 	%r231, %r229;
	add.s32 	%r232, %r51, %r231;
	selp.b32 	%r227, %r232, 31, %p35;
	mov.b64 	{%r180, %r185}, %rd472;
	mov.b32 	%r186, 1;
	mov.b32 	%r228, -1;
	// begin inline asm
	shfl.sync.down.b32 %r179, %r180, %r186, %r227, %r228;
	// end inline asm
	// begin inline asm
	shfl.sync.down.b32 %r184, %r185, %r186, %r227, %r228;
	// end inline asm
	mov.b64 	%rd359, {%r179, %r184};
	setp.lt.s32 	%p36, %r178, %r227;
	selp.b64 	%rd360, %rd359, 0, %p36;
	add.s64 	%rd361, %rd360, %rd472;
	mov.b64 	{%r190, %r195}, %rd361;
	mov.b32 	%r196, 2;
	// begin inline asm
	shfl.sync.down.b32 %r189, %r190, %r196, %r227, %r228;
	// end inline asm
	// begin inline asm
	shfl.sync.down.b32 %r194, %r195, %r196, %r227, %r228;
	// end inline asm
	mov.b64 	%rd362, {%r189, %r194};
	add.s32 	%r233, %r178, 2;
	setp.gt.s32 	%p37, %r233, %r227;
	selp.b64 	%rd363, 0, %rd362, %p37;
	add.s64 	%rd364, %rd363, %rd361;
	mov.b64 	{%r200, %r205}, %rd364;
	mov.b32 	%r206, 4;
	// begin inline asm
	shfl.sync.down.b32 %r199, %r200, %r206, %r227, %r228;
	// end inline asm
	// begin inline asm
	shfl.sync.down.b32 %r204, %r205, %r206, %r227, %r228;
	// end inline asm
	mov.b64 	%rd365, {%r199, %r204};
	add.s32 	%r234, %r178, 4;
	setp.gt.s32 	%p38, %r234, %r227;
	selp.b64 	%rd366, 0, %rd365, %p38;
	add.s64 	%rd367, %rd366, %rd364;
	mov.b64 	{%r210, %r215}, %rd367;
	mov.b32 	%r216, 8;
	// begin inline asm
	shfl.sync.down.b32 %r209, %r210, %r216, %r227, %r228;
	// end inline asm
	// begin inline asm
	shfl.sync.down.b32 %r214, %r215, %r216, %r227, %r228;
	// end inline asm
	mov.b64 	%rd368, {%r209, %r214};
	add.s32 	%r235, %r178, 8;
	setp.gt.s32 	%p39, %r235, %r227;
	selp.b64 	%rd369, 0, %rd368, %p39;
	add.s64 	%rd370, %rd369, %rd367;
	mov.b64 	{%r220, %r225}, %rd370;
	mov.b32 	%r226, 16;
	// begin inline asm
	shfl.sync.down.b32 %r219, %r220, %r226, %r227, %r228;
	// end inline asm
	// begin inline asm
	shfl.sync.down.b32 %r224, %r225, %r226, %r227, %r228;
	// end inline asm
	mov.b64 	%rd371, {%r219, %r224};
	add.s32 	%r236, %r178, 16;
	setp.gt.s32 	%p40, %r236, %r227;
	selp.b64 	%rd372, 0, %rd371, %p40;
	add.s64 	%rd484, %rd372, %rd370;
	setp.ne.s32 	%p41, %r178, 0;
	@%p41 bra 	$L__BB1_26;
	shr.u32 	%r237, %r1, 2;
	and.b32  	%r238, %r237, 248;
	mov.u32 	%r239, _ZZN3cub18CUB_300001_SM_10006detail6reduce28DeviceReduceSingleTileKernelINS2_10policy_hubIljN4cuda3std3__44plusIlEEE10Policy1000EN6thrust24THRUST_300001_SM_1000_NS18transform_iteratorI6is_oddNSD_6detail15normal_iteratorINSD_10device_ptrIiEEEEllEEPljS9_llNS7_10__identityEEEvT0_T1_T2_T3_T4_T6_E12temp_storage;
	add.s32 	%r240, %r239, %r238;
	st.shared.u64 	[%r240+16], %rd484;
$L__BB1_26:
	bar.sync 	0;
	setp.ne.s32 	%p42, %r1, 0;
	@%p42 bra 	$L__BB1_50;
	setp.gt.u32 	%p43, %r51, 32;
	ld.shared.u64 	%rd373, [_ZZN3cub18CUB_300001_SM_10006detail6reduce28DeviceReduceSingleTileKernelINS2_10policy_hubIljN4cuda3std3__44plusIlEEE10Policy1000EN6thrust24THRUST_300001_SM_1000_NS18transform_iteratorI6is_oddNSD_6detail15normal_iteratorINSD_10device_ptrIiEEEEllEEPljS9_llNS7_10__identityEEEvT0_T1_T2_T3_T4_T6_E12temp_storage+24];
	selp.b64 	%rd374, %rd373, 0, %p43;
	add.s64 	%rd375, %rd374, %rd484;
	setp.gt.u32 	%p44, %r51, 64;
	ld.shared.u64 	%rd376, [_ZZN3cub18CUB_300001_SM_10006detail6reduce28DeviceReduceSingleTileKernelINS2_10policy_hubIljN4cuda3std3__44plusIlEEE10Policy1000EN6thrust24THRUST_300001_SM_1000_NS18transform_iteratorI6is_oddNSD_6detail15normal_iteratorINSD_10device_ptrIiEEEEllEEPljS9_llNS7_10__identityEEEvT0_T1_T2_T3_T4_T6_E12temp_storage+32];
	selp.b64 	%rd377, %rd376, 0, %p44;
	add.s64 	%rd378, %rd375, %rd377;
	setp.gt.u32 	%p45, %r51, 96;
	ld.shared.u64 	%rd379, [_ZZN3cub18CUB_300001_SM_10006detail6reduce28DeviceReduceSingleTileKernelINS2_10policy_hubIljN4cuda3std3__44plusIlEEE10Policy1000EN6thrust24THRUST_300001_SM_1000_NS18transform_iteratorI6is_oddNSD_6detail15normal_iteratorINSD_10device_ptrIiEEEEllEEPljS9_llNS7_10__identityEEEvT0_T1_T2_T3_T4_T6_E12temp_storage+40];
	selp.b64 	%rd380, %rd379, 0, %p45;
	add.s64 	%rd381, %rd378, %rd380;
	setp.gt.u32 	%p46, %r51, 128;
	ld.shared.u64 	%rd382, [_ZZN3cub18CUB_300001_SM_10006detail6reduce28DeviceReduceSingleTileKernelINS2_10policy_hubIljN4cuda3std3__44plusIlEEE10Policy1000EN6thrust24THRUST_300001_SM_1000_NS18transform_iteratorI6is_oddNSD_6detail15normal_iteratorINSD_10device_ptrIiEEEEllEEPljS9_llNS7_10__identityEEEvT0_T1_T2_T3_T4_T6_E12temp_storage+48];
	selp.b64 	%rd383, %rd382, 0, %p46;
	add.s64 	%rd384, %rd381, %rd383;
	setp.gt.u32 	%p47, %r51, 160;
	ld.shared.u64 	%rd385, [_ZZN3cub18CUB_300001_SM_10006detail6reduce28DeviceReduceSingleTileKernelINS2_10policy_hubIljN4cuda3std3__44plusIlEEE10Policy1000EN6thrust24THRUST_300001_SM_1000_NS18transform_iteratorI6is_oddNSD_6detail15normal_iteratorINSD_10device_ptrIiEEEEllEEPljS9_llNS7_10__identityEEEvT0_T1_T2_T3_T4_T6_E12temp_storage+56];
	selp.b64 	%rd386, %rd385, 0, %p47;
	add.s64 	%rd387, %rd384, %rd386;
	setp.gt.u32 	%p48, %r51, 192;
	ld.shared.u64 	%rd388, [_ZZN3cub18CUB_300001_SM_10006detail6reduce28DeviceReduceSingleTileKernelINS2_10policy_hubIljN4cuda3std3__44plusIlEEE10Policy1000EN6thrust24THRUST_300001_SM_1000_NS18transform_iteratorI6is_oddNSD_6detail15normal_iteratorINSD_10device_ptrIiEEEEllEEPljS9_llNS7_10__identityEEEvT0_T1_T2_T3_T4_T6_E12temp_storage+64];
	selp.b64 	%rd389, %rd388, 0, %p48;
	add.s64 	%rd390, %rd387, %rd389;
	setp.gt.u32 	%p49, %r51, 224;
	ld.shared.u64 	%rd391, [_ZZN3cub18CUB_300001_SM_10006detail6reduce28DeviceReduceSingleTileKernelINS2_10policy_hubIljN4cuda3std3__44plusIlEEE10Policy1000EN6thrust24THRUST_300001_SM_1000_NS18transform_iteratorI6is_oddNSD_6detail15normal_iteratorINSD_10device_ptrIiEEEEllEEPljS9_llNS7_10__identityEEEvT0_T1_T2_T3_T4_T6_E12temp_storage+72];
	selp.b64 	%rd392, %rd391, 0, %p49;
	add.s64 	%rd393, %rd390, %rd392;
	setp.gt.u32 	%p50, %r51, 256;
	ld.shared.u64 	%rd394, [_ZZN3cub18CUB_300001_SM_10006detail6reduce28DeviceReduceSingleTileKernelINS2_10policy_hubIljN4cuda3std3__44plusIlEEE10Policy1000EN6thrust24THRUST_300001_SM_1000_NS18transform_iteratorI6is_oddNSD_6detail15normal_iteratorINSD_10device_ptrIiEEEEllEEPljS9_llNS7_10__identityEEEvT0_T1_T2_T3_T4_T6_E12temp_storage+80];
	selp.b64 	%rd395, %rd394, 0, %p50;
	add.s64 	%rd396, %rd393, %rd395;
	setp.gt.u32 	%p51, %r51, 288;
	ld.shared.u64 	%rd397, [_ZZN3cub18CUB_300001_SM_10006detail6reduce28DeviceReduceSingleTileKernelINS2_10policy_hubIljN4cuda3std3__44plusIlEEE10Policy1000EN6thrust24THRUST_300001_SM_1000_NS18transform_iteratorI6is_oddNSD_6detail15normal_iteratorINSD_10device_ptrIiEEEEllEEPljS9_llNS7_10__identityEEEvT0_T1_T2_T3_T4_T6_E12temp_storage+88];
	selp.b64 	%rd398, %rd397, 0, %p51;
	add.s64 	%rd399, %rd396, %rd398;
	setp.gt.u32 	%p52, %r51, 320;
	ld.shared.u64 	%rd400, [_ZZN3cub18CUB_300001_SM_10006detail6reduce28DeviceReduceSingleTileKernelINS2_10policy_hubIljN4cuda3std3__44plusIlEEE10Policy1000EN6thrust24THRUST_300001_SM_1000_NS18transform_iteratorI6is_oddNSD_6detail15normal_iteratorINSD_10device_ptrIiEEEEllEEPljS9_llNS7_10__identityEEEvT0_T1_T2_T3_T4_T6_E12temp_storage+96];
	selp.b64 	%rd401, %rd400, 0, %p52;
	add.s64 	%rd402, %rd399, %rd401;
	setp.gt.u32 	%p53, %r51, 352;
	ld.shared.u64 	%rd403, [_ZZN3cub18CUB_300001_SM_10006detail6reduce28DeviceReduceSingleTileKernelINS2_10policy_hubIljN4cuda3std3__44plusIlEEE10Policy1000EN6thrust24THRUST_300001_SM_1000_NS18transform_iteratorI6is_oddNSD_6detail15normal_iteratorINSD_10device_ptrIiEEEEllEEPljS9_llNS7_10__identityEEEvT0_T1_T2_T3_T4_T6_E12temp_storage+104];
	selp.b64 	%rd404, %rd403, 0, %p53;
	add.s64 	%rd405, %rd402, %rd404;
	setp.gt.u32 	%p54, %r51, 384;
	ld.shared.u64 	%rd406, [_ZZN3cub18CUB_300001_SM_10006detail6reduce28DeviceReduceSingleTileKernelINS2_10policy_hubIljN4cuda3std3__44plusIlEEE10Policy1000EN6thrust24THRUST_300001_SM_1000_NS18transform_iteratorI6is_oddNSD_6detail15normal_iteratorINSD_10device_ptrIiEEEEllEEPljS9_llNS7_10__identityEEEvT0_T1_T2_T3_T4_T6_E12temp_storage+112];
	selp.b64 	%rd407, %rd406, 0, %p54;
	add.s64 	%rd408, %rd405, %rd407;
	setp.gt.u32 	%p55, %r51, 416;
	ld.shared.u64 	%rd409, [_ZZN3cub18CUB_300001_SM_10006detail6reduce28DeviceReduceSingleTileKernelINS2_10policy_hubIljN4cuda3std3__44plusIlEEE10Policy1000EN6thrust24THRUST_300001_SM_1000_NS18transform_iteratorI6is_oddNSD_6detail15normal_iteratorINSD_10device_ptrIiEEEEllEEPljS9_llNS7_10__identityEEEvT0_T1_T2_T3_T4_T6_E12temp_storage+120];
	selp.b64 	%rd410, %rd409, 0, %p55;
	add.s64 	%rd411, %rd408, %rd410;
	setp.gt.u32 	%p56, %r51, 448;
	ld.shared.u64 	%rd412, [_ZZN3cub18CUB_300001_SM_10006detail6reduce28DeviceReduceSingleTileKernelINS2_10policy_hubIljN4cuda3std3__44plusIlEEE10Policy1000EN6thrust24THRUST_300001_SM_1000_NS18transform_iteratorI6is_oddNSD_6detail15normal_iteratorINSD_10device_ptrIiEEEEllEEPljS9_llNS7_10__identityEEEvT0_T1_T2_T3_T4_T6_E12temp_storage+128];
	selp.b64 	%rd413, %rd412, 0, %p56;
	add.s64 	%rd414, %rd411, %rd413;
	setp.gt.u32 	%p57, %r51, 480;
	ld.shared.u64 	%rd415, [_ZZN3cub18CUB_300001_SM_10006detail6reduce28DeviceReduceSingleTileKernelINS2_10policy_hubIljN4cuda3std3__44plusIlEEE10Policy1000EN6thrust24THRUST_300001_SM_1000_NS18transform_iteratorI6is_oddNSD_6detail15normal_iteratorINSD_10device_ptrIiEEEEllEEPljS9_llNS7_10__identityEEEvT0_T1_T2_T3_T4_T6_E12temp_storage+136];
	selp.b64 	%rd416, %rd415, 0, %p57;
	add.s64 	%rd484, %rd414, %rd416;
	bra.uni 	$L__BB1_50;
$L__BB1_28:
	mov.u32 	%r21, %tid.x;
	mul.wide.u32 	%rd52, %r21, 4;
	add.s64 	%rd28, %rd2, %rd52;
	ld.global.u32 	%r63, [%rd28];
	and.b32  	%r64, %r63, 1;
	ld.global.u32 	%r65, [%rd28+2048];
	and.b32  	%r66, %r65, 1;
	ld.global.u32 	%r67, [%rd28+4096];
	and.b32  	%r68, %r67, 1;
	ld.global.u32 	%r69, [%rd28+6144];
	and.b32  	%r70, %r69, 1;
	ld.global.u32 	%r71, [%rd28+8192];
	and.b32  	%r72, %r71, 1;
	ld.global.u32 	%r73, [%rd28+10240];
	and.b32  	%r74, %r73, 1;
	ld.global.u32 	%r75, [%rd28+12288];
	and.b32  	%r76, %r75, 1;
	add.s32 	%r77, %r66, %r64;
	add.s32 	%r78, %r68, %r77;
	add.s32 	%r79, %r70, %r78;
	add.s32 	%r80, %r72, %r79;
	add.s32 	%r81, %r74, %r80;
	add.s32 	%r82, %r76, %r81;
	cvt.u64.u32 	%rd483, %r82;
	add.s32 	%r22, %r51, -3584;
	setp.lt.u32 	%p3, %r22, 3584;
	mov.b32 	%r306, 3584;
	@%p3 bra 	$L__BB1_32;
	mov.b32 	%r306, 3584;
$L__BB1_30:
	mul.wide.u32 	%rd53, %r306, 4;
	add.s64 	%rd54, %rd28, %rd53;
	ld.global.u32 	%rd55, [%rd54];
	and.b64  	%rd56, %rd55, 1;
	ld.global.u32 	%rd57, [%rd54+2048];
	and.b64  	%rd58, %rd57, 1;
	ld.global.u32 	%rd59, [%rd54+4096];
	and.b64  	%rd60, %rd59, 1;
	ld.global.u32 	%rd61, [%rd54+6144];
	and.b64  	%rd62, %rd61, 1;
	ld.global.u32 	%rd63, [%rd54+8192];
	and.b64  	%rd64, %rd63, 1;
	ld.global.u32 	%rd65, [%rd54+10240];
	and.b64  	%rd66, %rd65, 1;
	ld.global.u32 	%rd67, [%rd54+12288];
	and.b64  	%rd68, %rd67, 1;
	add.s64 	%rd69, %rd483, %rd56;
	add.s64 	%rd70, %rd69, %rd58;
	add.s64 	%rd71, %rd70, %rd60;
	add.s64 	%rd72, %rd71, %rd62;
	add.s64 	%rd73, %rd72, %rd64;
	add.s64 	%rd74, %rd73, %rd66;
	add.s64 	%rd483, %rd74, %rd68;
	sub.s32 	%r84, %r51, %r306;
	setp.lt.u32 	%p4, %r84, 3584;
	@%p4 bra 	$L__BB1_46;
	add.s32 	%r306, %r306, 3584;
	setp.le.u32 	%p5, %r306, %r22;
	@%p5 bra 	$L__BB1_30;
$L__BB1_32:
	setp.le.u32 	%p6, %r51, %r306;
	sub.s32 	%r85, %r51, %r306;
	setp.ge.s32 	%p7, %r21, %r85;
	or.pred  	%p8, %p6, %p7;
	@%p8 bra 	$L__BB1_46;
	not.b32 	%r87, %r21;
	add.s32 	%r88, %r51, %r87;
	sub.s32 	%r89, %r88, %r306;
	shr.u32 	%r90, %r89, 9;
	add.s32 	%r26, %r90, 1;
	and.b32  	%r27, %r26, 15;
	setp.lt.u32 	%p9, %r89, 7680;
	mov.u32 	%r311, %r21;
	@%p9 bra 	$L__BB1_37;
	or.b32  	%r309, %r21, 4096;
	add.s32 	%r308, %r21, %r306;
	and.b32  	%r91, %r26, 16777200;
	neg.s32 	%r307, %r91;
$L__BB1_35:
	.pragma "nounroll";
	mul.wide.u32 	%rd76, %r308, 4;
	add.s64 	%rd77, %rd2, %rd76;
	ld.global.u32 	%rd78, [%rd77];
	and.b64  	%rd79, %rd78, 1;
	add.s64 	%rd80, %rd483, %rd79;
	add.s32 	%r92, %r308, 512;
	mul.wide.u32 	%rd81, %r92, 4;
	add.s64 	%rd82, %rd2, %rd81;
	ld.global.u32 	%rd83, [%rd82];
	and.b64  	%rd84, %rd83, 1;
	add.s64 	%rd85, %rd80, %rd84;
	add.s32 	%r93, %r308, 1024;
	mul.wide.u32 	%rd86, %r93, 4;
	add.s64 	%rd87, %rd2, %rd86;
	ld.global.u32 	%rd88, [%rd87];
	and.b64  	%rd89, %rd88, 1;
	add.s64 	%rd90, %rd85, %rd89;
	add.s32 	%r94, %r308, 1536;
	mul.wide.u32 	%rd91, %r94, 4;
	add.s64 	%rd92, %rd2, %rd91;
	ld.global.u32 	%rd93, [%rd92];
	and.b64  	%rd94, %rd93, 1;
	add.s64 	%rd95, %rd90, %rd94;
	add.s32 	%r95, %r308, 2048;
	mul.wide.u32 	%rd96, %r95, 4;
	add.s64 	%rd97, %rd2, %rd96;
	ld.global.u32 	%rd98, [%rd97];
	and.b64  	%rd99, %rd98, 1;
	add.s64 	%rd100, %rd95, %rd99;
	add.s32 	%r96, %r308, 2560;
	mul.wide.u32 	%rd101, %r96, 4;
	add.s64 	%rd102, %rd2, %rd101;
	ld.global.u32 	%rd103, [%rd102];
	and.b64  	%rd104, %rd103, 1;
	add.s64 	%rd105, %rd100, %rd104;
	add.s32 	%r97, %r308, 3072;
	mul.wide.u32 	%rd106, %r97, 4;
	add.s64 	%rd107, %rd2, %rd106;
	ld.global.u32 	%rd108, [%rd107];
	and.b64  	%rd109, %rd108, 1;
	add.s64 	%rd110, %rd105, %rd109;
	add.s32 	%r98, %r308, 3584;
	mul.wide.u32 	%rd111, %r98, 4;
	add.s64 	%rd112, %rd2, %rd111;
	ld.global.u32 	%rd113, [%rd112];
	and.b64  	%rd114, %rd113, 1;
	add.s64 	%rd115, %rd110, %rd114;
	add.s32 	%r99, %r308, 4096;
	mul.wide.u32 	%rd116, %r99, 4;
	add.s64 	%rd117, %rd2, %rd116;
	ld.global.u32 	%rd118, [%rd117];
	and.b64  	%rd119, %rd118, 1;
	add.s64 	%rd120, %rd115, %rd119;
	add.s32 	%r100, %r308, 4608;
	mul.wide.u32 	%rd121, %r100, 4;
	add.s64 	%rd122, %rd2, %rd121;
	ld.global.u32 	%rd123, [%rd122];
	and.b64  	%rd124, %rd123, 1;
	add.s64 	%rd125, %rd120, %rd124;
	add.s32 	%r101, %r308, 5120;
	mul.wide.u32 	%rd126, %r101, 4;
	add.s64 	%rd127, %rd2, %rd126;
	ld.global.u32 	%rd128, [%rd127];
	and.b64  	%rd129, %rd128, 1;
	add.s64 	%rd130, %rd125, %rd129;
	add.s32 	%r102, %r308, 5632;
	mul.wide.u32 	%rd131, %r102, 4;
	add.s64 	%rd132, %rd2, %rd131;
	ld.global.u32 	%rd133, [%rd132];
	and.b64  	%rd134, %rd133, 1;
	add.s64 	%rd135, %rd130, %rd134;
	add.s32 	%r103, %r308, 6144;
	mul.wide.u32 	%rd136, %r103, 4;
	add.s64 	%rd137, %rd2, %rd136;
	ld.global.u32 	%rd138, [%rd137];
	and.b64  	%rd139, %rd138, 1;
	add.s64 	%rd140, %rd135, %rd139;
	add.s32 	%r104, %r308, 6656;
	mul.wide.u32 	%rd141, %r104, 4;
	add.s64 	%rd142, %rd2, %rd141;
	ld.global.u32 	%rd143, [%rd142];
	and.b64  	%rd144, %rd143, 1;
	add.s64 	%rd145, %rd140, %rd144;
	add.s32 	%r105, %r308, 7168;
	mul.wide.u32 	%rd146, %r105, 4;
	add.s64 	%rd147, %rd2, %rd146;
	ld.global.u32 	%rd148, [%rd147];
	and.b64  	%rd149, %rd148, 1;
	add.s64 	%rd150, %rd145, %rd149;
	add.s32 	%r106, %r308, 7680;
	mul.wide.u32 	%rd151, %r106, 4;
	add.s64 	%rd152, %rd2, %rd151;
	ld.global.u32 	%rd153, [%rd152];
	and.b64  	%rd154, %rd153, 1;
	add.s64 	%rd483, %rd150, %rd154;
	add.s32 	%r309, %r309, 8192;
	add.s32 	%r308, %r308, 8192;
	add.s32 	%r307, %r307, 16;
	setp.ne.s32 	%p10, %r307, 0;
	@%p10 bra 	$L__BB1_35;
	add.s32 	%r311, %r309, -4096;
$L__BB1_37:
	setp.eq.s32 	%p11, %r27, 0;
	@%p11 bra 	$L__BB1_46;
	and.b32  	%r39, %r26, 7;
	setp.lt.u32 	%p12, %r27, 8;
	@%p12 bra 	$L__BB1_40;
	add.s32 	%r107, %r311, %r306;
	mul.wide.u32 	%rd156, %r107, 4;
	add.s64 	%rd157, %rd2, %rd156;
	ld.global.u32 	%rd158, [%rd157];
	and.b64  	%rd159, %rd158, 1;
	add.s64 	%rd160, %rd483, %rd159;
	add.s32 	%r108, %r107, 512;
	mul.wide.u32 	%rd161, %r108, 4;
	add.s64 	%rd162, %rd2, %rd161;
	ld.global.u32 	%rd163, [%rd162];
	and.b64  	%rd164, %rd163, 1;
	add.s64 	%rd165, %rd160, %rd164;
	add.s32 	%r109, %r107, 1024;
	mul.wide.u32 	%rd166, %r109, 4;
	add.s64 	%rd167, %rd2, %rd166;
	ld.global.u32 	%rd168, [%rd167];
	and.b64  	%rd169, %rd168, 1;
	add.s64 	%rd170, %rd165, %rd169;
	add.s32 	%r110, %r107, 1536;
	mul.wide.u32 	%rd171, %r110, 4;
	add.s64 	%rd172, %rd2, %rd171;
	ld.global.u32 	%rd173, [%rd172];
	and.b64  	%rd174, %rd173, 1;
	add.s64 	%rd175, %rd170, %rd174;
	add.s32 	%r111, %r107, 2048;
	mul.wide.u32 	%rd176, %r111, 4;
	add.s64 	%rd177, %rd2, %rd176;
	ld.global.u32 	%rd178, [%rd177];
	and.b64  	%rd179, %rd178, 1;
	add.s64 	%rd180, %rd175, %rd179;
	add.s32 	%r112, %r107, 2560;
	mul.wide.u32 	%rd181, %r112, 4;
	add.s64 	%rd182, %rd2, %rd181;
	ld.global.u32 	%rd183, [%rd182];
	and.b64  	%rd184, %rd183, 1;
	add.s64 	%rd185, %rd180, %rd184;
	add.s32 	%r113, %r107, 3072;
	mul.wide.u32 	%rd186, %r113, 4;
	add.s64 	%rd187, %rd2, %rd186;
	ld.global.u32 	%rd188, [%rd187];
	and.b64  	%rd189, %rd188, 1;
	add.s64 	%rd190, %rd185, %rd189;
	add.s32 	%r114, %r107, 3584;
	mul.wide.u32 	%rd191, %r114, 4;
	add.s64 	%rd192, %rd2, %rd191;
	ld.global.u32 	%rd193, [%rd192];
	and.b64  	%rd194, %rd193, 1;
	add.s64 	%rd483, %rd190, %rd194;
	add.s32 	%r311, %r311, 4096;
$L__BB1_40:
	setp.eq.s32 	%p13, %r39, 0;
	@%p13 bra 	$L__BB1_46;
	and.b32  	%r42, %r26, 3;
	setp.lt.u32 	%p14, %r39, 4;
	@%p14 bra 	$L__BB1_43;
	add.s32 	%r115, %r311, %r306;
	mul.wide.u32 	%rd196, %r115, 4;
	add.s64 	%rd197, %rd2, %rd196;
	ld.global.u32 	%rd198, [%rd197];
	and.b64  	%rd199, %rd198, 1;
	add.s64 	%rd200, %rd483, %rd199;
	add.s32 	%r116, %r115, 512;
	mul.wide.u32 	%rd201, %r116, 4;
	add.s64 	%rd202, %rd2, %rd201;
	ld.global.u32 	%rd203, [%rd202];
	and.b64  	%rd204, %rd203, 1;
	add.s64 	%rd205, %rd200, %rd204;
	add.s32 	%r117, %r115, 1024;
	mul.wide.u32 	%rd206, %r117, 4;
	add.s64 	%rd207, %rd2, %rd206;
	ld.global.u32 	%rd208, [%rd207];
	and.b64  	%rd209, %rd208, 1;
	add.s64 	%rd210, %rd205, %rd209;
	add.s32 	%r118, %r115, 1536;
	mul.wide.u32 	%rd211, %r118, 4;
	add.s64 	%rd212, %rd2, %rd211;
	ld.global.u32 	%rd213, [%rd212];
	and.b64  	%rd214, %rd213, 1;
	add.s64 	%rd483, %rd210, %rd214;
	add.s32 	%r311, %r311, 2048;
$L__BB1_43:
	setp.eq.s32 	%p15, %r42, 0;
	@%p15 bra 	$L__BB1_46;
	add.s32 	%r314, %r311, %r306;
	neg.s32 	%r313, %r42;
$L__BB1_45:
	.pragma "nounroll";
	mul.wide.u32 	%rd215, %r314, 4;
	add.s64 	%rd216, %rd2, %rd215;
	ld.global.u32 	%rd217, [%rd216];
	and.b64  	%rd218, %rd217, 1;
	add.s64 	%rd483, %rd483, %rd218;
	add.s32 	%r314, %r314, 512;
	add.s32 	%r313, %r313, 1;
	setp.ne.s32 	%p16, %r313, 0;
	@%p16 bra 	$L__BB1_45;
$L__BB1_46:
	// begin inline asm
	mov.u32 %r119, %laneid;
	// end inline asm
	mov.b64 	{%r121, %r126}, %rd483;
	mov.b32 	%r127, 1;
	mov.b32 	%r168, 31;
	mov.b32 	%r169, -1;
	// begin inline asm
	shfl.sync.down.b32 %r120, %r121, %r127, %r168, %r169;
	// end inline asm
	// begin inline asm
	shfl.sync.down.b32 %r125, %r126, %r127, %r168, %r169;
	// end inline asm
	mov.b64 	%rd219, {%r120, %r125};
	setp.gt.s32 	%p17, %r119, 30;
	selp.b64 	%rd220, 0, %rd219, %p17;
	add.s64 	%rd221, %rd220, %rd483;
	mov.b64 	{%r131, %r136}, %rd221;
	mov.b32 	%r137, 2;
	// begin inline asm
	shfl.sync.down.b32 %r130, %r131, %r137, %r168, %r169;
	// end inline asm
	// begin inline asm
	shfl.sync.down.b32 %r135, %r136, %r137, %r168, %r169;
	// end inline asm
	mov.b64 	%rd222, {%r130, %r135};
	setp.gt.s32 	%p18, %r119, 29;
	selp.b64 	%rd223, 0, %rd222, %p18;
	add.s64 	%rd224, %rd223, %rd221;
	mov.b64 	{%r141, %r146}, %rd224;
	mov.b32 	%r147, 4;
	// begin inline asm
	shfl.sync.down.b32 %r140, %r141, %r147, %r168, %r169;
	// end inline asm
	// begin inline asm
	shfl.sync.down.b32 %r145, %r146, %r147, %r168, %r169;
	// end inline asm
	mov.b64 	%rd225, {%r140, %r145};
	setp.gt.s32 	%p19, %r119, 27;
	selp.b64 	%rd226, 0, %rd225, %p19;
	add.s64 	%rd227, %rd226, %rd224;
	mov.b64 	{%r151, %r156}, %rd227;
	mov.b32 	%r157, 8;
	// begin inline asm
	shfl.sync.down.b32 %r150, %r151, %r157, %r168, %r169;
	// end inline asm
	// begin inline asm
	shfl.sync.down.b32 %r155, %r156, %r157, %r168, %r169;
	// end inline asm
	mov.b64 	%rd228, {%r150, %r155};
	setp.gt.s32 	%p20, %r119, 23;
	selp.b64 	%rd229, 0, %rd228, %p20;
	add.s64 	%rd230, %rd229, %rd227;
	mov.b64 	{%r161, %r166}, %rd230;
	mov.b32 	%r167, 16;
	// begin inline asm
	shfl.sync.down.b32 %r160, %r161, %r167, %r168, %r169;
	// end inline asm
	// begin inline asm
	shfl.sync.down.b32 %r165, %r166, %r167, %r168, %r169;
	// end inline asm
	mov.b64 	%rd231, {%r160, %r165};
	setp.gt.s32 	%p21, %r119, 15;
	selp.b64 	%rd232, 0, %rd231, %p21;
	add.s64 	%rd484, %rd232, %rd230;
	setp.ne.s32 	%p22, %r119, 0;
	@%p22 bra 	$L__BB1_48;
	shr.u32 	%r170, %r21, 2;
	and.b32  	%r171, %r170, 248;
	mov.u32 	%r172, _ZZN3cub18CUB_300001_SM_10006detail6reduce28DeviceReduceSingleTileKernelINS2_10policy_hubIljN4cuda3std3__44plusIlEEE10Policy1000EN6thrust24THRUST_300001_SM_1000_NS18transform_iteratorI6is_oddNSD_6detail15normal_iteratorINSD_10device_ptrIiEEEEllEEPljS9_llNS7_10__identityEEEvT0_T1_T2_T3_T4_T6_E12temp_storage;
	add.s32 	%r173, %r172, %r171;
	st.shared.u64 	[%r173+16], %rd484;
$L__BB1_48:
	bar.sync 	0;
	setp.ne.s32 	%p23, %r21, 0;
	@%p23 bra 	$L__BB1_50;
	ld.shared.u64 	%rd233, [_ZZN3cub18CUB_300001_SM_10006detail6reduce28DeviceReduceSingleTileKernelINS2_10policy_hubIljN4cuda3std3__44plusIlEEE10Policy1000EN6thrust24THRUST_300001_SM_1000_NS18transform_iteratorI6is_oddNSD_6detail15normal_iteratorINSD_10device_ptrIiEEEEllEEPljS9_llNS7_10__identityEEEvT0_T1_T2_T3_T4_T6_E12temp_storage+24];
	add.s64 	%rd234, %rd233, %rd484;
	ld.shared.u64 	%rd235, [_ZZN3cub18CUB_300001_SM_10006detail6reduce28DeviceReduceSingleTileKernelINS2_10policy_hubIljN4cuda3std3__44plusIlEEE10Policy1000EN6thrust24THRUST_300001_SM_1000_NS18transform_iteratorI6is_oddNSD_6detail15normal_iteratorINSD_10device_ptrIiEEEEllEEPljS9_llNS7_10__identityEEEvT0_T1_T2_T3_T4_T6_E12temp_storage+32];
	add.s64 	%rd236, %rd234, %rd235;
	ld.shared.u64 	%rd237, [_ZZN3cub18CUB_300001_SM_10006detail6reduce28DeviceReduceSingleTileKernelINS2_10policy_hubIljN4cuda3std3__44plusIlEEE10Policy1000EN6thrust24THRUST_300001_SM_1000_NS18transform_iteratorI6is_oddNSD_6detail15normal_iteratorINSD_10device_ptrIiEEEEllEEPljS9_llNS7_10__identityEEEvT0_T1_T2_T3_T4_T6_E12temp_storage+40];
	add.s64 	%rd238, %rd236, %rd237;
	ld.shared.u64 	%rd239, [_ZZN3cub18CUB_300001_SM_10006detail6reduce28DeviceReduceSingleTileKernelINS2_10policy_hubIljN4cuda3std3__44plusIlEEE10Policy1000EN6thrust24THRUST_300001_SM_1000_NS18transform_iteratorI6is_oddNSD_6detail15normal_iteratorINSD_10device_ptrIiEEEEllEEPljS9_llNS7_10__identityEEEvT0_T1_T2_T3_T4_T6_E12temp_storage+48];
	add.s64 	%rd240, %rd238, %rd239;
	ld.shared.u64 	%rd241, [_ZZN3cub18CUB_300001_SM_10006detail6reduce28DeviceReduceSingleTileKernelINS2_10policy_hubIljN4cuda3std3__44plusIlEEE10Policy1000EN6thrust24THRUST_300001_SM_1000_NS18transform_iteratorI6is_oddNSD_6detail15normal_iteratorINSD_10device_ptrIiEEEEllEEPljS9_llNS7_10__identityEEEvT0_T1_T2_T3_T4_T6_E12temp_storage+56];
	add.s64 	%rd242, %rd240, %rd241;
	ld.shared.u64 	%rd243, [_ZZN3cub18CUB_300001_SM_10006detail6reduce28DeviceReduceSingleTileKernelINS2_10policy_hubIljN4cuda3std3__44plusIlEEE10Policy1000EN6thrust24THRUST_300001_SM_1000_NS18transform_iteratorI6is_oddNSD_6detail15normal_iteratorINSD_10device_ptrIiEEEEllEEPljS9_llNS7_10__identityEEEvT0_T1_T2_T3_T4_T6_E12temp_storage+64];
	add.s64 	%rd244, %rd242, %rd243;
	ld.shared.u64 	%rd245, [_ZZN3cub18CUB_300001_SM_10006detail6reduce28DeviceReduceSingleTileKernelINS2_10policy_hubIljN4cuda3std3__44plusIlEEE10Policy1000EN6thrust24THRUST_300001_SM_1000_NS18transform_iteratorI6is_oddNSD_6detail15normal_iteratorINSD_10device_ptrIiEEEEllEEPljS9_llNS7_10__identityEEEvT0_T1_T2_T3_T4_T6_E12temp_storage+72];
	add.s64 	%rd246, %rd244, %rd245;
	ld.shared.u64 	%rd247, [_ZZN3cub18CUB_300001_SM_10006detail6reduce28DeviceReduceSingleTileKernelINS2_10policy_hubIljN4cuda3std3__44plusIlEEE10Policy1000EN6thrust24THRUST_300001_SM_1000_NS18transform_iteratorI6is_oddNSD_6detail15normal_iteratorINSD_10device_ptrIiEEEEllEEPljS9_llNS7_10__identityEEEvT0_T1_T2_T3_T4_T6_E12temp_storage+80];
	add.s64 	%rd248, %rd246, %rd247;
	ld.shared.u64 	%rd249, [_ZZN3cub18CUB_300001_SM_10006detail6reduce28DeviceReduceSingleTileKernelINS2_10policy_hubIljN4cuda3std3__44plusIlEEE10Policy1000EN6thrust24THRUST_300001_SM_1000_NS18transform_iteratorI6is_oddNSD_6detail15normal_iteratorINSD_10device_ptrIiEEEEllEEPljS9_llNS7_10__identityEEEvT0_T1_T2_T3_T4_T6_E12temp_storage+88];
	add.s64 	%rd250, %rd248, %rd249;
	ld.shared.u64 	%rd251, [_ZZN3cub18CUB_300001_SM_10006detail6reduce28DeviceReduceSingleTileKernelINS2_10policy_hubIljN4cuda3std3__44plusIlEEE10Policy1000EN6thrust24THRUST_300001_SM_1000_NS18transform_iteratorI6is_oddNSD_6detail15normal_iteratorINSD_10device_ptrIiEEEEllEEPljS9_llNS7_10__identityEEEvT0_T1_T2_T3_T4_T6_E12temp_storage+96];
	add.s64 	%rd252, %rd250, %rd251;
	ld.shared.u64 	%rd253, [_ZZN3cub18CUB_300001_SM_10006detail6reduce28DeviceReduceSingleTileKernelINS2_10policy_hubIljN4cuda3std3__44plusIlEEE10Policy1000EN6thrust24THRUST_300001_SM_1000_NS18transform_iteratorI6is_oddNSD_6detail15normal_iteratorINSD_10device_ptrIiEEEEllEEPljS9_llNS7_10__identityEEEvT0_T1_T2_T3_T4_T6_E12temp_storage+104];
	add.s64 	%rd254, %rd252, %rd253;
	ld.shared.u64 	%rd255, [_ZZN3cub18CUB_300001_SM_10006detail6reduce28DeviceReduceSingleTileKernelINS2_10policy_hubIljN4cuda3std3__44plusIlEEE10Policy1000EN6thrust24THRUST_300001_SM_1000_NS18transform_iteratorI6is_oddNSD_6detail15normal_iteratorINSD_10device_ptrIiEEEEllEEPljS9_llNS7_10__identityEEEvT0_T1_T2_T3_T4_T6_E12temp_storage+112];
	add.s64 	%rd256, %rd254, %rd255;
	ld.shared.u64 	%rd257, [_ZZN3cub18CUB_300001_SM_10006detail6reduce28DeviceReduceSingleTileKernelINS2_10policy_hubIljN4cuda3std3__44plusIlEEE10Policy1000EN6thrust24THRUST_300001_SM_1000_NS18transform_iteratorI6is_oddNSD_6detail15normal_iteratorINSD_10device_ptrIiEEEEllEEPljS9_llNS7_10__identityEEEvT0_T1_T2_T3_T4_T6_E12temp_storage+120];
	add.s64 	%rd258, %rd256, %rd257;
	ld.shared.u64 	%rd259, [_ZZN3cub18CUB_300001_SM_10006detail6reduce28DeviceReduceSingleTileKernelINS2_10policy_hubIljN4cuda3std3__44plusIlEEE10Policy1000EN6thrust24THRUST_300001_SM_1000_NS18transform_iteratorI6is_oddNSD_6detail15normal_iteratorINSD_10device_ptrIiEEEEllEEPljS9_llNS7_10__identityEEEvT0_T1_T2_T3_T4_T6_E12temp_storage+128];
	add.s64 	%rd260, %rd258, %rd259;
	ld.shared.u64 	%rd261, [_ZZN3cub18CUB_300001_SM_10006detail6reduce28DeviceReduceSingleTileKernelINS2_10policy_hubIljN4cuda3std3__44plusIlEEE10Policy1000EN6thrust24THRUST_300001_SM_1000_NS18transform_iteratorI6is_oddNSD_6detail15normal_iteratorINSD_10device_ptrIiEEEEllEEPljS9_llNS7_10__identityEEEvT0_T1_T2_T3_T4_T6_E12temp_storage+136];
	add.s64 	%rd484, %rd260, %rd261;
$L__BB1_50:
	mov.u32 	%r296, %tid.x;
	setp.ne.s32 	%p65, %r296, 0;
	@%p65 bra 	$L__BB1_52;
	add.s64 	%rd460, %rd484, %rd50;
	st.global.u64 	[%rd1], %rd460;
$L__BB1_52:
	ret;

}
	// .globl	_ZN3cub18CUB_300001_SM_10006detail6reduce18DeviceReduceKernelINS2_10policy_hubIljN4cuda3std3__44plusIlEEE10Policy1000EN6thrust24THRUST_300001_SM_1000_NS18transform_iteratorI6is_oddNSD_6detail15normal_iteratorINSD_10device_ptrIiEEEEllEEjS9_lNS7_10__identityEEEvT0_PT3_T1_NS0_13GridEvenShareISQ_EET2_T4_
.visible .entry _ZN3cub18CUB_300001_SM_10006detail6reduce18DeviceReduceKernelINS2_10policy_hubIljN4cuda3std3__44plusIlEEE10Policy1000EN6thrust24THRUST_300001_SM_1000_NS18transform_iteratorI6is_oddNSD_6detail15normal_iteratorINSD_10device_ptrIiEEEEllEEjS9_lNS7_10__identityEEEvT0_PT3_T1_NS0_13GridEvenShareISQ_EET2_T4_(
	.param .align 8 .b8 _ZN3cub18CUB_300001_SM_10006detail6reduce18DeviceReduceKernelINS2_10policy_hubIljN4cuda3std3__44plusIlEEE10Policy1000EN6thrust24THRUST_300001_SM_1000_NS18transform_iteratorI6is_oddNSD_6detail15normal_iteratorINSD_10device_ptrIiEEEEllEEjS9_lNS7_10__identityEEEvT0_PT3_T1_NS0_13GridEvenShareISQ_EET2_T4__param_0[16],
	.param .u64 .ptr .align 1 _ZN3cub18CUB_300001_SM_10006detail6reduce18DeviceReduceKernelINS2_10policy_hubIljN4cuda3std3__44plusIlEEE10Policy1000EN6thrust24THRUST_300001_SM_1000_NS18transform_iteratorI6is_oddNSD_6detail15normal_iteratorINSD_10device_ptrIiEEEEllEEjS9_lNS7_10__identityEEEvT0_PT3_T1_NS0_13GridEvenShareISQ_EET2_T4__param_1,
	.param .u32 _ZN3cub18CUB_300001_SM_10006detail6reduce18DeviceReduceKernelINS2_10policy_hubIljN4cuda3std3__44plusIlEEE10Policy1000EN6thrust24THRUST_300001_SM_1000_NS18transform_iteratorI6is_oddNSD_6detail15normal_iteratorINSD_10device_ptrIiEEEEllEEjS9_lNS7_10__identityEEEvT0_PT3_T1_NS0_13GridEvenShareISQ_EET2_T4__param_2,
	.param .align 4 .b8 _ZN3cub18CUB_300001_SM_10006detail6reduce18DeviceReduceKernelINS2_10policy_hubIljN4cuda3std3__44plusIlEEE10Policy1000EN6thrust24THRUST_300001_SM_1000_NS18transform_iteratorI6is_oddNSD_6detail15normal_iteratorINSD_10device_ptrIiEEEEllEEjS9_lNS7_10__identityEEEvT0_PT3_T1_NS0_13GridEvenShareISQ_EET2_T4__param_3[40],
	.param .align 1 .b8 _ZN3cub18CUB_300001_SM_10006detail6reduce18DeviceReduceKernelINS2_10policy_hubIljN4cuda3std3__44plusIlEEE10Policy1000EN6thrust24THRUST_300001_SM_1000_NS18transform_iteratorI6is_oddNSD_6detail15normal_iteratorINSD_10device_ptrIiEEEEllEEjS9_lNS7_10__identityEEEvT0_PT3_T1_NS0_13GridEvenShareISQ_EET2_T4__param_4[1],
	.param .align 1 .b8 _ZN3cub18CUB_300001_SM_10006detail6reduce18DeviceReduceKernelINS2_10policy_hubIljN4cuda3std3__44plusIlEEE10Policy1000EN6thrust24THRUST_300001_SM_1000_NS18transform_iteratorI6is_oddNSD_6detail15normal_iteratorINSD_10device_ptrIiEEEEllEEjS9_lNS7_10__identityEEEvT0_PT3_T1_NS0_13GridEvenShareISQ_EET2_T4__param_5[1]
)
.maxntid 512
{
	.reg .pred 	%p<65>;
	.reg .b16 	%rs<4>;
	.reg .b32 	%r<370>;
	.reg .b64 	%rd<530>;
	// demoted variable
	.shared .align 8 .b8 _ZZN3cub18CUB_300001_SM_10006detail6reduce18DeviceReduceKernelINS2_10policy_hubIljN4cuda3std3__44plusIlEEE10Policy1000EN6thrust24THRUST_300001_SM_1000_NS18transform_iteratorI6is_oddNSD_6detail15normal_iteratorINSD_10device_ptrIiEEEEllEEjS9_lNS7_10__identityEEEvT0_PT3_T1_NS0_13GridEvenShareISQ_EET2_T4_E12temp_storage[152];
	ld.param.u32 	%r1, [_ZN3cub18CUB_300001_SM_10006detail6reduce18DeviceReduceKernelINS2_10policy_hubIljN4cuda3std3__44plusIlEEE10Policy1000EN6thrust24THRUST_300001_SM_1000_NS18transform_iteratorI6is_oddNSD_6detail15normal_iteratorINSD_10device_ptrIiEEEEllEEjS9_lNS7_10__identityEEEvT0_PT3_T1_NS0_13GridEvenShareISQ_EET2_T4__param_3+20];
	ld.param.u32 	%r2, [_ZN3cub18CUB_300001_SM_10006detail6reduce18DeviceReduceKernelINS2_10policy_hubIljN4cuda3std3__44plusIlEEE10Policy1000EN6thrust24THRUST_300001_SM_1000_NS18transform_iteratorI6is_oddNSD_6detail15normal_iteratorINSD_10device_ptrIiEEEEllEEjS9_lNS7_10__identityEEEvT0_PT3_T1_NS0_13GridEvenShareISQ_EET2_T4__param_3+24];
	ld.param.u64 	%rd41, [_ZN3cub18CUB_300001_SM_10006detail6reduce18DeviceReduceKernelINS2_10policy_hubIljN4cuda3std3__44plusIlEEE10Policy1000EN6thrust24THRUST_300001_SM_1000_NS18transform_iteratorI6is_oddNSD_6detail15normal_iteratorINSD_10device_ptrIiEEEEllEEjS9_lNS7_10__identityEEEvT0_PT3_T1_NS0_13GridEvenShareISQ_EET2_T4__param_0];
	cvta.to.global.u64 	%rd1, %rd41;
	mov.u32 	%r3, %ctaid.x;
	mul.lo.s32 	%r4, %r2, 3584;
	mul.lo.s32 	%r361, %r3, 3584;
	sub.s32 	%r6, %r1, %r361;
	setp.gt.u32 	%p1, %r6, 3583;
	@%p1 bra 	$L__BB2_26;
	mov.u32 	%r7, %tid.x;
	setp.ge.u32 	%p23, %r7, %r6;
	mov.b64 	%rd518, 0;
	mov.u32 	%r352, %r7;
	@%p23 bra 	$L__BB2_3;
	add.s32 	%r196, %r361, %r7;
	mul.wide.u32 	%rd257, %r196, 4;
	add.s64 	%rd258, %rd1, %rd257;
	ld.global.u32 	%rd259, [%rd258];
	and.b64  	%rd518, %rd259, 1;
	add.s32 	%r352, %r7, 512;
$L__BB2_3:
	setp.ge.u32 	%p24, %r352, %r6;
	@%p24 bra 	$L__BB2_17;
	not.b32 	%r197, %r352;
	add.s32 	%r198, %r1, %r197;
	sub.s32 	%r199, %r198, %r361;
	shr.u32 	%r200, %r199, 9;
	add.s32 	%r10, %r200, 1;
	and.b32  	%r11, %r10, 15;
	setp.lt.u32 	%p25, %r199, 7680;
	@%p25 bra 	$L__BB2_8;
	or.b32  	%r351, %r352, 4096;
	add.s32 	%r350, %r352, %r361;
	and.b32  	%r201, %r10, 16777200;
	neg.s32 	%r349, %r201;
$L__BB2_6:
	.pragma "nounroll";
	mul.wide.u32 	%rd261, %r350, 4;
	add.s64 	%rd262, %rd1, %rd261;
	ld.global.u32 	%rd263, [%rd262];
	and.b64  	%rd264, %rd263, 1;
	add.s64 	%rd265, %rd518, %rd264;
	add.s32 	%r202, %r350, 512;
	mul.wide.u32 	%rd266, %r202, 4;
	add.s64 	%rd267, %rd1, %rd266;
	ld.global.u32 	%rd268, [%rd267];
	and.b64  	%rd269, %rd268, 1;
	add.s64 	%rd270, %rd265, %rd269;
	add.s32 	%r203, %r350, 1024;
	mul.wide.u32 	%rd271, %r203, 4;
	add.s64 	%rd272, %rd1, %rd271;
	ld.global.u32 	%rd273, [%rd272];
	and.b64  	%rd274, %rd273, 1;
	add.s64 	%rd275, %rd270, %rd274;
	add.s32 	%r204, %r350, 1536;
	mul.wide.u32 	%rd276, %r204, 4;
	add.s64 	%rd277, %rd1, %rd276;
	ld.global.u32 	%rd278, [%rd277];
	and.b64  	%rd279, %rd278, 1;
	add.s64 	%rd280, %rd275, %rd279;
	add.s32 	%r205, %r350, 2048;
	mul.wide.u32 	%rd281, %r205, 4;
	add.s64 	%rd282, %rd1, %rd281;
	ld.global.u32 	%rd283, [%rd282];
	and.b64  	%rd284, %rd283, 1;
	add.s64 	%rd285, %rd280, %rd284;
	add.s32 	%r206, %r350, 2560;
	mul.wide.u32 	%rd286, %r206, 4;
	add.s64 	%rd287, %rd1, %rd286;
	ld.global.u32 	%rd288, [%rd287];
	and.b64  	%rd289, %rd288, 1;
	add.s64 	%rd290, %rd285, %rd289;
	add.s32 	%r207, %r350, 3072;
	mul.wide.u32 	%rd291, %r207, 4;
	add.s64 	%rd292, %rd1, %rd291;
	ld.global.u32 	%rd293, [%rd292];
	and.b64  	%rd294, %rd293, 1;
	add.s64 	%rd295, %rd290, %rd294;
	add.s32 	%r208, %r350, 3584;
	mul.wide.u32 	%rd296, %r208, 4;
	add.s64 	%rd297, %rd1, %rd296;
	ld.global.u32 	%rd298, [%rd297];
	and.b64  	%rd299, %rd298, 1;
	add.s64 	%rd300, %rd295, %rd299;
	add.s32 	%r209, %r350, 4096;
	mul.wide.u32 	%rd301, %r209, 4;
	add.s64 	%rd302, %rd1, %rd301;
	ld.global.u32 	%rd303, [%rd302];
	and.b64  	%rd304, %rd303, 1;
	add.s64 	%rd305, %rd300, %rd304;
	add.s32 	%r210, %r350, 4608;
	mul.wide.u32 	%rd306, %r210, 4;
	add.s64 	%rd307, %rd1, %rd306;
	ld.global.u32 	%rd308, [%rd307];
	and.b64  	%rd309, %rd308, 1;
	add.s64 	%rd310, %rd305, %rd309;
	add.s32 	%r211, %r350, 5120;
	mul.wide.u32 	%rd311, %r211, 4;
	add.s64 	%rd312, %rd1, %rd311;
	ld.global.u32 	%rd313, [%rd312];
	and.b64  	%rd314, %rd313, 1;
	add.s64 	%rd315, %rd310, %rd314;
	add.s32 	%r212, %r350, 5632;
	mul.wide.u32 	%rd316, %r212, 4;
	add.s64 	%rd317, %rd1, %rd316;
	ld.global.u32 	%rd318, [%rd317];
	and.b64  	%rd319, %rd318, 1;
	add.s64 	%rd320, %rd315, %rd319;
	add.s32 	%r213, %r350, 6144;
	mul.wide.u32 	%rd321, %r213, 4;
	add.s64 	%rd322, %rd1, %rd321;
	ld.global.u32 	%rd323, [%rd322];
	and.b64  	%rd324, %rd323, 1;
	add.s64 	%rd325, %rd320, %rd324;
	add.s32 	%r214, %r350, 6656;
	mul.wide.u32 	%rd326, %r214, 4;
	add.s64 	%rd327, %rd1, %rd326;
	ld.global.u32 	%rd328, [%rd327];
	and.b64  	%rd329, %rd328, 1;
	add.s64 	%rd330, %rd325, %rd329;
	add.s32 	%r215, %r350, 7168;
	mul.wide.u32 	%rd331, %r215, 4;
	add.s64 	%rd332, %rd1, %rd331;
	ld.global.u32 	%rd333, [%rd332];
	and.b64  	%rd334, %rd333, 1;
	add.s64 	%rd335, %rd330, %rd334;
	add.s32 	%r216, %r350, 7680;
	mul.wide.u32 	%rd336, %r216, 4;
	add.s64 	%rd337, %rd1, %rd336;
	ld.global.u32 	%rd338, [%rd337];
	and.b64  	%rd339, %rd338, 1;
	add.s64 	%rd518, %rd335, %rd339;
	add.s32 	%r351, %r351, 8192;
	add.s32 	%r350, %r350, 8192;
	add.s32 	%r349, %r349, 16;
	setp.ne.s32 	%p26, %r349, 0;
	@%p26 bra 	$L__BB2_6;
	add.s32 	%r352, %r351, -4096;
$L__BB2_8:
	setp.eq.s32 	%p27, %r11, 0;
	@%p27 bra 	$L__BB2_17;
	and.b32  	%r23, %r10, 7;
	setp.lt.u32 	%p28, %r11, 8;
	@%p28 bra 	$L__BB2_11;
	add.s32 	%r217, %r352, %r361;
	mul.wide.u32 	%rd341, %r217, 4;
	add.s64 	%rd342, %rd1, %rd341;
	ld.global.u32 	%rd343, [%rd342];
	and.b64  	%rd344, %rd343, 1;
	add.s64 	%rd345, %rd518, %rd344;
	add.s32 	%r218, %r217, 512;
	mul.wide.u32 	%rd346, %r218, 4;
	add.s64 	%rd347, %rd1, %rd346;
	ld.global.u32 	%rd348, [%rd347];
	and.b64  	%rd349, %rd348, 1;
	add.s64 	%rd350, %rd345, %rd349;
	add.s32 	%r219, %r217, 1024;
	mul.wide.u32 	%rd351, %r219, 4;
	add.s64 	%rd352, %rd1, %rd351;
	ld.global.u32 	%rd353, [%rd352];
	and.b64  	%rd354, %rd353, 1;
	add.s64 	%rd355, %rd350, %rd354;
	add.s32 	%r220, %r217, 1536;
	mul.wide.u32 	%rd356, %r220, 4;
	add.s64 	%rd357, %rd1, %rd356;
	ld.global.u32 	%rd358, [%rd357];
	and.b64  	%rd359, %rd358, 1;
	add.s64 	%rd360, %rd355, %rd359;
	add.s32 	%r221, %r217, 2048;
	mul.wide.u32 	%rd361, %r221, 4;
	add.s64 	%rd362, %rd1, %rd361;
	ld.global.u32 	%rd363, [%rd362];
	and.b64  	%rd364, %rd363, 1;
	add.s64 	%rd365, %rd360, %rd364;
	add.s32 	%r222, %r217, 2560;
	mul.wide.u32 	%rd366, %r222, 4;
	add.s64 	%rd367, %rd1, %rd366;
	ld.global.u32 	%rd368, [%rd367];
	and.b64  	%rd369, %rd368, 1;
	add.s64 	%rd370, %rd365, %rd369;
	add.s32 	%r223, %r217, 3072;
	mul.wide.u32 	%rd371, %r223, 4;
	add.s64 	%rd372, %rd1, %rd371;
	ld.global.u32 	%rd373, [%rd372];
	and.b64  	%rd374, %rd373, 1;
	add.s64 	%rd375, %rd370, %rd374;
	add.s32 	%r224, %r217, 3584;
	mul.wide.u32 	%rd376, %r224, 4;
	add.s64 	%rd377, %rd1, %rd376;
	ld.global.u32 	%rd378, [%rd377];
	and.b64  	%rd379, %rd378, 1;
	add.s64 	%rd518, %rd375, %rd379;
	add.s32 	%r352, %r352, 4096;
$L__BB2_11:
	setp.eq.s32 	%p29, %r23, 0;
	@%p29 bra 	$L__BB2_17;
	and.b32  	%r26, %r10, 3;
	setp.lt.u32 	%p30, %r23, 4;
	@%p30 bra 	$L__BB2_14;
	add.s32 	%r225, %r352, %r361;
	mul.wide.u32 	%rd381, %r225, 4;
	add.s64 	%rd382, %rd1, %rd381;
	ld.global.u32 	%rd383, [%rd382];
	and.b64  	%rd384, %rd383, 1;
	add.s64 	%rd385, %rd518, %rd384;
	add.s32 	%r226, %r225, 512;
	mul.wide.u32 	%rd386, %r226, 4;
	add.s64 	%rd387, %rd1, %rd386;
	ld.global.u32 	%rd388, [%rd387];
	and.b64  	%rd389, %rd388, 1;
	add.s64 	%rd390, %rd385, %rd389;
	add.s32 	%r227, %r225, 1024;
	mul.wide.u32 	%rd391, %r227, 4;
	add.s64 	%rd392, %rd1, %rd391;
	ld.global.u32 	%rd393, [%rd392];
	and.b64  	%rd394, %rd393, 1;
	add.s64 	%rd395, %rd390, %rd394;
	add.s32 	%r228, %r225, 1536;
	mul.wide.u32 	%rd396, %r228, 4;
	add.s64 	%rd397, %rd1, %rd396;
	ld.global.u32 	%rd398, [%rd397];
	and.b64  	%rd399, %rd398, 1;
	add.s64 	%rd518, %rd395, %rd399;
	add.s32 	%r352, %r352, 2048;
$L__BB2_14:
	setp.eq.s32 	%p31, %r26, 0;
	@%p31 bra 	$L__BB2_17;
	add.s32 	%r356, %r352, %r361;
	neg.s32 	%r355, %r26;
$L__BB2_16:
	.pragma "nounroll";
	mul.wide.u32 	%rd400, %r356, 4;
	add.s64 	%rd401, %rd1, %rd400;
	ld.global.u32 	%rd402, [%rd401];
	and.b64  	%rd403, %rd402, 1;
	add.s64 	%rd518, %rd518, %rd403;
	add.s32 	%r356, %r356, 512;
	add.s32 	%r355, %r355, 1;
	setp.ne.s32 	%p32, %r355, 0;
	@%p32 bra 	$L__BB2_16;
$L__BB2_17:
	setp.lt.u32 	%p33, %r6, 512;
	@%p33 bra 	$L__BB2_22;
	// begin inline asm
	mov.u32 %r292, %laneid;
	// end inline asm
	mov.b64 	{%r294, %r299}, %rd518;
	mov.b32 	%r300, 1;
	mov.b32 	%r341, 31;
	mov.b32 	%r342, -1;
	// begin inline asm
	shfl.sync.down.b32 %r293, %r294, %r300, %r341, %r342;
	// end inline asm
	// begin inline asm
	shfl.sync.down.b32 %r298, %r299, %r300, %r341, %r342;
	// end inline asm
	mov.b64 	%rd462, {%r293, %r298};
	setp.gt.s32 	%p57, %r292, 30;
	selp.b64 	%rd463, 0, %rd462, %p57;
	add.s64 	%rd464, %rd463, %rd518;
	mov.b64 	{%r304, %r309}, %rd464;
	mov.b32 	%r310, 2;
	// begin inline asm
	shfl.sync.down.b32 %r303, %r304, %r310, %r341, %r342;
	// end inline asm
	// begin inline asm
	shfl.sync.down.b32 %r308, %r309, %r310, %r341, %r342;
	// end inline asm
	mov.b64 	%rd465, {%r303, %r308};
	setp.gt.s32 	%p58, %r292, 29;
	selp.b64 	%rd466, 0, %rd465, %p58;
	add.s64 	%rd467, %rd466, %rd464;
	mov.b64 	{%r314, %r319}, %rd467;
	mov.b32 	%r320, 4;
	// begin inline asm
	shfl.sync.down.b32 %r313, %r314, %r320, %r341, %r342;
	// end inline asm
	// begin inline asm
	shfl.sync.down.b32 %r318, %r319, %r320, %r341, %r342;
	// end inline asm
	mov.b64 	%rd468, {%r313, %r318};
	setp.gt.s32 	%p59, %r292, 27;
	selp.b64 	%rd469, 0, %rd468, %p59;
	add.s64 	%rd470, %rd469, %rd467;
	mov.b64 	{%r324, %r329}, %rd470;
	mov.b32 	%r330, 8;
	// begin inline asm
	shfl.sync.down.b32 %r323, %r324, %r330, %r341, %r342;
	// end inline asm
	// begin inline asm
	shfl.sync.down.b32 %r328, %r329, %r330, %r341, %r342;
	// end inline asm
	mov.b64 	%rd471, {%r323, %r328};
	setp.gt.s32 	%p60, %r292, 23;
	selp.b64 	%rd472, 0, %rd471, %p60;
	add.s64 	%rd473, %rd472, %rd470;
	mov.b64 	{%r334, %r339}, %rd473;
	mov.b32 	%r340, 16;
	// begin inline asm
	shfl.sync.down.b32 %r333, %r334, %r340, %r341, %r342;
	// end inline asm
	// begin inline asm
	shfl.sync.down.b32 %r338, %r339, %r340, %r341, %r342;
	// end inline asm
	mov.b64 	%rd474, {%r333, %r338};
	setp.gt.s32 	%p61, %r292, 15;
	selp.b64 	%rd475, 0, %rd474, %p61;
	add.s64 	%rd529, %rd475, %rd473;
	setp.ne.s32 	%p62, %r292, 0;
	@%p62 bra 	$L__BB2_20;
	shr.u32 	%r343, %r7, 2;
	and.b32  	%r344, %r343, 248;
	mov.u32 	%r345, _ZZN3cub18CUB_300001_SM_10006detail6reduce18DeviceReduceKernelINS2_10policy_hubIljN4cuda3std3__44plusIlEEE10Policy1000EN6thrust24THRUST_300001_SM_1000_NS18transform_iteratorI6is_oddNSD_6detail15normal_iteratorINSD_10device_ptrIiEEEEllEEjS9_lNS7_10__identityEEEvT0_PT3_T1_NS0_13GridEvenShareISQ_EET2_T4_E12temp_storage;
	add.s32 	%r346, %r345, %r344;
	st.shared.u64 	[%r346+16], %rd529;
$L__BB2_20:
	bar.sync 	0;
	setp.ne.s32 	%p63, %r7, 0;
	@%p63 bra 	$L__BB2_48;
	ld.shared.u64 	%rd476, [_ZZN3cub18CUB_300001_SM_10006detail6reduce18DeviceReduceKernelINS2_10policy_hubIljN4cuda3std3__44plusIlEEE10Policy1000EN6thrust24THRUST_300001_SM_1000_NS18transform_iteratorI6is_oddNSD_6detail15normal_iteratorINSD_10device_ptrIiEEEEllEEjS9_lNS7_10__identityEEEvT0_PT3_T1_NS0_13GridEvenShareISQ_EET2_T4_E12temp_storage+24];
	add.s64 	%rd477, %rd476, %rd529;
	ld.shared.u64 	%rd478, [_ZZN3cub18CUB_300001_SM_10006detail6reduce18DeviceReduceKernelINS2_10policy_hubIljN4cuda3std3__44plusIlEEE10Policy1000EN6thrust24THRUST_300001_SM_1000_NS18transform_iteratorI6is_oddNSD_6detail15normal_iteratorINSD_10device_ptrIiEEEEllEEjS9_lNS7_10__identityEEEvT0_PT3_T1_NS0_13GridEvenShareISQ_EET2_T4_E12temp_storage+32];
	add.s64 	%rd479, %rd477, %rd478;
	ld.shared.u64 	%rd480, [_ZZN3cub18CUB_300001_SM_10006detail6reduce18DeviceReduceKernelINS2_10policy_hubIljN4cuda3std3__44plusIlEEE10Policy1000EN6thrust24THRUST_300001_SM_1000_NS18transform_iteratorI6is_oddNSD_6detail15normal_iteratorINSD_10device_ptrIiEEEEllEEjS9_lNS7_10__identityEEEvT0_PT3_T1_NS0_13GridEvenShareISQ_EET2_T4_E12temp_storage+40];
	add.s64 	%rd481, %rd479, %rd480;
	ld.shared.u64 	%rd482, [_ZZN3cub18CUB_300001_SM_10006detail6reduce18DeviceReduceKernelINS2_10policy_hubIljN4cuda3std3__44plusIlEEE10Policy1000EN6thrust24THRUST_300001_SM_1000_NS18transform_iteratorI6is_oddNSD_6detail15normal_iteratorINSD_10device_ptrIiEEEEllEEjS9_lNS7_10__identityEEEvT0_PT3_T1_NS0_13GridEvenShareISQ_EET2_T4_E12temp_storage+48];
	add.s64 	%rd483, %rd481, %rd482;
	ld.shared.u64 	%rd484, [_ZZN3cub18CUB_300001_SM_10006detail6reduce18DeviceReduceKernelINS2_10policy_hubIljN4cuda3std3__44plusIlEEE10Policy1000EN6thrust24THRUST_300001_SM_1000_NS18transform_iteratorI6is_oddNSD_6detail15normal_iteratorINSD_10device_ptrIiEEEEllEEjS9_lNS7_10__identityEEEvT0_PT3_T1_NS0_13GridEvenShareISQ_EET2_T4_E12temp_storage+56];
	add.s64 	%rd485, %rd483, %rd484;
	ld.shared.u64 	%rd486, [_ZZN3cub18CUB_300001_SM_10006detail6reduce18DeviceReduceKernelINS2_10policy_hubIljN4cuda3std3__44plusIlEEE10Policy1000EN6thrust24THRUST_300001_SM_1000_NS18transform_iteratorI6is_oddNSD_6detail15normal_iteratorINSD_10device_ptrIiEEEEllEEjS9_lNS7_10__identityEEEvT0_PT3_T1_NS0_13GridEvenShareISQ_EET2_T4_E12temp_storage+64];
	add.s64 	%rd487, %rd485, %rd486;
	ld.shared.u64 	%rd488, [_ZZN3cub18CUB_300001_SM_10006detail6reduce18DeviceReduceKernelINS2_10policy_hubIljN4cuda3std3__44plusIlEEE10Policy1000EN6thrust24THRUST_300001_SM_1000_NS18transform_iteratorI6is_oddNSD_6detail15normal_iteratorINSD_10device_ptrIiEEEEllEEjS9_lNS7_10__identityEEEvT0_PT3_T1_NS0_13GridEvenShareISQ_EET2_T4_E12temp_storage+72];
	add.s64 	%rd489, %rd487, %rd488;
	ld.shared.u64 	%rd490, [_ZZN3cub18CUB_300001_SM_10006detail6reduce18DeviceReduceKernelINS2_10policy_hubIljN4cuda3std3__44plusIlEEE10Policy1000EN6thrust24THRUST_300001_SM_1000_NS18transform_iteratorI6is_oddNSD_6detail15normal_iteratorINSD_10device_ptrIiEEEEllEEjS9_lNS7_10__identityEEEvT0_PT3_T1_NS0_13GridEvenShareISQ_EET2_T4_E12temp_storage+80];
	add.s64 	%rd491, %rd489, %rd490;
	ld.shared.u64 	%rd492, [_ZZN3cub18CUB_300001_SM_10006detail6reduce18DeviceReduceKernelINS2_10policy_hubIljN4cuda3std3__44plusIlEEE10Policy1000EN6thrust24THRUST_300001_SM_1000_NS18transform_iteratorI6is_oddNSD_6detail15normal_iteratorINSD_10device_ptrIiEEEEllEEjS9_lNS7_10__identityEEEvT0_PT3_T1_NS0_13GridEvenShareISQ_EET2_T4_E12temp_storage+88];
	add.s64 	%rd493, %rd491, %rd492;
	ld.shared.u64 	%rd494, [_ZZN3cub18CUB_300001_SM_10006detail6reduce18DeviceReduceKernelINS2_10policy_hubIljN4cuda3std3__44plusIlEEE10Policy1000EN6thrust24THRUST_300001_SM_1000_NS18transform_iteratorI6is_oddNSD_6detail15normal_iteratorINSD_10device_ptrIiEEEEllEEjS9_lNS7_10__identityEEEvT0_PT3_T1_NS0_13GridEvenShareISQ_EET2_T4_E12temp_storage+96];
	add.s64 	%rd495, %rd493, %rd494;
	ld.shared.u64 	%rd496, [_ZZN3cub18CUB_300001_SM_10006detail6reduce18DeviceReduceKernelINS2_10policy_hubIljN4cuda3std3__44plusIlEEE10Policy1000EN6thrust24THRUST_300001_SM_1000_NS18transform_iteratorI6is_oddNSD_6detail15normal_iteratorINSD_10device_ptrIiEEEEllEEjS9_lNS7_10__identityEEEvT0_PT3_T1_NS0_13GridEvenShareISQ_EET2_T4_E12temp_storage+104];
	add.s64 	%rd497, %rd495, %rd496;
	ld.shared.u64 	%rd498, [_ZZN3cub18CUB_300001_SM_10006detail6reduce18DeviceReduceKernelINS2_10policy_hubIljN4cuda3std3__44plusIlEEE10Policy1000EN6thrust24THRUST_300001_SM_1000_NS18transform_iteratorI6is_oddNSD_6detail15normal_iteratorINSD_10device_ptrIiEEEEllEEjS9_lNS7_10__identityEEEvT0_PT3_T1_NS0_13GridEvenShareISQ_EET2_T4_E12temp_storage+112];
	add.s64 	%rd499, %rd497, %rd498;
	ld.shared.u64 	%rd500, [_ZZN3cub18CUB_300001_SM_10006detail6reduce18DeviceReduceKernelINS2_10policy_hubIljN4cuda3std3__44plusIlEEE10Policy1000EN6thrust24THRUST_300001_SM_1000_NS18transform_iteratorI6is_oddNSD_6detail15normal_iteratorINSD_10device_ptrIiEEEEllEEjS9_lNS7_10__identityEEEvT0_PT3_T1_NS0_13GridEvenShareISQ_EET2_T4_E12temp_storage+120];
	add.s64 	%rd501, %rd499, %rd500;
	ld.shared.u64 	%rd502, [_ZZN3cub18CUB_300001_SM_10006detail6reduce18DeviceReduceKernelINS2_10policy_hubIljN4cuda3std3__44plusIlEEE10Policy1000EN6thrust24THRUST_300001_SM_1000_NS18transform_iteratorI6is_oddNSD_6detail15normal_iteratorINSD_10device_ptrIiEEEEllEEjS9_lNS7_10__identityEEEvT0_PT3_T1_NS0_13GridEvenShareISQ_EET2_T4_E12temp_storage+128];
	add.s64 	%rd503, %rd501, %rd502;
	ld.shared.u64 	%rd504, [_ZZN3cub18CUB_300001_SM_10006detail6reduce18DeviceReduceKernelINS2_10policy_hubIljN4cuda3std3__44plusIlEEE10Policy1000EN6thrust24THRUST_300001_SM_1000_NS18transform_iteratorI6is_oddNSD_6detail15normal_iteratorINSD_10device_ptrIiEEEEllEEjS9_lNS7_10__identityEEEvT0_PT3_T1_NS0_13GridEvenShareISQ_EET2_T4_E12temp_storage+136];
	add.s64 	%rd529, %rd503, %rd504;
	bra.uni 	$L__BB2_48;
$L__BB2_22:
	// begin inline asm
	mov.u32 %r229, %laneid;
	// end inline asm
	and.b32  	%r280, %r7, 992;
	add.s32 	%r281, %r280, 32;
	setp.gt.u32 	%p34, %r281, %r6;
	not.b32 	%r282, %r280;
	add.s32 	%r283, %r6, %r282;
	selp.b32 	%r278, %r283, 31, %p34;
	mov.b64 	{%r231, %r236}, %rd518;
	mov.b32 	%r237, 1;
	mov.b32 	%r279, -1;
	// begin inline asm
	shfl.sync.down.b32 %r230, %r231, %r237, %r278, %r279;
	// end inline asm
	// begin inline asm
	shfl.sync.down.b32 %r235, %r236, %r237, %r278, %r279;
	// end inline asm
	mov.b64 	%rd404, {%r230, %r235};
	setp.lt.s32 	%p35, %r229, %r278;
	selp.b64 	%rd405, %rd404, 0, %p35;
	add.s64 	%rd406, %rd405, %rd518;
	mov.b64 	{%r241, %r246}, %rd406;
	mov.b32 	%r247, 2;
	// begin inline asm
	shfl.sync.down.b32 %r240, %r241, %r247, %r278, %r279;
	// end inline asm
	// begin inline asm
	shfl.sync.down.b32 %r245, %r246, %r247, %r278, %r279;
	// end inline asm
	mov.b64 	%rd407, {%r240, %r245};
	add.s32 	%r284, %r229, 2;
	setp.gt.s32 	%p36, %r284, %r278;
	selp.b64 	%rd408, 0, %rd407, %p36;
	add.s64 	%rd409, %rd408, %rd406;
	mov.b64 	{%r251, %r256}, %rd409;
	mov.b32 	%r257, 4;
	// begin inline asm
	shfl.sync.down.b32 %r250, %r251, %r257, %r278, %r279;
	// end inline asm
	// begin inline asm
	shfl.sync.down.b32 %r255, %r256, %r257, %r278, %r279;
	// end inline asm
	mov.b64 	%rd410, {%r250, %r255};
	add.s32 	%r285, %r229, 4;
	setp.gt.s32 	%p37, %r285, %r278;
	selp.b64 	%rd411, 0, %rd410, %p37;
	add.s64 	%rd412, %rd411, %rd409;
	mov.b64 	{%r261, %r266}, %rd412;
	mov.b32 	%r267, 8;
	// begin inline asm
	shfl.sync.down.b32 %r260, %r261, %r267, %r278, %r279;
	// end inline asm
	// begin inline asm
	shfl.sync.down.b32 %r265, %r266, %r267, %r278, %r279;
	// end inline asm
	mov.b64 	%rd413, {%r260, %r265};
	add.s32 	%r286, %r229, 8;
	setp.gt.s32 	%p38, %r286, %r278;
	selp.b64 	%rd414, 0, %rd413, %p38;
	add.s64 	%rd415, %rd414, %rd412;
	mov.b64 	{%r271, %r276}, %rd415;
	mov.b32 	%r277, 16;
	// begin inline asm
	shfl.sync.down.b32 %r270, %r271, %r277, %r278, %r279;
	// end inline asm
	// begin inline asm
	shfl.sync.down.b32 %r275, %r276, %r277, %r278, %r279;
	// end inline asm
	mov.b64 	%rd416, {%r270, %r275};
	add.s32 	%r287, %r229, 16;
	setp.gt.s32 	%p39, %r287, %r278;
	selp.b64 	%rd417, 0, %rd416, %p39;
	add.s64 	%rd529, %rd417, %rd415;
	setp.ne.s32 	%p40, %r229, 0;
	@%p40 bra 	$L__BB2_24;
	shr.u32 	%r288, %r7, 2;
	and.b32  	%r289, %r288, 248;
	mov.u32 	%r290, _ZZN3cub18CUB_300001_SM_10006detail6reduce18DeviceReduceKernelINS2_10policy_hubIljN4cuda3std3__44plusIlEEE10Policy1000EN6thrust24THRUST_300001_SM_1000_NS18transform_iteratorI6is_oddNSD_6detail15normal_iteratorINSD_10device_ptrIiEEEEllEEjS9_lNS7_10__identityEEEvT0_PT3_T1_NS0_13GridEvenShareISQ_EET2_T4_E12temp_storage;
	add.s32 	%r291, %r290, %r289;
	st.shared.u64 	[%r291+16], %rd529;
$L__BB2_24:
	bar.sync 	0;
	setp.ne.s32 	%p41, %r7, 0;
	@%p41 bra 	$L__BB2_48;
	setp.gt.u32 	%p42, %r6, 32;
	ld.shared.u64 	%rd418, [_ZZN3cub18CUB_300001_SM_10006detail6reduce18DeviceReduceKernelINS2_10policy_hubIljN4cuda3std3__44plusIlEEE10Policy1000EN6thrust24THRUST_300001_SM_1000_NS18transform_iteratorI6is_oddNSD_6detail15normal_iteratorINSD_10device_ptrIiEEEEllEEjS9_lNS7_10__identityEEEvT0_PT3_T1_NS0_13GridEvenShareISQ_EET2_T4_E12temp_storage+24];
	selp.b64 	%rd419, %rd418, 0, %p42;
	add.s64 	%rd420, %rd419, %rd529;
	setp.gt.u32 	%p43, %r6, 64;
	ld.shared.u64 	%rd421, [_ZZN3cub18CUB_300001_SM_10006detail6reduce18DeviceReduceKernelINS2_10policy_hubIljN4cuda3std3__44plusIlEEE10Policy1000EN6thrust24THRUST_300001_SM_1000_NS18transform_iteratorI6is_oddNSD_6detail15normal_iteratorINSD_10device_ptrIiEEEEllEEjS9_lNS7_10__identityEEEvT0_PT3_T1_NS0_13GridEvenShareISQ_EET2_T4_E12temp_storage+32];
	selp.b64 	%rd422, %rd421, 0, %p43;
	add.s64 	%rd423, %rd420, %rd422;
	setp.gt.u32 	%p44, %r6, 96;
	ld.shared.u64 	%rd424, [_ZZN3cub18CUB_300001_SM_10006detail6reduce18DeviceReduceKernelINS2_10policy_hubIljN4cuda3std3__44plusIlEEE10Policy1000EN6thrust24THRUST_300001_SM_1000_NS18transform_iteratorI6is_oddNSD_6detail15normal_iteratorINSD_10device_ptrIiEEEEllEEjS9_lNS7_10__identityEEEvT0_PT3_T1_NS0_13GridEvenShareISQ_EET2_T4_E12temp_storage+40];
	selp.b64 	%rd425, %rd424, 0, %p44;
	add.s64 	%rd426, %rd423, %rd425;
	setp.gt.u32 	%p45, %r6, 128;
	ld.shared.u64 	%rd427, [_ZZN3cub18CUB_300001_SM_10006detail6reduce18DeviceReduceKernelINS2_10policy_hubIljN4cuda3std3__44plusIlEEE10Policy1000EN6thrust24THRUST_300001_SM_1000_NS18transform_iteratorI6is_oddNSD_6detail15normal_iteratorINSD_10device_ptrIiEEEEllEEjS9_lNS7_10__identityEEEvT0_PT3_T1_NS0_13GridEvenShareISQ_EET2_T4_E12temp_storage+48];
	selp.b64 	%rd428, %rd427, 0, %p45;
	add.s64 	%rd429, %rd426, %rd428;
	setp.gt.u32 	%p46, %r6, 160;
	ld.shared.u64 	%rd430, [_ZZN3cub18CUB_300001_SM_10006detail6reduce18DeviceReduceKernelINS2_10policy_hubIljN4cuda3std3__44plusIlEEE10Policy1000EN6thrust24THRUST_300001_SM_1000_NS18transform_iteratorI6is_oddNSD_6detail15normal_iteratorINSD_10device_ptrIiEEEEllEEjS9_lNS7_10__identityEEEvT0_PT3_T1_NS0_13GridEvenShareISQ_EET2_T4_E12temp_storage+56];
	selp.b64 	%rd431, %rd430, 0, %p46;
	add.s64 	%rd432, %rd429, %rd431;
	setp.gt.u32 	%p47, %r6, 192;
	ld.shared.u64 	%rd433, [_ZZN3cub18CUB_300001_SM_10006detail6reduce18DeviceReduceKernelINS2_10policy_hubIljN4cuda3std3__44plusIlEEE10Policy1000EN6thrust24THRUST_300001_SM_1000_NS18transform_iteratorI6is_oddNSD_6detail15normal_iteratorINSD_10device_ptrIiEEEEllEEjS9_lNS7_10__identityEEEvT0_PT3_T1_NS0_13GridEvenShareISQ_EET2_T4_E12temp_storage+64];
	selp.b64 	%rd434, %rd433, 0, %p47;
	add.s64 	%rd435, %rd432, %rd434;
	setp.gt.u32 	%p48, %r6, 224;
	ld.shared.u64 	%rd436, [_ZZN3cub18CUB_300001_SM_10006detail6reduce18DeviceReduceKernelINS2_10policy_hubIljN4cuda3std3__44plusIlEEE10Policy1000EN6thrust24THRUST_300001_SM_1000_NS18transform_iteratorI6is_oddNSD_6detail15normal_iteratorINSD_10device_ptrIiEEEEllEEjS9_lNS7_10__identityEEEvT0_PT3_T1_NS0_13GridEvenShareISQ_EET2_T4_E12temp_storage+72];
	selp.b64 	%rd437, %rd436, 0, %p48;
	add.s64 	%rd438, %rd435, %rd437;
	setp.gt.u32 	%p49, %r6, 256;
	ld.shared.u64 	%rd439, [_ZZN3cub18CUB_300001_SM_10006detail6reduce18DeviceReduceKernelINS2_10policy_hubIljN4cuda3std3__44plusIlEEE10Policy1000EN6thrust24THRUST_300001_SM_1000_NS18transform_iteratorI6is_oddNSD_6detail15normal_iteratorINSD_10device_ptrIiEEEEllEEjS9_lNS7_10__identityEEEvT0_PT3_T1_NS0_13GridEvenShareISQ_EET2_T4_E12temp_storage+80];
	selp.b64 	%rd440, %rd439, 0, %p49;
	add.s64 	%rd441, %rd438, %rd440;
	setp.gt.u32 	%p50, %r6, 288;
	ld.shared.u64 	%rd442, [_ZZN3cub18CUB_300001_SM_10006detail6reduce18DeviceReduceKernelINS2_10policy_hubIljN4cuda3std3__44plusIlEEE10Policy1000EN6thrust24THRUST_300001_SM_1000_NS18transform_iteratorI6is_oddNSD_6detail15normal_iteratorINSD_10device_ptrIiEEEEllEEjS9_lNS7_10__identityEEEvT0_PT3_T1_NS0_13GridEvenShareISQ_EET2_T4_E12temp_storage+88];
	selp.b64 	%rd443, %rd442, 0, %p50;
	add.s64 	%rd444, %rd441, %rd443;
	setp.gt.u32 	%p51, %r6, 320;
	ld.shared.u64 	%rd445, [_ZZN3cub18CUB_300001_SM_10006detail6reduce18DeviceReduceKernelINS2_10policy_hubIljN4cuda3std3__44plusIlEEE10Policy1000EN6thrust24THRUST_300001_SM_1000_NS18transform_iteratorI6is_oddNSD_6detail15normal_iteratorINSD_10device_ptrIiEEEEllEEjS9_lNS7_10__identityEEEvT0_PT3_T1_NS0_13GridEvenShareISQ_EET2_T4_E12temp_storage+96];
	selp.b64 	%rd446, %rd445, 0, %p51;
	add.s64 	%rd447, %rd444, %rd446;
	setp.gt.u32 	%p52, %r6, 352;
	ld.shared.u64 	%rd448, [_ZZN3cub18CUB_300001_SM_10006detail6reduce18DeviceReduceKernelINS2_10policy_hubIljN4cuda3std3__44plusIlEEE10Policy1000EN6thrust24THRUST_300001_SM_1000_NS18transform_iteratorI6is_oddNSD_6detail15normal_iteratorINSD_10device_ptrIiEEEEllEEjS9_lNS7_10__identityEEEvT0_PT3_T1_NS0_13GridEvenShareISQ_EET2_T4_E12temp_storage+104];
	selp.b64 	%rd449, %rd448, 0, %p52;
	add.s64 	%rd450, %rd447, %rd449;
	setp.gt.u32 	%p53, %r6, 384;
	ld.shared.u64 	%rd451, [_ZZN3cub18CUB_300001_SM_10006detail6reduce18DeviceReduceKernelINS2_10policy_hubIljN4cuda3std3__44plusIlEEE10Policy1000EN6thrust24THRUST_300001_SM_1000_NS18transform_iteratorI6is_oddNSD_6detail15normal_iteratorINSD_10device_ptrIiEEEEllEEjS9_lNS7_10__identityEEEvT0_PT3_T1_NS0_13GridEvenShareISQ_EET2_T4_E12temp_storage+112];
	selp.b64 	%rd452, %rd451, 0, %p53;
	add.s64 	%rd453, %rd450, %rd452;
	setp.gt.u32 	%p54, %r6, 416;
	ld.shared.u64 	%rd454, [_ZZN3cub18CUB_300001_SM_10006detail6reduce18DeviceReduceKernelINS2_10policy_hubIljN4cuda3std3__44plusIlEEE10Policy1000EN6thrust24THRUST_300001_SM_1000_NS18transform_iteratorI6is_oddNSD_6detail15normal_iteratorINSD_10device_ptrIiEEEEllEEjS9_lNS7_10__identityEEEvT0_PT3_T1_NS0_13GridEvenShareISQ_EET2_T4_E12temp_storage+120];
	selp.b64 	%rd455, %rd454, 0, %p54;
	add.s64 	%rd456, %rd453, %rd455;
	setp.gt.u32 	%p55, %r6, 448;
	ld.shared.u64 	%rd457, [_ZZN3cub18CUB_300001_SM_10006detail6reduce18DeviceReduceKernelINS2_10policy_hubIljN4cuda3std3__44plusIlEEE10Policy1000EN6thrust24THRUST_300001_SM_1000_NS18transform_iteratorI6is_oddNSD_6detail15normal_iteratorINSD_10device_ptrIiEEEEllEEjS9_lNS7_10__identityEEEvT0_PT3_T1_NS0_13GridEvenShareISQ_EET2_T4_E12temp_storage+128];
	selp.b64 	%rd458, %rd457, 0, %p55;
	add.s64 	%rd459, %rd456, %rd458;
	setp.gt.u32 	%p56, %r6, 480;
	ld.shared.u64 	%rd460, [_ZZN3cub18CUB_300001_SM_10006detail6reduce18DeviceReduceKernelINS2_10policy_hubIljN4cuda3std3__44plusIlEEE10Policy1000EN6thrust24THRUST_300001_SM_1000_NS18transform_iteratorI6is_oddNSD_6detail15normal_iteratorINSD_10device_ptrIiEEEEllEEjS9_lNS7_10__identityEEEvT0_PT3_T1_NS0_13GridEvenShareISQ_EET2_T4_E12temp_storage+136];
	selp.b64 	%rd461, %rd460, 0, %p56;
	add.s64 	%rd529, %rd459, %rd461;
	bra.uni 	$L__BB2_48;
$L__BB2_26:
	mov.u32 	%r35, %tid.x;
	add.s32 	%r72, %r361, %r35;
	mul.wide.u32 	%rd42, %r72, 4;
	add.s64 	%rd43, %rd1, %rd42;
	ld.global.u32 	%r73, [%rd43];
	and.b32  	%r74, %r73, 1;
	ld.global.u32 	%r75, [%rd43+2048];
	and.b32  	%r76, %r75, 1;
	ld.global.u32 	%r77, [%rd43+4096];
	and.b32  	%r78, %r77, 1;
	ld.global.u32 	%r79, [%rd43+6144];
	and.b32  	%r80, %r79, 1;
	ld.global.u32 	%r81, [%rd43+8192];
	and.b32  	%r82, %r81, 1;
	ld.global.u32 	%r83, [%rd43+10240];
	and.b32  	%r84, %r83, 1;
	ld.global.u32 	%r85, [%rd43+12288];
	and.b32  	%r86, %r85, 1;
	add.s32 	%r87, %r76, %r74;
	add.s32 	%r88, %r78, %r87;
	add.s32 	%r89, %r80, %r88;
	add.s32 	%r90, %r82, %r89;
	add.s32 	%r91, %r84, %r90;
	add.s32 	%r92, %r86, %r91;
	cvt.u64.u32 	%rd528, %r92;
	setp.lt.u32 	%p2, %r6, %r4;
	@%p2 bra 	$L__BB2_44;
	add.s32 	%r36, %r4, %r361;
	not.b32 	%r94, %r35;
	add.s32 	%r95, %r94, %r1;
	sub.s32 	%r96, %r95, %r4;
	sub.s32 	%r358, %r96, %r361;
	add.s32 	%r97, %r36, %r35;
	add.s32 	%r357, %r97, 4096;
	mov.b32 	%r360, 0;
	cvt.u64.u32 	%rd45, %r35;
	mov.u32 	%r359, %r36;
$L__BB2_28:
	add.s32 	%r361, %r361, %r4;
	add.s32 	%r98, %r1, -3584;
	setp.gt.u32 	%p3, %r361, %r98;
	@%p3 bra 	$L__BB2_30;
	cvt.u64.u32 	%rd44, %r361;
	add.s64 	%rd46, %rd45, %rd44;
	shl.b64 	%rd47, %rd46, 2;
	add.s64 	%rd48, %rd1, %rd47;
	ld.global.u32 	%rd49, [%rd48];
	and.b64  	%rd50, %rd49, 1;
	ld.global.u32 	%rd51, [%rd48+2048];
	and.b64  	%rd52, %rd51, 1;
	ld.global.u32 	%rd53, [%rd48+4096];
	and.b64  	%rd54, %rd53, 1;
	ld.global.u32 	%rd55, [%rd48+6144];
	and.b64  	%rd56, %rd55, 1;
	ld.global.u32 	%rd57, [%rd48+8192];
	and.b64  	%rd58, %rd57, 1;
	ld.global.u32 	%rd59, [%rd48+10240];
	and.b64  	%rd60, %rd59, 1;
	ld.global.u32 	%rd61, [%rd48+12288];
	and.b64  	%rd62, %rd61, 1;
	add.s64 	%rd63, %rd528, %rd50;
	add.s64 	%rd64, %rd63, %rd52;
	add.s64 	%rd65, %rd64, %rd54;
	add.s64 	%rd66, %rd65, %rd56;
	add.s64 	%rd67, %rd66, %rd58;
	add.s64 	%rd68, %rd67, %rd60;
	add.s64 	%rd528, %rd68, %rd62;
	sub.s32 	%r99, %r1, %r361;
	setp.lt.u32 	%p4, %r99, %r4;
	add.s32 	%r360, %r360, 1;
	add.s32 	%r359, %r359, %r4;
	sub.s32 	%r358, %r358, %r4;
	add.s32 	%r357, %r357, %r4;
	@%p4 bra 	$L__BB2_44;
	bra.uni 	$L__BB2_28;
$L__BB2_30:
	setp.le.u32 	%p5, %r1, %r361;
	sub.s32 	%r100, %r1, %r361;
	setp.ge.s32 	%p6, %r35, %r100;
	or.pred  	%p7, %p5, %p6;
	@%p7 bra 	$L__BB2_44;
	not.b32 	%r102, %r35;
	add.s32 	%r103, %r1, %r102;
	sub.s32 	%r104, %r103, %r36;
	mul.lo.s32 	%r105, %r2, %r360;
	mad.lo.s32 	%r106, %r105, -3584, %r104;
	shr.u32 	%r107, %r106, 9;
	add.s32 	%r49, %r107, 1;
	and.b32  	%r50, %r49, 15;
	setp.lt.u32 	%p8, %r106, 7680;
	mov.u32 	%r366, %r35;
	@%p8 bra 	$L__BB2_35;
	or.b32  	%r364, %r35, 4096;
	shr.u32 	%r108, %r358, 9;
	add.s32 	%r109, %r108, 1;
	and.b32  	%r110, %r109, 16777200;
	neg.s32 	%r362, %r110;
$L__BB2_33:
	.pragma "nounroll";
	add.s32 	%r111, %r357, -4096;
	mul.wide.u32 	%rd70, %r111, 4;
	add.s64 	%rd71, %rd1, %rd70;
	ld.global.u32 	%rd72, [%rd71];
	and.b64  	%rd73, %rd72, 1;
	add.s64 	%rd74, %rd528, %rd73;
	add.s32 	%r112, %r357, -3584;
	mul.wide.u32 	%rd75, %r112, 4;
	add.s64 	%rd76, %rd1, %rd75;
	ld.global.u32 	%rd77, [%rd76];
	and.b64  	%rd78, %rd77, 1;
	add.s64 	%rd79, %rd74, %rd78;
	add.s32 	%r113, %r357, -3072;
	mul.wide.u32 	%rd80, %r113, 4;
	add.s64 	%rd81, %rd1, %rd80;
	ld.global.u32 	%rd82, [%rd81];
	and.b64  	%rd83, %rd82, 1;
	add.s64 	%rd84, %rd79, %rd83;
	add.s32 	%r114, %r357, -2560;
	mul.wide.u32 	%rd85, %r114, 4;
	add.s64 	%rd86, %rd1, %rd85;
	ld.global.u32 	%rd87, [%rd86];
	and.b64  	%rd88, %rd87, 1;
	add.s64 	%rd89, %rd84, %rd88;
	add.s32 	%r115, %r357, -2048;
	mul.wide.u32 	%rd90, %r115, 4;
	add.s64 	%rd91, %rd1, %rd90;
	ld.global.u32 	%rd92, [%rd91];
	and.b64  	%rd93, %rd92, 1;
	add.s64 	%rd94, %rd89, %rd93;
	add.s32 	%r116, %r357, -1536;
	mul.wide.u32 	%rd95, %r116, 4;
	add.s64 	%rd96, %rd1, %rd95;
	ld.global.u32 	%rd97, [%rd96];
	and.b64  	%rd98, %rd97, 1;
	add.s64 	%rd99, %rd94, %rd98;
	add.s32 	%r117, %r357, -1024;
	mul.wide.u32 	%rd100, %r117, 4;
	add.s64 	%rd101, %rd1, %rd100;
	ld.global.u32 	%rd102, [%rd101];
	and.b64  	%rd103, %rd102, 1;
	add.s64 	%rd104, %rd99, %rd103;
	add.s32 	%r118, %r357, 3584;
	add.s32 	%r119, %r357, -512;
	mul.wide.u32 	%rd105, %r119, 4;
	add.s64 	%rd106, %rd1, %rd105;
	ld.global.u32 	%rd107, [%rd106];
	and.b64  	%rd108, %rd107, 1;
	add.s64 	%rd109, %rd104, %rd108;
	mul.wide.u32 	%rd110, %r357, 4;
	add.s64 	%rd111, %rd1, %rd110;
	ld.global.u32 	%rd112, [%rd111];
	and.b64  	%rd113, %rd112, 1;
	add.s64 	%rd114, %rd109, %rd113;
	add.s32 	%r120, %r357, 512;
	mul.wide.u32 	%rd115, %r120, 4;
	add.s64 	%rd116, %rd1, %rd115;
	ld.global.u32 	%rd117, [%rd116];
	and.b64  	%rd118, %rd117, 1;
	add.s64 	%rd119, %rd114, %rd118;
	add.s32 	%r121, %r357, 1024;
	mul.wide.u32 	%rd120, %r121, 4;
	add.s64 	%rd121, %rd1, %rd120;
	ld.global.u32 	%rd122, [%rd121];
	and.b64  	%rd123, %rd122, 1;
	add.s64 	%rd124, %rd119, %rd123;
	add.s32 	%r122, %r357, 1536;
	mul.wide.u32 	%rd125, %r122, 4;
	add.s64 	%rd126, %rd1, %rd125;
	ld.global.u32 	%rd127, [%rd126];
	and.b64  	%rd128, %rd127, 1;
	add.s64 	%rd129, %rd124, %rd128;
	add.s32 	%r123, %r357, 2048;
	mul.wide.u32 	%rd130, %r123, 4;
	add.s64 	%rd131, %rd1, %rd130;
	ld.global.u32 	%rd132, [%rd131];
	and.b64  	%rd133, %rd132, 1;
	add.s64 	%rd134, %rd129, %rd133;
	add.s32 	%r124, %r357, 2560;
	mul.wide.u32 	%rd135, %r124, 4;
	add.s64 	%rd136, %rd1, %rd135;
	ld.global.u32 	%rd137, [%rd136];
	and.b64  	%rd138, %rd137, 1;
	add.s64 	%rd139, %rd134, %rd138;
	add.s32 	%r125, %r357, 3072;
	mul.wide.u32 	%rd140, %r125, 4;
	add.s64 	%rd141, %rd1, %rd140;
	ld.global.u32 	%rd142, [%rd141];
	and.b64  	%rd143, %rd142, 1;
	add.s64 	%rd144, %rd139, %rd143;
	mul.wide.u32 	%rd145, %r118, 4;
	add.s64 	%rd146, %rd1, %rd145;
	ld.global.u32 	%rd147, [%rd146];
	and.b64  	%rd148, %rd147, 1;
	add.s64 	%rd528, %rd144, %rd148;
	add.s32 	%r364, %r364, 8192;
	add.s32 	%r357, %r357, 8192;
	add.s32 	%r362, %r362, 16;
	setp.ne.s32 	%p9, %r362, 0;
	@%p9 bra 	$L__BB2_33;
	add.s32 	%r366, %r364, -4096;
$L__BB2_35:
	setp.eq.s32 	%p10, %r50, 0;
	@%p10 bra 	$L__BB2_44;
	and.b32  	%r61, %r49, 7;
	setp.lt.u32 	%p11, %r50, 8;
	@%p11 bra 	$L__BB2_38;
	add.s32 	%r126, %r366, %r361;
	mul.wide.u32 	%rd150, %r126, 4;
	add.s64 	%rd151, %rd1, %rd150;
	ld.global.u32 	%rd152, [%rd151];
	and.b64  	%rd153, %rd152, 1;
	add.s64 	%rd154, %rd528, %rd153;
	add.s32 	%r127, %r126, 512;
	mul.wide.u32 	%rd155, %r127, 4;
	add.s64 	%rd156, %rd1, %rd155;
	ld.global.u32 	%rd157, [%rd156];
	and.b64  	%rd158, %rd157, 1;
	add.s64 	%rd159, %rd154, %rd158;
	add.s32 	%r128, %r126, 1024;
	mul.wide.u32 	%rd160, %r128, 4;
	add.s64 	%rd161, %rd1, %rd160;
	ld.global.u32 	%rd162, [%rd161];
	and.b64  	%rd163, %rd162, 1;
	add.s64 	%rd164, %rd159, %rd163;
	add.s32 	%r129, %r126, 1536;
	mul.wide.u32 	%rd165, %r129, 4;
	add.s64 	%rd166, %rd1, %rd165;
	ld.global.u32 	%rd167, [%rd166];
	and.b64  	%rd168, %rd167, 1;
	add.s64 	%rd169, %rd164, %rd168;
	add.s32 	%r130, %r126, 2048;
	mul.wide.u32 	%rd170, %r130, 4;
	add.s64 	%rd171, %rd1, %rd170;
	ld.global.u32 	%rd172, [%rd171];
	and.b64  	%rd173, %rd172, 1;
	add.s64 	%rd174, %rd169, %rd173;
	add.s32 	%r131, %r126, 2560;
	mul.wide.u32 	%rd175, %r131, 4;
	add.s64 	%rd176, %rd1, %rd175;
	ld.global.u32 	%rd177, [%rd176];
	and.b64  	%rd178, %rd177, 1;
	add.s64 	%rd179, %rd174, %rd178;
	add.s32 	%r132, %r126, 3072;
	mul.wide.u32 	%rd180, %r132, 4;
	add.s64 	%rd181, %rd1, %rd180;
	ld.global.u32 	%rd182, [%rd181];
	and.b64  	%rd183, %rd182, 1;
	add.s64 	%rd184, %rd179, %rd183;
	add.s32 	%r133, %r126, 3584;
	mul.wide.u32 	%rd185, %r133, 4;
	add.s64 	%rd186, %rd1, %rd185;
	ld.global.u32 	%rd187, [%rd186];
	and.b64  	%rd188, %rd187, 1;
	add.s64 	%rd528, %rd184, %rd188;
	add.s32 	%r366, %r366, 4096;
$L__BB2_38:
	setp.eq.s32 	%p12, %r61, 0;
	@%p12 bra 	$L__BB2_44;
	setp.lt.u32 	%p13, %r61, 4;
	@%p13 bra 	$L__BB2_41;
	add.s32 	%r134, %r366, %r361;
	mul.wide.u32 	%rd190, %r134, 4;
	add.s64 	%rd191, %rd1, %rd190;
	ld.global.u32 	%rd192, [%rd191];
	and.b64  	%rd193, %rd192, 1;
	add.s64 	%rd194, %rd528, %rd193;
	add.s32 	%r135, %r134, 512;
	mul.wide.u32 	%rd195, %r135, 4;
	add.s64 	%rd196, %rd1, %rd195;
	ld.global.u32 	%rd197, [%rd196];
	and.b64  	%rd198, %rd197, 1;
	add.s64 	%rd199, %rd194, %rd198;
	add.s32 	%r136, %r134, 1024;
	mul.wide.u32 	%rd200, %r136, 4;
	add.s64 	%rd201, %rd1, %rd200;
	ld.global.u32 	%rd202, [%rd201];
	and.b64  	%rd203, %rd202, 1;
	add.s64 	%rd204, %rd199, %rd203;
	add.s32 	%r137, %r134, 1536;
	mul.wide.u32 	%rd205, %r137, 4;
	add.s64 	%rd206, %rd1, %rd205;
	ld.global.u32 	%rd207, [%rd206];
	and.b64  	%rd208, %rd207, 1;
	add.s64 	%rd528, %rd204, %rd208;
	add.s32 	%r366, %r366, 2048;
$L__BB2_41:
	and.b32  	%r138, %r49, 3;
	setp.eq.s32 	%p14, %r138, 0;
	@%p14 bra 	$L__BB2_44;
	add.s32 	%r369, %r366, %r359;
	cvt.u16.u32 	%rs1, %r358;
	shr.u16 	%rs2, %rs1, 9;
	add.s16 	%rs3, %rs2, 1;
	cvt.u32.u16 	%r139, %rs3;
	and.b32  	%r140, %r139, 3;
	neg.s32 	%r368, %r140;
$L__BB2_43:
	.pragma "nounroll";
	mul.wide.u32 	%rd209, %r369, 4;
	add.s64 	%rd210, %rd1, %rd209;
	ld.global.u32 	%rd211, [%rd210];
	and.b64  	%rd212, %rd211, 1;
	add.s64 	%rd528, %rd528, %rd212;
	add.s32 	%r369, %r369, 512;
	add.s32 	%r368, %r368, 1;
	setp.ne.s32 	%p15, %r368, 0;
	@%p15 bra 	$L__BB2_43;
$L__BB2_44:
	// begin inline asm
	mov.u32 %r141, %laneid;
	// end inline asm
	mov.b64 	{%r143, %r148}, %rd528;
	mov.b32 	%r149, 1;
	mov.b32 	%r190, 31;
	mov.b32 	%r191, -1;
	// begin inline asm
	shfl.sync.down.b32 %r142, %r143, %r149, %r190, %r191;
	// end inline asm
	// begin inline asm
	shfl.sync.down.b32 %r147, %r148, %r149, %r190, %r191;
	// end inline asm
	mov.b64 	%rd213, {%r142, %r147};
	setp.gt.s32 	%p16, %r141, 30;
	selp.b64 	%rd214, 0, %rd213, %p16;
	add.s64 	%rd215, %rd214, %rd528;
	mov.b64 	{%r153, %r158}, %rd215;
	mov.b32 	%r159, 2;
	// begin inline asm
	shfl.sync.down.b32 %r152, %r153, %r159, %r190, %r191;
	// end inline asm
	// begin inline asm
	shfl.sync.down.b32 %r157, %r158, %r159, %r190, %r191;
	// end inline asm
	mov.b64 	%rd216, {%r152, %r157};
	setp.gt.s32 	%p17, %r141, 29;
	selp.b64 	%rd217, 0, %rd216, %p17;
	add.s64 	%rd218, %rd217, %rd215;
	mov.b64 	{%r163, %r168}, %rd218;
	mov.b32 	%r169, 4;
	// begin inline asm
	shfl.sync.down.b32 %r162, %r163, %r169, %r190, %r191;
	// end inline asm
	// begin inline asm
	shfl.sync.down.b32 %r167, %r168, %r169, %r190, %r191;
	// end inline asm
	mov.b64 	%rd219, {%r162, %r167};
	setp.gt.s32 	%p18, %r141, 27;
	selp.b64 	%rd220, 0, %rd219, %p18;
	add.s64 	%rd221, %rd220, %rd218;
	mov.b64 	{%r173, %r178}, %rd221;
	mov.b32 	%r179, 8;
	// begin inline asm
	shfl.sync.down.b32 %r172, %r173, %r179, %r190, %r191;
	// end inline asm
	// begin inline asm
	shfl.sync.down.b32 %r177, %r178, %r179, %r190, %r191;
	// end inline asm
	mov.b64 	%rd222, {%r172, %r177};
	setp.gt.s32 	%p19, %r141, 23;
	selp.b64 	%rd223, 0, %rd222, %p19;
	add.s64 	%rd224, %rd223, %rd221;
	mov.b64 	{%r183, %r188}, %rd224;
	mov.b32 	%r189, 16;
	// begin inline asm
	shfl.sync.down.b32 %r182, %r183, %r189, %r190, %r191;
	// end inline asm
	// begin inline asm
	shfl.sync.down.b32 %r187, %r188, %r189, %r190, %r191;
	// end inline asm
	mov.b64 	%rd225, {%r182, %r187};
	setp.gt.s32 	%p20, %r141, 15;
	selp.b64 	%rd226, 0, %rd225, %p20;
	add.s64 	%rd529, %rd226, %rd224;
	setp.ne.s32 	%p21, %r141, 0;
	@%p21 bra 	$L__BB2_46;
	shr.u32 	%r192, %r35, 2;
	and.b32  	%r193, %r192, 248;
	mov.u32 	%r194, _ZZN3cub18CUB_300001_SM_10006detail6reduce18DeviceReduceKernelINS2_10policy_hubIljN4cuda3std3__44plusIlEEE10Policy1000EN6thrust24THRUST_300001_SM_1000_NS18transform_iteratorI6is_oddNSD_6detail15normal_iteratorINSD_10device_ptrIiEEEEllEEjS9_lNS7_10__identityEEEvT0_PT3_T1_NS0_13GridEvenShareISQ_EET2_T4_E12temp_storage;
	add.s32 	%r195, %r194, %r193;
	st.shared.u64 	[%r195+16], %rd529;
$L__BB2_46:
	bar.sync 	0;
	setp.ne.s32 	%p22, %r35, 0;
	@%p22 bra 	$L__BB2_48;
	ld.shared.u64 	%rd227, [_ZZN3cub18CUB_300001_SM_10006detail6reduce18DeviceReduceKernelINS2_10policy_hubIljN4cuda3std3__44plusIlEEE10Policy1000EN6thrust24THRUST_300001_SM_1000_NS18transform_iteratorI6is_oddNSD_6detail15normal_iteratorINSD_10device_ptrIiEEEEllEEjS9_lNS7_10__identityEEEvT0_PT3_T1_NS0_13GridEvenShareISQ_EET2_T4_E12temp_storage+24];
	add.s64 	%rd228, %rd227, %rd529;
	ld.shared.u64 	%rd229, [_ZZN3cub18CUB_300001_SM_10006detail6reduce18DeviceReduceKernelINS2_10policy_hubIljN4cuda3std3__44plusIlEEE10Policy1000EN6thrust24THRUST_300001_SM_1000_NS18transform_iteratorI6is_oddNSD_6detail15normal_iteratorINSD_10device_ptrIiEEEEllEEjS9_lNS7_10__identityEEEvT0_PT3_T1_NS0_13GridEvenShareISQ_EET2_T4_E12temp_storage+32];
	add.s64 	%rd230, %rd228, %rd229;
	ld.shared.u64 	%rd231, [_ZZN3cub18CUB_300001_SM_10006detail6reduce18DeviceReduceKernelINS2_10policy_hubIljN4cuda3std3__44plusIlEEE10Policy1000EN6thrust24THRUST_300001_SM_1000_NS18transform_iteratorI6is_oddNSD_6detail15normal_iteratorINSD_10device_ptrIiEEEEllEEjS9_lNS7_10__identityEEEvT0_PT3_T1_NS0_13GridEvenShareISQ_EET2_T4_E12temp_storage+40];
	add.s64 	%rd232, %rd230, %rd231;
	ld.shared.u64 	%rd233, [_ZZN3cub18CUB_300001_SM_10006detail6reduce18DeviceReduceKernelINS2_10policy_hubIljN4cuda3std3__44plusIlEEE10Policy1000EN6thrust24THRUST_300001_SM_1000_NS18transform_iteratorI6is_oddNSD_6detail15normal_iteratorINSD_10device_ptrIiEEEEllEEjS9_lNS7_10__identityEEEvT0_PT3_T1_NS0_13GridEvenShareISQ_EET2_T4_E12temp_storage+48];
	add.s64 	%rd234, %rd232, %rd233;
	ld.shared.u64 	%rd235, [_ZZN3cub18CUB_300001_SM_10006detail6reduce18DeviceReduceKernelINS2_10policy_hubIljN4cuda3std3__44plusIlEEE10Policy1000EN6thrust24THRUST_300001_SM_1000_NS18transform_iteratorI6is_oddNSD_6detail15normal_iteratorINSD_10device_ptrIiEEEEllEEjS9_lNS7_10__identityEEEvT0_PT3_T1_NS0_13GridEvenShareISQ_EET2_T4_E12temp_storage+56];
	add.s64 	%rd236, %rd234, %rd235;
	ld.shared.u64 	%rd237, [_ZZN3cub18CUB_300001_SM_10006detail6reduce18DeviceReduceKernelINS2_10policy_hubIljN4cuda3std3__44plusIlEEE10Policy1000EN6thrust24THRUST_300001_SM_1000_NS18transform_iteratorI6is_oddNSD_6detail15normal_iteratorINSD_10device_ptrIiEEEEllEEjS9_lNS7_10__identityEEEvT0_PT3_T1_NS0_13GridEvenShareISQ_EET2_T4_E12temp_storage+64];
	add.s64 	%rd238, %rd236, %rd237;
	ld.shared.u64 	%rd239, [_ZZN3cub18CUB_300001_SM_10006detail6reduce18DeviceReduceKernelINS2_10policy_hubIljN4cuda3std3__44plusIlEEE10Policy1000EN6thrust24THRUST_300001_SM_1000_NS18transform_iteratorI6is_oddNSD_6detail15normal_iteratorINSD_10device_ptrIiEEEEllEEjS9_lNS7_10__identityEEEvT0_PT3_T1_NS0_13GridEvenShareISQ_EET2_T4_E12temp_storage+72];
	add.s64 	%rd240, %rd238, %rd239;
	ld.shared.u64 	%rd241, [_ZZN3cub18CUB_300001_SM_10006detail6reduce18DeviceReduceKernelINS2_10policy_hubIljN4cuda3std3__44plusIlEEE10Policy1000EN6thrust24THRUST_300001_SM_1000_NS18transform_iteratorI6is_oddNSD_6detail15normal_iteratorINSD_10device_ptrIiEEEEllEEjS9_lNS7_10__identityEEEvT0_PT3_T1_NS0_13GridEvenShareISQ_EET2_T4_E12temp_storage+80];
	add.s64 	%rd242, %rd240, %rd241;
	ld.shared.u64 	%rd243, [_ZZN3cub18CUB_300001_SM_10006detail6reduce18DeviceReduceKernelINS2_10policy_hubIljN4cuda3std3__44plusIlEEE10Policy1000EN6thrust24THRUST_300001_SM_1000_NS18transform_iteratorI6is_oddNSD_6detail15normal_iteratorINSD_10device_ptrIiEEEEllEEjS9_lNS7_10__identityEEEvT0_PT3_T1_NS0_13GridEvenShareISQ_EET2_T4_E12temp_storage+88];
	add.s64 	%rd244, %rd242, %rd243;
	ld.shared.u64 	%rd245, [_ZZN3cub18CUB_300001_SM_10006detail6reduce18DeviceReduceKernelINS2_10policy_hubIljN4cuda3std3__44plusIlEEE10Policy1000EN6thrust24THRUST_300001_SM_1000_NS18transform_iteratorI6is_oddNSD_6detail15normal_iteratorINSD_10device_ptrIiEEEEllEEjS9_lNS7_10__identityEEEvT0_PT3_T1_NS0_13GridEvenShareISQ_EET2_T4_E12temp_storage+96];
	add.s64 	%rd246, %rd244, %rd245;
	ld.shared.u64 	%rd247, [_ZZN3cub18CUB_300001_SM_10006detail6reduce18DeviceReduceKernelINS2_10policy_hubIljN4cuda3std3__44plusIlEEE10Policy1000EN6thrust24THRUST_300001_SM_1000_NS18transform_iteratorI6is_oddNSD_6detail15normal_iteratorINSD_10device_ptrIiEEEEllEEjS9_lNS7_10__identityEEEvT0_PT3_T1_NS0_13GridEvenShareISQ_EET2_T4_E12temp_storage+104];
	add.s64 	%rd248, %rd246, %rd247;
	ld.shared.u64 	%rd249, [_ZZN3cub18CUB_300001_SM_10006detail6reduce18DeviceReduceKernelINS2_10policy_hubIljN4cuda3std3__44plusIlEEE10Policy1000EN6thrust24THRUST_300001_SM_1000_NS18transform_iteratorI6is_oddNSD_6detail15normal_iteratorINSD_10device_ptrIiEEEEllEEjS9_lNS7_10__identityEEEvT0_PT3_T1_NS0_13GridEvenShareISQ_EET2_T4_E12temp_storage+112];
	add.s64 	%rd250, %rd248, %rd249;
	ld.shared.u64 	%rd251, [_ZZN3cub18CUB_300001_SM_10006detail6reduce18DeviceReduceKernelINS2_10policy_hubIljN4cuda3std3__44plusIlEEE10Policy1000EN6thrust24THRUST_300001_SM_1000_NS18transform_iteratorI6is_oddNSD_6detail15normal_iteratorINSD_10device_ptrIiEEEEllEEjS9_lNS7_10__identityEEEvT0_PT3_T1_NS0_13GridEvenShareISQ_EET2_T4_E12temp_storage+120];
	add.s64 	%rd252, %rd250, %rd251;
	ld.shared.u64 	%rd253, [_ZZN3cub18CUB_300001_SM_10006detail6reduce18DeviceReduceKernelINS2_10policy_hubIljN4cuda3std3__44plusIlEEE10Policy1000EN6thrust24THRUST_300001_SM_1000_NS18transform_iteratorI6is_oddNSD_6detail15normal_iteratorINSD_10device_ptrIiEEEEllEEjS9_lNS7_10__identityEEEvT0_PT3_T1_NS0_13GridEvenShareISQ_EET2_T4_E12temp_storage+128];
	add.s64 	%rd254, %rd252, %rd253;
	ld.shared.u64 	%rd255, [_ZZN3cub18CUB_300001_SM_10006detail6reduce18DeviceReduceKernelINS2_10policy_hubIljN4cuda3std3__44plusIlEEE10Policy1000EN6thrust24THRUST_300001_SM_1000_NS18transform_iteratorI6is_oddNSD_6detail15normal_iteratorINSD_10device_ptrIiEEEEllEEjS9_lNS7_10__identityEEEvT0_PT3_T1_NS0_13GridEvenShareISQ_EET2_T4_E12temp_storage+136];
	add.s64 	%rd529, %rd254, %rd255;
$L__BB2_48:
	mov.u32 	%r347, %tid.x;
	setp.ne.s32 	%p64, %r347, 0;
	@%p64 bra 	$L__BB2_50;
	ld.param.u64 	%rd508, [_ZN3cub18CUB_300001_SM_10006detail6reduce18DeviceReduceKernelINS2_10policy_hubIljN4cuda3std3__44plusIlEEE10Policy1000EN6thrust24THRUST_300001_SM_1000_NS18transform_iteratorI6is_oddNSD_6detail15normal_iteratorINSD_10device_ptrIiEEEEllEEjS9_lNS7_10__identityEEEvT0_PT3_T1_NS0_13GridEvenShareISQ_EET2_T4__param_1];
	cvta.to.global.u64 	%rd505, %rd508;
	mul.wide.u32 	%rd506, %r3, 8;
	add.s64 	%rd507, %rd505, %rd506;
	st.global.u64 	[%rd507], %rd529;
$L__BB2_50:
	ret;

}
	// .globl	_ZN3cub18CUB_300001_SM_10006detail6reduce28DeviceReduceSingleTileKernelINS2_10policy_hubIljN4cuda3std3__44plusIlEEE10Policy1000EPlSC_iS9_llNS7_10__identityEEEvT0_T1_T2_T3_T4_T6_
.visible .entry _ZN3cub18CUB_300001_SM_10006detail6reduce28DeviceReduceSingleTileKernelINS2_10policy_hubIljN4cuda3std3__44plusIlEEE10Policy1000EPlSC_iS9_llNS7_10__identityEEEvT0_T1_T2_T3_T4_T6_(
	.param .u64 .ptr .align 1 _ZN3cub18CUB_300001_SM_10006detail6reduce28DeviceReduceSingleTileKernelINS2_10policy_hubIljN4cuda3std3__44plusIlEEE10Policy1000EPlSC_iS9_llNS7_10__identityEEEvT0_T1_T2_T3_T4_T6__param_0,
	.param .u64 .ptr .align 1 _ZN3cub18CUB_300001_SM_10006detail6reduce28DeviceReduceSingleTileKernelINS2_10policy_hubIljN4cuda3std3__44plusIlEEE10Policy1000EPlSC_iS9_llNS7_10__identityEEEvT0_T1_T2_T3_T4_T6__param_1,
	.param .u32 _ZN3cub18CUB_300001_SM_10006detail6reduce28DeviceReduceSingleTileKernelINS2_10policy_hubIljN4cuda3std3__44plusIlEEE10Policy1000EPlSC_iS9_llNS7_10__identityEEEvT0_T1_T2_T3_T4_T6__param_2,
	.param .align 1 .b8 _ZN3cub18CUB_300001_SM_10006detail6reduce28DeviceReduceSingleTileKernelINS2_10policy_hubIljN4cuda3std3__44plusIlEEE10Policy1000EPlSC_iS9_llNS7_10__identityEEEvT0_T1_T2_T3_T4_T6__param_3[1],
	.param .u64 _ZN3cub18CUB_300001_SM_10006detail6reduce28DeviceReduceSingleTileKernelINS2_10policy_hubIljN4cuda3std3__44plusIlEEE10Policy1000EPlSC_iS9_llNS7_10__identityEEEvT0_T1_T2_T3_T4_T6__param_4,
	.param .align 1 .b8 _ZN3cub18CUB_300001_SM_10006detail6reduce28DeviceReduceSingleTileKernelINS2_10policy_hubIljN4cuda3std3__44plusIlEEE10Policy1000EPlSC_iS9_llNS7_10__identityEEEvT0_T1_T2_T3_T4_T6__param_5[1]
)
.maxntid 512
.minnctapersm 1
{
	.reg .pred 	%p<58>;
	.reg .b32 	%r<238>;
	.reg .b64 	%rd<281>;
	// demoted variable
	.shared .align 8 .b8 _ZZN3cub18CUB_300001_SM_10006detail6reduce28DeviceReduceSingleTileKernelINS2_10policy_hubIljN4cuda3std3__44plusIlEEE10Policy1000EPlSC_iS9_llNS7_10__identityEEEvT0_T1_T2_T3_T4_T6_E12temp_storage[152];
	ld.param.u64 	%rd35, [_ZN3cub18CUB_300001_SM_10006detail6reduce28DeviceReduceSingleTileKernelINS2_10policy_hubIljN4cuda3std3__44plusIlEEE10Policy1000EPlSC_iS9_llNS7_10__identityEEEvT0_T1_T2_T3_T4_T6__param_0];
	ld.param.u64 	%rd37, [_ZN3cub18CUB_300001_SM_10006detail6reduce28DeviceReduceSingleTileKernelINS2_10policy_hubIljN4cuda3std3__44plusIlEEE10Policy1000EPlSC_iS9_llNS7_10__identityEEEvT0_T1_T2_T3_T4_T6__param_1];
	ld.param.u32 	%r34, [_ZN3cub18CUB_300001_SM_10006detail6reduce28DeviceReduceSingleTileKernelINS2_10policy_hubIljN4cuda3std3__44plusIlEEE10Policy1000EPlSC_iS9_llNS7_10__identityEEEvT0_T1_T2_T3_T4_T6__param_2];
	ld.param.u64 	%rd36, [_ZN3cub18CUB_300001_SM_10006detail6reduce28DeviceReduceSingleTileKernelINS2_10policy_hubIljN4cuda3std3__44plusIlEEE10Policy1000EPlSC_iS9_llNS7_10__identityEEEvT0_T1_T2_T3_T4_T6__param_4];
	cvta.to.global.u64 	%rd1, %rd37;
	setp.ne.s32 	%p1, %r34, 0;
	@%p1 bra 	$L__BB3_3;
	mov.u32 	%r224, %tid.x;
	setp.ne.s32 	%p57, %r224, 0;
	@%p57 bra 	$L__BB3_39;
	st.global.u64 	[%rd1], %rd36;
	bra.uni 	$L__BB3_39;
$L__BB3_3:
	setp.gt.s32 	%p2, %r34, 3583;
	@%p2 bra 	$L__BB3_21;
	mov.u32 	%r1, %tid.x;
	setp.ge.s32 	%p19, %r1, %r34;
	mov.b64 	%rd271, 0;
	mov.u32 	%r228, %r1;
	@%p19 bra 	$L__BB3_6;
	mul.wide.u32 	%rd146, %r1, 8;
	add.s64 	%rd145, %rd35, %rd146;
	// begin inline asm
	ld.global.nc.u64 %rd271, [%rd145];
	// end inline asm
	add.s32 	%r228, %r1, 512;
$L__BB3_6:
	setp.ge.s32 	%p20, %r228, %r34;
	@%p20 bra 	$L__BB3_12;
	not.b32 	%r100, %r228;
	add.s32 	%r4, %r34, %r100;
	and.b32  	%r101, %r4, 1536;
	setp.eq.s32 	%p21, %r101, 1536;
	@%p21 bra 	$L__BB3_10;
	mul.wide.u32 	%rd148, %r228, 8;
	add.s64 	%rd266, %rd35, %rd148;
	shr.u32 	%r102, %r4, 9;
	add.s32 	%r103, %r102, 1;
	and.b32  	%r104, %r103, 3;
	neg.s32 	%r226, %r104;
$L__BB3_9:
	.pragma "nounroll";
	// begin inline asm
	ld.global.nc.u64 %rd149, [%rd266];
	// end inline asm
	add.s64 	%rd271, %rd149, %rd271;
	add.s32 	%r228, %r228, 512;
	add.s64 	%rd266, %rd266, 4096;
	add.s32 	%r226, %r226, 1;
	setp.ne.s32 	%p22, %r226, 0;
	@%p22 bra 	$L__BB3_9;
$L__BB3_10:
	setp.lt.u32 	%p23, %r4, 1536;
	@%p23 bra 	$L__BB3_12;
$L__BB3_11:
	mul.wide.s32 	%rd159, %r228, 8;
	add.s64 	%rd152, %rd35, %rd159;
	// begin inline asm
	ld.global.nc.u64 %rd151, [%rd152];
	// end inline asm
	add.s64 	%rd160, %rd151, %rd271;
	add.s64 	%rd154, %rd152, 4096;
	// begin inline asm
	ld.global.nc.u64 %rd153, [%rd154];
	// end inline asm
	add.s64 	%rd161, %rd153, %rd160;
	add.s64 	%rd156, %rd152, 8192;
	// begin inline asm
	ld.global.nc.u64 %rd155, [%rd156];
	// end inline asm
	add.s64 	%rd162, %rd155, %rd161;
	add.s64 	%rd158, %rd152, 12288;
	// begin inline asm
	ld.global.nc.u64 %rd157, [%rd158];
	// end inline asm
	add.s64 	%rd271, %rd157, %rd162;
	add.s32 	%r228, %r228, 2048;
	setp.lt.s32 	%p24, %r228, %r34;
	@%p24 bra 	$L__BB3_11;
$L__BB3_12:
	setp.lt.s32 	%p25, %r34, 512;
	@%p25 bra 	$L__BB3_17;
	// begin inline asm
	mov.u32 %r168, %laneid;
	// end inline asm
	mov.b64 	{%r170, %r175}, %rd271;
	mov.b32 	%r176, 1;
	mov.b32 	%r217, 31;
	mov.b32 	%r218, -1;
	// begin inline asm
	shfl.sync.down.b32 %r169, %r170, %r176, %r217, %r218;
	// end inline asm
	// begin inline asm
	shfl.sync.down.b32 %r174, %r175, %r176, %r217, %r218;
	// end inline asm
	mov.b64 	%rd221, {%r169, %r174};
	setp.gt.s32 	%p49, %r168, 30;
	selp.b64 	%rd222, 0, %rd221, %p49;
	add.s64 	%rd223, %rd222, %rd271;
	mov.b64 	{%r180, %r185}, %rd223;
	mov.b32 	%r186, 2;
	// begin inline asm
	shfl.sync.down.b32 %r179, %r180, %r186, %r217, %r218;
	// end inline asm
	// begin inline asm
	shfl.sync.down.b32 %r184, %r185, %r186, %r217, %r218;
	// end inline asm
	mov.b64 	%rd224, {%r179, %r184};
	setp.gt.s32 	%p50, %r168, 29;
	selp.b64 	%rd225, 0, %rd224, %p50;
	add.s64 	%rd226, %rd225, %rd223;
	mov.b64 	{%r190, %r195}, %rd226;
	mov.b32 	%r196, 4;
	// begin inline asm
	shfl.sync.down.b32 %r189, %r190, %r196, %r217, %r218;
	// end inline asm
	// begin inline asm
	shfl.sync.down.b32 %r194, %r195, %r196, %r217, %r218;
	// end inline asm
	mov.b64 	%rd227, {%r189, %r194};
	setp.gt.s32 	%p51, %r168, 27;
	selp.b64 	%rd228, 0, %rd227, %p51;
	add.s64 	%rd229, %rd228, %rd226;
	mov.b64 	{%r200, %r205}, %rd229;
	mov.b32 	%r206, 8;
	// begin inline asm
	shfl.sync.down.b32 %r199, %r200, %r206, %r217, %r218;
	// end inline asm
	// begin inline asm
	shfl.sync.down.b32 %r204, %r205, %r206, %r217, %r218;
	// end inline asm
	mov.b64 	%rd230, {%r199, %r204};
	setp.gt.s32 	%p52, %r168, 23;
	selp.b64 	%rd231, 0, %rd230, %p52;
	add.s64 	%rd232, %rd231, %rd229;
	mov.b64 	{%r210, %r215}, %rd232;
	mov.b32 	%r216, 16;
	// begin inline asm
	shfl.sync.down.b32 %r209, %r210, %r216, %r217, %r218;
	// end inline asm
	// begin inline asm
	shfl.sync.down.b32 %r214, %r215, %r216, %r217, %r218;
	// end inline asm
	mov.b64 	%rd233, {%r209, %r214};
	setp.gt.s32 	%p53, %r168, 15;
	selp.b64 	%rd234, 0, %rd233, %p53;
	add.s64 	%rd280, %rd234, %rd232;
	setp.ne.s32 	%p54, %r168, 0;
	@%p54 bra 	$L__BB3_15;
	shr.u32 	%r219, %r1, 2;
	and.b32  	%r220, %r219, 248;
	mov.u32 	%r221, _ZZN3cub18CUB_300001_SM_10006detail6reduce28DeviceReduceSingleTileKernelINS2_10policy_hubIljN4cuda3std3__44plusIlEEE10Policy1000EPlSC_iS9_llNS7_10__identityEEEvT0_T1_T2_T3_T4_T6_E12temp_storage;
	add.s32 	%r222, %r221, %r220;
	st.shared.u64 	[%r222+16], %rd280;
$L__BB3_15:
	bar.sync 	0;
	setp.ne.s32 	%p55, %r1, 0;
	@%p55 bra 	$L__BB3_37;
	ld.shared.u64 	%rd235, [_ZZN3cub18CUB_300001_SM_10006detail6reduce28DeviceReduceSingleTileKernelINS2_10policy_hubIljN4cuda3std3__44plusIlEEE10Policy1000EPlSC_iS9_llNS7_10__identityEEEvT0_T1_T2_T3_T4_T6_E12temp_storage+24];
	add.s64 	%rd236, %rd235, %rd280;
	ld.shared.u64 	%rd237, [_ZZN3cub18CUB_300001_SM_10006detail6reduce28DeviceReduceSingleTileKernelINS2_10policy_hubIljN4cuda3std3__44plusIlEEE10Policy1000EPlSC_iS9_llNS7_10__identityEEEvT0_T1_T2_T3_T4_T6_E12temp_storage+32];
	add.s64 	%rd238, %rd236, %rd237;
	ld.shared.u64 	%rd239, [_ZZN3cub18CUB_300001_SM_10006detail6reduce28DeviceReduceSingleTileKernelINS2_10policy_hubIljN4cuda3std3__44plusIlEEE10Policy1000EPlSC_iS9_llNS7_10__identityEEEvT0_T1_T2_T3_T4_T6_E12temp_storage+40];
	add.s64 	%rd240, %rd238, %rd239;
	ld.shared.u64 	%rd241, [_ZZN3cub18CUB_300001_SM_10006detail6reduce28DeviceReduceSingleTileKernelINS2_10policy_hubIljN4cuda3std3__44plusIlEEE10Policy1000EPlSC_iS9_llNS7_10__identityEEEvT0_T1_T2_T3_T4_T6_E12temp_storage+48];
	add.s64 	%rd242, %rd240, %rd241;
	ld.shared.u64 	%rd243, [_ZZN3cub18CUB_300001_SM_10006detail6reduce28DeviceReduceSingleTileKernelINS2_10policy_hubIljN4cuda3std3__44plusIlEEE10Policy1000EPlSC_iS9_llNS7_10__identityEEEvT0_T1_T2_T3_T4_T6_E12temp_storage+56];
	add.s64 	%rd244, %rd242, %rd243;
	ld.shared.u64 	%rd245, [_ZZN3cub18CUB_300001_SM_10006detail6reduce28DeviceReduceSingleTileKernelINS2_10policy_hubIljN4cuda3std3__44plusIlEEE10Policy1000EPlSC_iS9_llNS7_10__identityEEEvT0_T1_T2_T3_T4_T6_E12temp_storage+64];
	add.s64 	%rd246, %rd244, %rd245;
	ld.shared.u64 	%rd247, [_ZZN3cub18CUB_300001_SM_10006detail6reduce28DeviceReduceSingleTileKernelINS2_10policy_hubIljN4cuda3std3__44plusIlEEE10Policy1000EPlSC_iS9_llNS7_10__identityEEEvT0_T1_T2_T3_T4_T6_E12temp_storage+72];
	add.s64 	%rd248, %rd246, %rd247;
	ld.shared.u64 	%rd249, [_ZZN3cub18CUB_300001_SM_10006detail6reduce28DeviceReduceSingleTileKernelINS2_10policy_hubIljN4cuda3std3__44plusIlEEE10Policy1000EPlSC_iS9_llNS7_10__identityEEEvT0_T1_T2_T3_T4_T6_E12temp_storage+80];
	add.s64 	%rd250, %rd248, %rd249;
	ld.shared.u64 	%rd251, [_ZZN3cub18CUB_300001_SM_10006detail6reduce28DeviceReduceSingleTileKernelINS2_10policy_hubIljN4cuda3std3__44plusIlEEE10Policy1000EPlSC_iS9_llNS7_10__identityEEEvT0_T1_T2_T3_T4_T6_E12temp_storage+88];
	add.s64 	%rd252, %rd250, %rd251;
	ld.shared.u64 	%rd253, [_ZZN3cub18CUB_300001_SM_10006detail6reduce28DeviceReduceSingleTileKernelINS2_10policy_hubIljN4cuda3std3__44plusIlEEE10Policy1000EPlSC_iS9_llNS7_10__identityEEEvT0_T1_T2_T3_T4_T6_E12temp_storage+96];
	add.s64 	%rd254, %rd252, %rd253;
	ld.shared.u64 	%rd255, [_ZZN3cub18CUB_300001_SM_10006detail6reduce28DeviceReduceSingleTileKernelINS2_10policy_hubIljN4cuda3std3__44plusIlEEE10Policy1000EPlSC_iS9_llNS7_10__identityEEEvT0_T1_T2_T3_T4_T6_E12temp_storage+104];
	add.s64 	%rd256, %rd254, %rd255;
	ld.shared.u64 	%rd257, [_ZZN3cub18CUB_300001_SM_10006detail6reduce28DeviceReduceSingleTileKernelINS2_10policy_hubIljN4cuda3std3__44plusIlEEE10Policy1000EPlSC_iS9_llNS7_10__identityEEEvT0_T1_T2_T3_T4_T6_E12temp_storage+112];
	add.s64 	%rd258, %rd256, %rd257;
	ld.shared.u64 	%rd259, [_ZZN3cub18CUB_300001_SM_10006detail6reduce28DeviceReduceSingleTileKernelINS2_10policy_hubIljN4cuda3std3__44plusIlEEE10Policy1000EPlSC_iS9_llNS7_10__identityEEEvT0_T1_T2_T3_T4_T6_E12temp_storage+120];
	add.s64 	%rd260, %rd258, %rd259;
	ld.shared.u64 	%rd261, [_ZZN3cub18CUB_300001_SM_10006detail6reduce28DeviceReduceSingleTileKernelINS2_10policy_hubIljN4cuda3std3__44plusIlEEE10Policy1000EPlSC_iS9_llNS7_10__identityEEEvT0_T1_T2_T3_T4_T6_E12temp_storage+128];
	add.s64 	%rd262, %rd260, %rd261;
	ld.shared.u64 	%rd263, [_ZZN3cub18CUB_300001_SM_10006detail6reduce28DeviceReduceSingleTileKernelINS2_10policy_hubIljN4cuda3std3__44plusIlEEE10Policy1000EPlSC_iS9_llNS7_10__identityEEEvT0_T1_T2_T3_T4_T6_E12temp_storage+136];
	add.s64 	%rd280, %rd262, %rd263;
	bra.uni 	$L__BB3_37;
$L__BB3_17:
	// begin inline asm
	mov.u32 %r105, %laneid;
	// end inline asm
	and.b32  	%r156, %r1, 992;
	add.s32 	%r157, %r156, 32;
	setp.gt.s32 	%p26, %r157, %r34;
	not.b32 	%r158, %r156;
	add.s32 	%r159, %r34, %r158;
	selp.b32 	%r154, %r159, 31, %p26;
	mov.b64 	{%r107, %r112}, %rd271;
	mov.b32 	%r113, 1;
	mov.b32 	%r155, -1;
	// begin inline asm
	shfl.sync.down.b32 %r106, %r107, %r113, %r154, %r155;
	// end inline asm
	// begin inline asm
	shfl.sync.down.b32 %r111, %r112, %r113, %r154, %r155;
	// end inline asm
	mov.b64 	%rd163, {%r106, %r111};
	setp.lt.s32 	%p27, %r105, %r154;
	selp.b64 	%rd164, %rd163, 0, %p27;
	add.s64 	%rd165, %rd164, %rd271;
	mov.b64 	{%r117, %r122}, %rd165;
	mov.b32 	%r123, 2;
	// begin inline asm
	shfl.sync.down.b32 %r116, %r117, %r123, %r154, %r155;
	// end inline asm
	// begin inline asm
	shfl.sync.down.b32 %r121, %r122, %r123, %r154, %r155;
	// end inline asm
	mov.b64 	%rd166, {%r116, %r121};
	add.s32 	%r160, %r105, 2;
	setp.gt.s32 	%p28, %r160, %r154;
	selp.b64 	%rd167, 0, %rd166, %p28;
	add.s64 	%rd168, %rd167, %rd165;
	mov.b64 	{%r127, %r132}, %rd168;
	mov.b32 	%r133, 4;
	// begin inline asm
	shfl.sync.down.b32 %r126, %r127, %r133, %r154, %r155;
	// end inline asm
	// begin inline asm
	shfl.sync.down.b32 %r131, %r132, %r133, %r154, %r155;
	// end inline asm
	mov.b64 	%rd169, {%r126, %r131};
	add.s32 	%r161, %r105, 4;
	setp.gt.s32 	%p29, %r161, %r154;
	selp.b64 	%rd170, 0, %rd169, %p29;
	add.s64 	%rd171, %rd170, %rd168;
	mov.b64 	{%r137, %r142}, %rd171;
	mov.b32 	%r143, 8;
	// begin inline asm
	shfl.sync.down.b32 %r136, %r137, %r143, %r154, %r155;
	// end inline asm
	// begin inline asm
	shfl.sync.down.b32 %r141, %r142, %r143, %r154, %r155;
	// end inline asm
	mov.b64 	%rd172, {%r136, %r141};
	add.s32 	%r162, %r105, 8;
	setp.gt.s32 	%p30, %r162, %r154;
	selp.b64 	%rd173, 0, %rd172, %p30;
	add.s64 	%rd174, %rd173, %rd171;
	mov.b64 	{%r147, %r152}, %rd174;
	mov.b32 	%r153, 16;
	// begin inline asm
	shfl.sync.down.b32 %r146, %r147, %r153, %r154, %r155;
	// end inline asm
	// begin inline asm
	shfl.sync.down.b32 %r151, %r152, %r153, %r154, %r155;
	// end inline asm
	mov.b64 	%rd175, {%r146, %r151};
	add.s32 	%r163, %r105, 16;
	setp.gt.s32 	%p31, %r163, %r154;
	selp.b64 	%rd176, 0, %rd175, %p31;
	add.s64 	%rd280, %rd176, %rd174;
	setp.ne.s32 	%p32, %r105, 0;
	@%p32 bra 	$L__BB3_19;
	shr.u32 	%r164, %r1, 2;
	and.b32  	%r165, %r164, 248;
	mov.u32 	%r166, _ZZN3cub18CUB_300001_SM_10006detail6reduce28DeviceReduceSingleTileKernelINS2_10policy_hubIljN4cuda3std3__44plusIlEEE10Policy1000EPlSC_iS9_llNS7_10__identityEEEvT0_T1_T2_T3_T4_T6_E12temp_storage;
	add.s32 	%r167, %r166, %r165;
	st.shared.u64 	[%r167+16], %rd280;
$L__BB3_19:
	bar.sync 	0;
	setp.ne.s32 	%p33, %r1, 0;
	@%p33 bra 	$L__BB3_37;
	setp.gt.s32 	%p34, %r34, 32;
	ld.shared.u64 	%rd177, [_ZZN3cub18CUB_300001_SM_10006detail6reduce28DeviceReduceSingleTileKernelINS2_10policy_hubIljN4cuda3std3__44plusIlEEE10Policy1000EPlSC_iS9_llNS7_10__identityEEEvT0_T1_T2_T3_T4_T6_E12temp_storage+24];
	selp.b64 	%rd178, %rd177, 0, %p34;
	add.s64 	%rd179, %rd178, %rd280;
	setp.gt.s32 	%p35, %r34, 64;
	ld.shared.u64 	%rd180, [_ZZN3cub18CUB_300001_SM_10006detail6reduce28DeviceReduceSingleTileKernelINS2_10policy_hubIljN4cuda3std3__44plusIlEEE10Policy1000EPlSC_iS9_llNS7_10__identityEEEvT0_T1_T2_T3_T4_T6_E12temp_storage+32];
	selp.b64 	%rd181, %rd180, 0, %p35;
	add.s64 	%rd182, %rd179, %rd181;
	setp.gt.s32 	%p36, %r34, 96;
	ld.shared.u64 	%rd183, [_ZZN3cub18CUB_300001_SM_10006detail6reduce28DeviceReduceSingleTileKernelINS2_10policy_hubIljN4cuda3std3__44plusIlEEE10Policy1000EPlSC_iS9_llNS7_10__identityEEEvT0_T1_T2_T3_T4_T6_E12temp_storage+40];
	selp.b64 	%rd184, %rd183, 0, %p36;
	add.s64 	%rd185, %rd182, %rd184;
	setp.gt.s32 	%p37, %r34, 128;
	ld.shared.u64 	%rd186, [_ZZN3cub18CUB_300001_SM_10006detail6reduce28DeviceReduceSingleTileKernelINS2_10policy_hubIljN4cuda3std3__44plusIlEEE10Policy1000EPlSC_iS9_llNS7_10__identityEEEvT0_T1_T2_T3_T4_T6_E12temp_storage+48];
	selp.b64 	%rd187, %rd186, 0, %p37;
	add.s64 	%rd188, %rd185, %rd187;
	setp.gt.s32 	%p38, %r34, 160;
	ld.shared.u64 	%rd189, [_ZZN3cub18CUB_300001_SM_10006detail6reduce28DeviceReduceSingleTileKernelINS2_10policy_hubIljN4cuda3std3__44plusIlEEE10Policy1000EPlSC_iS9_llNS7_10__identityEEEvT0_T1_T2_T3_T4_T6_E12temp_storage+56];
	selp.b64 	%rd190, %rd189, 0, %p38;
	add.s64 	%rd191, %rd188, %rd190;
	setp.gt.s32 	%p39, %r34, 192;
	ld.shared.u64 	%rd192, [_ZZN3cub18CUB_300001_SM_10006detail6reduce28DeviceReduceSingleTileKernelINS2_10policy_hubIljN4cuda3std3__44plusIlEEE10Policy1000EPlSC_iS9_llNS7_10__identityEEEvT0_T1_T2_T3_T4_T6_E12temp_storage+64];
	selp.b64 	%rd193, %rd192, 0, %p39;
	add.s64 	%rd194, %rd191, %rd193;
	setp.gt.s32 	%p40, %r34, 224;
	ld.shared.u64 	%rd195, [_ZZN3cub18CUB_300001_SM_10006detail6reduce28DeviceReduceSingleTileKernelINS2_10policy_hubIljN4cuda3std3__44plusIlEEE10Policy1000EPlSC_iS9_llNS7_10__identityEEEvT0_T1_T2_T3_T4_T6_E12temp_storage+72];
	selp.b64 	%rd196, %rd195, 0, %p40;
	add.s64 	%rd197, %rd194, %rd196;
	setp.gt.s32 	%p41, %r34, 256;
	ld.shared.u64 	%rd198, [_ZZN3cub18CUB_300001_SM_10006detail6reduce28DeviceReduceSingleTileKernelINS2_10policy_hubIljN4cuda3std3__44plusIlEEE10Policy1000EPlSC_iS9_llNS7_10__identityEEEvT0_T1_T2_T3_T4_T6_E12temp_storage+80];
	selp.b64 	%rd199, %rd198, 0, %p41;
	add.s64 	%rd200, %rd197, %rd199;
	setp.gt.s32 	%p42, %r34, 288;
	ld.shared.u64 	%rd201, [_ZZN3cub18CUB_300001_SM_10006detail6reduce28DeviceReduceSingleTileKernelINS2_10policy_hubIljN4cuda3std3__44plusIlEEE10Policy1000EPlSC_iS9_llNS7_10__identityEEEvT0_T1_T2_T3_T4_T6_E12temp_storage+88];
	selp.b64 	%rd202, %rd201, 0, %p42;
	add.s64 	%rd203, %rd200, %rd202;
	setp.gt.s32 	%p43, %r34, 320;
	ld.shared.u64 	%rd204, [_ZZN3cub18CUB_300001_SM_10006detail6reduce28DeviceReduceSingleTileKernelINS2_10policy_hubIljN4cuda3std3__44plusIlEEE10Policy1000EPlSC_iS9_llNS7_10__identityEEEvT0_T1_T2_T3_T4_T6_E12temp_storage+96];
	selp.b64 	%rd205, %rd204, 0, %p43;
	add.s64 	%rd206, %rd203, %rd205;
	setp.gt.s32 	%p44, %r34, 352;
	ld.shared.u64 	%rd207, [_ZZN3cub18CUB_300001_SM_10006detail6reduce28DeviceReduceSingleTileKernelINS2_10policy_hubIljN4cuda3std3__44plusIlEEE10Policy1000EPlSC_iS9_llNS7_10__identityEEEvT0_T1_T2_T3_T4_T6_E12temp_storage+104];
	selp.b64 	%rd208, %rd207, 0, %p44;
	add.s64 	%rd209, %rd206, %rd208;
	setp.gt.s32 	%p45, %r34, 384;
	ld.shared.u64 	%rd210, [_ZZN3cub18CUB_300001_SM_10006detail6reduce28DeviceReduceSingleTileKernelINS2_10policy_hubIljN4cuda3std3__44plusIlEEE10Policy1000EPlSC_iS9_llNS7_10__identityEEEvT0_T1_T2_T3_T4_T6_E12temp_storage+112];
	selp.b64 	%rd211, %rd210, 0, %p45;
	add.s64 	%rd212, %rd209, %rd211;
	setp.gt.s32 	%p46, %r34, 416;
	ld.shared.u64 	%rd213, [_ZZN3cub18CUB_300001_SM_10006detail6reduce28DeviceReduceSingleTileKernelINS2_10policy_hubIljN4cuda3std3__44plusIlEEE10Policy1000EPlSC_iS9_llNS7_10__identityEEEvT0_T1_T2_T3_T4_T6_E12temp_storage+120];
	selp.b64 	%rd214, %rd213, 0, %p46;
	add.s64 	%rd215, %rd212, %rd214;
	setp.gt.s32 	%p47, %r34, 448;
	ld.shared.u64 	%rd216, [_ZZN3cub18CUB_300001_SM_10006detail6reduce28DeviceReduceSingleTileKernelINS2_10policy_hubIljN4cuda3std3__44plusIlEEE10Policy1000EPlSC_iS9_llNS7_10__identityEEEvT0_T1_T2_T3_T4_T6_E12temp_storage+128];
	selp.b64 	%rd217, %rd216, 0, %p47;
	add.s64 	%rd218, %rd215, %rd217;
	setp.gt.s32 	%p48, %r34, 480;
	ld.shared.u64 	%rd219, [_ZZN3cub18CUB_300001_SM_10006detail6reduce28DeviceReduceSingleTileKernelINS2_10policy_hubIljN4cuda3std3__44plusIlEEE10Policy1000EPlSC_iS9_llNS7_10__identityEEEvT0_T1_T2_T3_T4_T6_E12temp_storage+136];
	selp.b64 	%rd220, %rd219, 0, %p48;
	add.s64 	%rd280, %rd218, %rd220;
	bra.uni 	$L__BB3_37;
$L__BB3_21:
	mov.u32 	%r13, %tid.x;
	mul.wide.u32 	%rd52, %r13, 8;
	add.s64 	%rd39, %rd35, %rd52;
	// begin inline asm
	ld.global.nc.u64 %rd38, [%rd39];
	// end inline asm
	add.s64 	%rd41, %rd39, 4096;
	// begin inline asm
	ld.global.nc.u64 %rd40, [%rd41];
	// end inline asm
	add.s64 	%rd43, %rd39, 8192;
	// begin inline asm
	ld.global.nc.u64 %rd42, [%rd43];
	// end inline asm
	add.s64 	%rd45, %rd39, 12288;
	// begin inline asm
	ld.global.nc.u64 %rd44, [%rd45];
	// end inline asm
	add.s64 	%rd47, %rd39, 16384;
	// begin inline asm
	ld.global.nc.u64 %rd46, [%rd47];
	// end inline asm
	add.s64 	%rd49, %rd39, 20480;
	// begin inline asm
	ld.global.nc.u64 %rd48, [%rd49];
	// end inline asm
	add.s64 	%rd51, %rd39, 24576;
	// begin inline asm
	ld.global.nc.u64 %rd50, [%rd51];
	// end inline asm
	add.s64 	%rd53, %rd40, %rd38;
	add.s64 	%rd54, %rd42, %rd53;
	add.s64 	%rd55, %rd44, %rd54;
	add.s64 	%rd56, %rd46, %rd55;
	add.s64 	%rd57, %rd48, %rd56;
	add.s64 	%rd279, %rd50, %rd57;
	setp.lt.u32 	%p3, %r34, 7168;
	mov.b32 	%r231, 3584;
	@%p3 bra 	$L__BB3_25;
	add.s32 	%r14, %r34, -3584;
	mov.b32 	%r231, 3584;
$L__BB3_23:
	add.s32 	%r37, %r231, %r13;
	mul.wide.u32 	%rd72, %r37, 8;
	add.s64 	%rd59, %rd35, %rd72;
	// begin inline asm
	ld.global.nc.u64 %rd58, [%rd59];
	// end inline asm
	add.s64 	%rd61, %rd59, 4096;
	// begin inline asm
	ld.global.nc.u64 %rd60, [%rd61];
	// end inline asm
	add.s64 	%rd63, %rd59, 8192;
	// begin inline asm
	ld.global.nc.u64 %rd62, [%rd63];
	// end inline asm
	add.s64 	%rd65, %rd59, 12288;
	// begin inline asm
	ld.global.nc.u64 %rd64, [%rd65];
	// end inline asm
	add.s64 	%rd67, %rd59, 16384;
	// begin inline asm
	ld.global.nc.u64 %rd66, [%rd67];
	// end inline asm
	add.s64 	%rd69, %rd59, 20480;
	// begin inline asm
	ld.global.nc.u64 %rd68, [%rd69];
	// end inline asm
	add.s64 	%rd71, %rd59, 24576;
	// begin inline asm
	ld.global.nc.u64 %rd70, [%rd71];
	// end inline asm
	add.s64 	%rd73, %rd58, %rd279;
	add.s64 	%rd74, %rd60, %rd73;
	add.s64 	%rd75, %rd62, %rd74;
	add.s64 	%rd76, %rd64, %rd75;
	add.s64 	%rd77, %rd66, %rd76;
	add.s64 	%rd78, %rd68, %rd77;
	add.s64 	%rd279, %rd70, %rd78;
	sub.s32 	%r38, %r34, %r231;
	setp.lt.s32 	%p4, %r38, 3584;
	@%p4 bra 	$L__BB3_33;
	add.s32 	%r231, %r231, 3584;
	setp.le.s32 	%p5, %r231, %r14;
	@%p5 bra 	$L__BB3_23;
$L__BB3_25:
	setp.le.s32 	%p6, %r34, %r231;
	@%p6 bra 	$L__BB3_33;
	sub.s32 	%r18, %r34, %r231;
	setp.ge.s32 	%p7, %r13, %r18;
	@%p7 bra 	$L__BB3_33;
	not.b32 	%r39, %r13;
	add.s32 	%r40, %r34, %r39;
	sub.s32 	%r19, %r40, %r231;
	and.b32  	%r41, %r19, 1536;
	setp.eq.s32 	%p8, %r41, 1536;
	mov.u32 	%r235, %r13;
	@%p8 bra 	$L__BB3_30;
	add.s32 	%r233, %r13, %r231;
	shr.u32 	%r42, %r19, 9;
	add.s32 	%r43, %r42, 1;
	and.b32  	%r44, %r43, 3;
	neg.s32 	%r232, %r44;
	mov.u32 	%r235, %r13;
$L__BB3_29:
	.pragma "nounroll";
	mul.wide.u32 	%rd82, %r233, 8;
	add.s64 	%rd81, %rd35, %rd82;
	// begin inline asm
	ld.global.nc.u64 %rd80, [%rd81];
	// end inline asm
	add.s64 	%rd279, %rd80, %rd279;
	add.s32 	%r235, %r235, 512;
	add.s32 	%r233, %r233, 512;
	add.s32 	%r232, %r232, 1;
	setp.ne.s32 	%p9, %r232, 0;
	@%p9 bra 	$L__BB3_29;
$L__BB3_30:
	setp.lt.u32 	%p10, %r19, 1536;
	@%p10 bra 	$L__BB3_33;
	cvt.u64.u32 	%rd83, %r235;
	cvt.u64.u32 	%rd84, %r231;
	add.s64 	%rd85, %rd83, %rd84;
	shl.b64 	%rd86, %rd85, 3;
	add.s64 	%rd87, %rd86, %rd35;
	add.s64 	%rd277, %rd87, 8192;
	add.s32 	%r236, %r235, %r231;
$L__BB3_32:
	mul.wide.u32 	%rd96, %r236, 8;
	add.s64 	%rd89, %rd35, %rd96;
	// begin inline asm
	ld.global.nc.u64 %rd88, [%rd89];
	// end inline asm
	add.s64 	%rd97, %rd88, %rd279;
	add.s64 	%rd91, %rd277, -4096;
	// begin inline asm
	ld.global.nc.u64 %rd90, [%rd91];
	// end inline asm
	add.s64 	%rd98, %rd90, %rd97;
	// begin inline asm
	ld.global.nc.u64 %rd92, [%rd277];
	// end inline asm
	add.s64 	%rd99, %rd92, %rd98;
	add.s64 	%rd95, %rd277, 4096;
	// begin inline asm
	ld.global.nc.u64 %rd94, [%rd95];
	// end inline asm
	add.s64 	%rd279, %rd94, %rd99;
	add.s32 	%r235, %r235, 2048;
	add.s64 	%rd277, %rd277, 16384;
	add.s32 	%r236, %r236, 2048;
	setp.lt.s32 	%p11, %r235, %r18;
	@%p11 bra 	$L__BB3_32;
$L__BB3_33:
	// begin inline asm
	mov.u32 %r45, %laneid;
	// end inline asm
	mov.b64 	{%r47, %r52}, %rd279;
	mov.b32 	%r53, 1;
	mov.b32 	%r94, 31;
	mov.b32 	%r95, -1;
	// begin inline asm
	shfl.sync.down.b32 %r46, %r47, %r53, %r94, %r95;
	// end inline asm
	// begin inline asm
	shfl.sync.down.b32 %r51, %r52, %r53, %r94, %r95;
	// end inline asm
	mov.b64 	%rd100, {%r46, %r51};
	setp.gt.s32 	%p12, %r45, 30;
	selp.b64 	%rd101, 0, %rd100, %p12;
	add.s64 	%rd102, %rd101, %rd279;
	mov.b64 	{%r57, %r62}, %rd102;
	mov.b32 	%r63, 2;
	// begin inline asm
	shfl.sync.down.b32 %r56, %r57, %r63, %r94, %r95;
	// end inline asm
	// begin inline asm
	shfl.sync.down.b32 %r61, %r62, %r63, %r94, %r95;
	// end inline asm
	mov.b64 	%rd103, {%r56, %r61};
	setp.gt.s32 	%p13, %r45, 29;
	selp.b64 	%rd104, 0, %rd103, %p13;
	add.s64 	%rd105, %rd104, %rd102;
	mov.b64 	{%r67, %r72}, %rd105;
	mov.b32 	%r73, 4;
	// begin inline asm
	shfl.sync.down.b32 %r66, %r67, %r73, %r94, %r95;
	// end inline asm
	// begin inline asm
	shfl.sync.down.b32 %r71, %r72, %r73, %r94, %r95;
	// end inline asm
	mov.b64 	%rd106, {%r66, %r71};
	setp.gt.s32 	%p14, %r45, 27;
	selp.b64 	%rd107, 0, %rd106, %p14;
	add.s64 	%rd108, %rd107, %rd105;
	mov.b64 	{%r77, %r82}, %rd108;
	mov.b32 	%r83, 8;
	// begin inline asm
	shfl.sync.down.b32 %r76, %r77, %r83, %r94, %r95;
	// end inline asm
	// begin inline asm
	shfl.sync.down.b32 %r81, %r82, %r83, %r94, %r95;
	// end inline asm
	mov.b64 	%rd109, {%r76, %r81};
	setp.gt.s32 	%p15, %r45, 23;
	selp.b64 	%rd110, 0, %rd109, %p15;
	add.s64 	%rd111, %rd110, %rd108;
	mov.b64 	{%r87, %r92}, %rd111;
	mov.b32 	%r93, 16;
	// begin inline asm
	shfl.sync.down.b32 %r86, %r87, %r93, %r94, %r95;
	// end inline asm
	// begin inline asm
	shfl.sync.down.b32 %r91, %r92, %r93, %r94, %r95;
	// end inline asm
	mov.b64 	%rd112, {%r86, %r91};
	setp.gt.s32 	%p16, %r45, 15;
	selp.b64 	%rd113, 0, %rd112, %p16;
	add.s64 	%rd280, %rd113, %rd111;
	setp.ne.s32 	%p17, %r45, 0;
	@%p17 bra 	$L__BB3_35;
	shr.u32 	%r96, %r13, 2;
	and.b32  	%r97, %r96, 248;
	mov.u32 	%r98, _ZZN3cub18CUB_300001_SM_10006detail6reduce28DeviceReduceSingleTileKernelINS2_10policy_hubIljN4cuda3std3__44plusIlEEE10Policy1000EPlSC_iS9_llNS7_10__identityEEEvT0_T1_T2_T3_T4_T6_E12temp_storage;
	add.s32 	%r99, %r98, %r97;
	st.shared.u64 	[%r99+16], %rd280;
$L__BB3_35:
	bar.sync 	0;
	setp.ne.s32 	%p18, %r13, 0;
	@%p18 bra 	$L__BB3_37;
	ld.shared.u64 	%rd114, [_ZZN3cub18CUB_300001_SM_10006detail6reduce28DeviceReduceSingleTileKernelINS2_10policy_hubIljN4cuda3std3__44plusIlEEE10Policy1000EPlSC_iS9_llNS7_10__identityEEEvT0_T1_T2_T3_T4_T6_E12temp_storage+24];
	add.s64 	%rd115, %rd114, %rd280;
	ld.shared.u64 	%rd116, [_ZZN3cub18CUB_300001_SM_10006detail6reduce28DeviceReduceSingleTileKernelINS2_10policy_hubIljN4cuda3std3__44plusIlEEE10Policy1000EPlSC_iS9_llNS7_10__identityEEEvT0_T1_T2_T3_T4_T6_E12temp_storage+32];
	add.s64 	%rd117, %rd115, %rd116;
	ld.shared.u64 	%rd118, [_ZZN3cub18CUB_300001_SM_10006detail6reduce28DeviceReduceSingleTileKernelINS2_10policy_hubIljN4cuda3std3__44plusIlEEE10Policy1000EPlSC_iS9_llNS7_10__identityEEEvT0_T1_T2_T3_T4_T6_E12temp_storage+40];
	add.s64 	%rd119, %rd117, %rd118;
	ld.shared.u64 	%rd120, [_ZZN3cub18CUB_300001_SM_10006detail6reduce28DeviceReduceSingleTileKernelINS2_10policy_hubIljN4cuda3std3__44plusIlEEE10Policy1000EPlSC_iS9_llNS7_10__identityEEEvT0_T1_T2_T3_T4_T6_E12temp_storage+48];
	add.s64 	%rd121, %rd119, %rd120;
	ld.shared.u64 	%rd122, [_ZZN3cub18CUB_300001_SM_10006detail6reduce28DeviceReduceSingleTileKernelINS2_10policy_hubIljN4cuda3std3__44plusIlEEE10Policy1000EPlSC_iS9_llNS7_10__identityEEEvT0_T1_T2_T3_T4_T6_E12temp_storage+56];
	add.s64 	%rd123, %rd121, %rd122;
	ld.shared.u64 	%rd124, [_ZZN3cub18CUB_300001_SM_10006detail6reduce28DeviceReduceSingleTileKernelINS2_10policy_hubIljN4cuda3std3__44plusIlEEE10Policy1000EPlSC_iS9_llNS7_10__identityEEEvT0_T1_T2_T3_T4_T6_E12temp_storage+64];
	add.s64 	%rd125, %rd123, %rd124;
	ld.shared.u64 	%rd126, [_ZZN3cub18CUB_300001_SM_10006detail6reduce28DeviceReduceSingleTileKernelINS2_10policy_hubIljN4cuda3std3__44plusIlEEE10Policy1000EPlSC_iS9_llNS7_10__identityEEEvT0_T1_T2_T3_T4_T6_E12temp_storage+72];
	add.s64 	%rd127, %rd125, %rd126;
	ld.shared.u64 	%rd128, [_ZZN3cub18CUB_300001_SM_10006detail6reduce28DeviceReduceSingleTileKernelINS2_10policy_hubIljN4cuda3std3__44plusIlEEE10Policy1000EPlSC_iS9_llNS7_10__identityEEEvT0_T1_T2_T3_T4_T6_E12temp_storage+80];
	add.s64 	%rd129, %rd127, %rd128;
	ld.shared.u64 	%rd130, [_ZZN3cub18CUB_300001_SM_10006detail6reduce28DeviceReduceSingleTileKernelINS2_10policy_hubIljN4cuda3std3__44plusIlEEE10Policy1000EPlSC_iS9_llNS7_10__identityEEEvT0_T1_T2_T3_T4_T6_E12temp_storage+88];
	add.s64 	%rd131, %rd129, %rd130;
	ld.shared.u64 	%rd132, [_ZZN3cub18CUB_300001_SM_10006detail6reduce28DeviceReduceSingleTileKernelINS2_10policy_hubIljN4cuda3std3__44plusIlEEE10Policy1000EPlSC_iS9_llNS7_10__identityEEEvT0_T1_T2_T3_T4_T6_E12temp_storage+96];
	add.s64 	%rd133, %rd131, %rd132;
	ld.shared.u64 	%rd134, [_ZZN3cub18CUB_300001_SM_10006detail6reduce28DeviceReduceSingleTileKernelINS2_10policy_hubIljN4cuda3std3__44plusIlEEE10Policy1000EPlSC_iS9_llNS7_10__identityEEEvT0_T1_T2_T3_T4_T6_E12temp_storage+104];
	add.s64 	%rd135, %rd133, %rd134;
	ld.shared.u64 	%rd136, [_ZZN3cub18CUB_300001_SM_10006detail6reduce28DeviceReduceSingleTileKernelINS2_10policy_hubIljN4cuda3std3__44plusIlEEE10Policy1000EPlSC_iS9_llNS7_10__identityEEEvT0_T1_T2_T3_T4_T6_E12temp_storage+112];
	add.s64 	%rd137, %rd135, %rd136;
	ld.shared.u64 	%rd138, [_ZZN3cub18CUB_300001_SM_10006detail6reduce28DeviceReduceSingleTileKernelINS2_10policy_hubIljN4cuda3std3__44plusIlEEE10Policy1000EPlSC_iS9_llNS7_10__identityEEEvT0_T1_T2_T3_T4_T6_E12temp_storage+120];
	add.s64 	%rd139, %rd137, %rd138;
	ld.shared.u64 	%rd140, [_ZZN3cub18CUB_300001_SM_10006detail6reduce28DeviceReduceSingleTileKernelINS2_10policy_hubIljN4cuda3std3__44plusIlEEE10Policy1000EPlSC_iS9_llNS7_10__identityEEEvT0_T1_T2_T3_T4_T6_E12temp_storage+128];
	add.s64 	%rd141, %rd139, %rd140;
	ld.shared.u64 	%rd142, [_ZZN3cub18CUB_300001_SM_10006detail6reduce28DeviceReduceSingleTileKernelINS2_10policy_hubIljN4cuda3std3__44plusIlEEE10Policy1000EPlSC_iS9_llNS7_10__identityEEEvT0_T1_T2_T3_T4_T6_E12temp_storage+136];
	add.s64 	%rd280, %rd141, %rd142;
$L__BB3_37:
	mov.u32 	%r223, %tid.x;
	setp.ne.s32 	%p56, %r223, 0;
	@%p56 bra 	$L__BB3_39;
	add.s64 	%rd264, %rd280, %rd36;
	st.global.u64 	[%rd1], %rd264;
$L__BB3_39:
	ret;

}
	// .globl	_ZN3cub18CUB_300001_SM_10006detail6reduce28DeviceReduceSingleTileKernelINS2_10policy_hubIlyN4cuda3std3__44plusIlEEE10Policy1000EN6thrust24THRUST_300001_SM_1000_NS18transform_iteratorI6is_oddNSD_6detail15normal_iteratorINSD_10device_ptrIiEEEEllEEPlyS9_llNS7_10__identityEEEvT0_T1_T2_T3_T4_T6_
.visible .entry _ZN3cub18CUB_300001_SM_10006detail6reduce28DeviceReduceSingleTileKernelINS2_10policy_hubIlyN4cuda3std3__44plusIlEEE10Policy1000EN6thrust24THRUST_300001_SM_1000_NS18transform_iteratorI6is_oddNSD_6detail15normal_iteratorINSD_10device_ptrIiEEEEllEEPlyS9_llNS7_10__identityEEEvT0_T1_T2_T3_T4_T6_(
	.param .align 8 .b8 _ZN3cub18CUB_300001_SM_10006detail6reduce28DeviceReduceSingleTileKernelINS2_10policy_hubIlyN4cuda3std3__44plusIlEEE10Policy1000EN6thrust24THRUST_300001_SM_1000_NS18transform_iteratorI6is_oddNSD_6detail15normal_iteratorINSD_10device_ptrIiEEEEllEEPlyS9_llNS7_10__identityEEEvT0_T1_T2_T3_T4_T6__param_0[16],
	.param .u64 .ptr .align 1 _ZN3cub18CUB_300001_SM_10006detail6reduce28DeviceReduceSingleTileKernelINS2_10policy_hubIlyN4cuda3std3__44plusIlEEE10Policy1000EN6thrust24THRUST_300001_SM_1000_NS18transform_iteratorI6is_oddNSD_6detail15normal_iteratorINSD_10device_ptrIiEEEEllEEPlyS9_llNS7_10__identityEEEvT0_T1_T2_T3_T4_T6__param_1,
	.param .u64 _ZN3cub18CUB_300001_SM_10006detail6reduce28DeviceReduceSingleTileKernelINS2_10policy_hubIlyN4cuda3std3__44plusIlEEE10Policy1000EN6thrust24THRUST_300001_SM_1000_NS18transform_iteratorI6is_oddNSD_6detail15normal_iteratorINSD_10device_ptrIiEEEEllEEPlyS9_llNS7_10__identityEEEvT0_T1_T2_T3_T4_T6__param_2,
	.param .align 1 .b8 _ZN3cub18CUB_300001_SM_10006detail6reduce28DeviceReduceSingleTileKernelINS2_10policy_hubIlyN4cuda3std3__44plusIlEEE10Policy1000EN6thrust24THRUST_300001_SM_1000_NS18transform_iteratorI6is_oddNSD_6detail15normal_iteratorINSD_10device_ptrIiEEEEllEEPlyS9_llNS7_10__identityEEEvT0_T1_T2_T3_T4_T6__param_3[1],
	.param .u64 _ZN3cub18CUB_300001_SM_10006detail6reduce28DeviceReduceSingleTileKernelINS2_10policy_hubIlyN4cuda3std3__44plusIlEEE10Policy1000EN6thrust24THRUST_300001_SM_1000_NS18transform_iteratorI6is_oddNSD_6detail15normal_iteratorINSD_10device_ptrIiEEEEllEEPlyS9_llNS7_10__identityEEEvT0_T1_T2_T3_T4_T6__param_4,
	.param .align 1 .b8 _ZN3cub18CUB_300001_SM_10006detail6reduce28DeviceReduceSingleTileKernelINS2_10policy_hubIlyN4cuda3std3__44plusIlEEE10Policy1000EN6thrust24THRUST_300001_SM_1000_NS18transform_iteratorI6is_oddNSD_6detail15normal_iteratorINSD_10device_ptrIiEEEEllEEPlyS9_llNS7_10__identityEEEvT0_T1_T2_T3_T4_T6__param_5[1]
)
.maxntid 512
.minnctapersm 1
{
	.reg .pred 	%p<67>;
	.reg .b16 	%rs<9>;
	.reg .b32 	%r<276>;
	.reg .b64 	%rd<457>;
	// demoted variable
	.shared .align 8 .b8 _ZZN3cub18CUB_300001_SM_10006detail6reduce28DeviceReduceSingleTileKernelINS2_10policy_hubIlyN4cuda3std3__44plusIlEEE10Policy1000EN6thrust24THRUST_300001_SM_1000_NS18transform_iteratorI6is_oddNSD_6detail15normal_iteratorINSD_10device_ptrIiEEEEllEEPlyS9_llNS7_10__identityEEEvT0_T1_T2_T3_T4_T6_E12temp_storage[152];
	ld.param.u64 	%rd57, [_ZN3cub18CUB_300001_SM_10006detail6reduce28DeviceReduceSingleTileKernelINS2_10policy_hubIlyN4cuda3std3__44plusIlEEE10Policy1000EN6thrust24THRUST_300001_SM_1000_NS18transform_iteratorI6is_oddNSD_6detail15normal_iteratorINSD_10device_ptrIiEEEEllEEPlyS9_llNS7_10__identityEEEvT0_T1_T2_T3_T4_T6__param_0];
	ld.param.u64 	%rd60, [_ZN3cub18CUB_300001_SM_10006detail6reduce28DeviceReduceSingleTileKernelINS2_10policy_hubIlyN4cuda3std3__44plusIlEEE10Policy1000EN6thrust24THRUST_300001_SM_1000_NS18transform_iteratorI6is_oddNSD_6detail15normal_iteratorINSD_10device_ptrIiEEEEllEEPlyS9_llNS7_10__identityEEEvT0_T1_T2_T3_T4_T6__param_1];
	ld.param.u64 	%rd58, [_ZN3cub18CUB_300001_SM_10006detail6reduce28DeviceReduceSingleTileKernelINS2_10policy_hubIlyN4cuda3std3__44plusIlEEE10Policy1000EN6thrust24THRUST_300001_SM_1000_NS18transform_iteratorI6is_oddNSD_6detail15normal_iteratorINSD_10device_ptrIiEEEEllEEPlyS9_llNS7_10__identityEEEvT0_T1_T2_T3_T4_T6__param_2];
	ld.param.u64 	%rd59, [_ZN3cub18CUB_300001_SM_10006detail6reduce28DeviceReduceSingleTileKernelINS2_10policy_hubIlyN4cuda3std3__44plusIlEEE10Policy1000EN6thrust24THRUST_300001_SM_1000_NS18transform_iteratorI6is_oddNSD_6detail15normal_iteratorINSD_10device_ptrIiEEEEllEEPlyS9_llNS7_10__identityEEEvT0_T1_T2_T3_T4_T6__param_4];
	cvta.to.global.u64 	%rd1, %rd60;
	setp.ne.s64 	%p1, %rd58, 0;
	@%p1 bra 	$L__BB4_3;
	mov.u32 	%r261, %tid.x;
	setp.ne.s32 	%p66, %r261, 0;
	@%p66 bra 	$L__BB4_51;
	st.global.u64 	[%rd1], %rd59;
	bra.uni 	$L__BB4_51;
$L__BB4_3:
	cvta.to.global.u64 	%rd2, %rd57;
	setp.gt.u64 	%p2, %rd58, 3583;
	@%p2 bra 	$L__BB4_28;
	cvt.u32.u64 	%r1, %rd58;
	mov.u32 	%r2, %tid.x;
	setp.ge.u32 	%p24, %r2, %r1;
	mov.b64 	%rd440, 0;
	mov.u32 	%r265, %r2;
	@%p24 bra 	$L__BB4_6;
	mul.wide.u32 	%rd231, %r2, 4;
	add.s64 	%rd232, %rd2, %rd231;
	ld.global.u32 	%rd233, [%rd232];
	and.b64  	%rd440, %rd233, 1;
	add.s32 	%r265, %r2, 512;
$L__BB4_6:
	setp.ge.u32 	%p25, %r265, %r1;
	@%p25 bra 	$L__BB4_19;
	not.b32 	%r138, %r265;
	add.s32 	%r139, %r138, %r1;
	shr.u32 	%r140, %r139, 9;
	add.s32 	%r5, %r140, 1;
	and.b32  	%r6, %r5, 15;
	setp.lt.u32 	%p26, %r139, 7680;
	@%p26 bra 	$L__BB4_10;
	and.b32  	%r141, %r5, 16777200;
	neg.s32 	%r263, %r141;
	mul.wide.u32 	%rd235, %r265, 4;
	add.s64 	%rd236, %rd235, %rd2;
	add.s64 	%rd431, %rd236, 16384;
$L__BB4_9:
	.pragma "nounroll";
	ld.global.u32 	%rd237, [%rd431+-16384];
	and.b64  	%rd238, %rd237, 1;
	add.s64 	%rd239, %rd440, %rd238;
	ld.global.u32 	%rd240, [%rd431+-14336];
	and.b64  	%rd241, %rd240, 1;
	add.s64 	%rd242, %rd239, %rd241;
	ld.global.u32 	%rd243, [%rd431+-12288];
	and.b64  	%rd244, %rd243, 1;
	add.s64 	%rd245, %rd242, %rd244;
	ld.global.u32 	%rd246, [%rd431+-10240];
	and.b64  	%rd247, %rd246, 1;
	add.s64 	%rd248, %rd245, %rd247;
	ld.global.u32 	%rd249, [%rd431+-8192];
	and.b64  	%rd250, %rd249, 1;
	add.s64 	%rd251, %rd248, %rd250;
	ld.global.u32 	%rd252, [%rd431+-6144];
	and.b64  	%rd253, %rd252, 1;
	add.s64 	%rd254, %rd251, %rd253;
	ld.global.u32 	%rd255, [%rd431+-4096];
	and.b64  	%rd256, %rd255, 1;
	add.s64 	%rd257, %rd254, %rd256;
	ld.global.u32 	%rd258, [%rd431+-2048];
	and.b64  	%rd259, %rd258, 1;
	add.s64 	%rd260, %rd257, %rd259;
	ld.global.u32 	%rd261, [%rd431];
	and.b64  	%rd262, %rd261, 1;
	add.s64 	%rd263, %rd260, %rd262;
	ld.global.u32 	%rd264, [%rd431+2048];
	and.b64  	%rd265, %rd264, 1;
	add.s64 	%rd266, %rd263, %rd265;
	ld.global.u32 	%rd267, [%rd431+4096];
	and.b64  	%rd268, %rd267, 1;
	add.s64 	%rd269, %rd266, %rd268;
	ld.global.u32 	%rd270, [%rd431+6144];
	and.b64  	%rd271, %rd270, 1;
	add.s64 	%rd272, %rd269, %rd271;
	ld.global.u32 	%rd273, [%rd431+8192];
	and.b64  	%rd274, %rd273, 1;
	add.s64 	%rd275, %rd272, %rd274;
	ld.global.u32 	%rd276, [%rd431+10240];
	and.b64  	%rd277, %rd276, 1;
	add.s64 	%rd278, %rd275, %rd277;
	ld.global.u32 	%rd279, [%rd431+12288];
	and.b64  	%rd280, %rd279, 1;
	add.s64 	%rd281, %rd278, %rd280;
	ld.global.u32 	%rd282, [%rd431+14336];
	and.b64  	%rd283, %rd282, 1;
	add.s64 	%rd440, %rd281, %rd283;
	add.s32 	%r265, %r265, 8192;
	add.s32 	%r263, %r263, 16;
	add.s64 	%rd431, %rd431, 32768;
	setp.ne.s32 	%p27, %r263, 0;
	@%p27 bra 	$L__BB4_9;
$L__BB4_10:
	setp.eq.s32 	%p28, %r6, 0;
	@%p28 bra 	$L__BB4_19;
	and.b32  	%r13, %r5, 7;
	setp.lt.u32 	%p29, %r6, 8;
	@%p29 bra 	$L__BB4_13;
	mul.wide.s32 	%rd285, %r265, 4;
	add.s64 	%rd286, %rd2, %rd285;
	ld.global.u32 	%rd287, [%rd286];
	and.b64  	%rd288, %rd287, 1;
	add.s64 	%rd289, %rd440, %rd288;
	ld.global.u32 	%rd290, [%rd286+2048];
	and.b64  	%rd291, %rd290, 1;
	add.s64 	%rd292, %rd289, %rd291;
	ld.global.u32 	%rd293, [%rd286+4096];
	and.b64  	%rd294, %rd293, 1;
	add.s64 	%rd295, %rd292, %rd294;
	ld.global.u32 	%rd296, [%rd286+6144];
	and.b64  	%rd297, %rd296, 1;
	add.s64 	%rd298, %rd295, %rd297;
	ld.global.u32 	%rd299, [%rd286+8192];
	and.b64  	%rd300, %rd299, 1;
	add.s64 	%rd301, %rd298, %rd300;
	ld.global.u32 	%rd302, [%rd286+10240];
	and.b64  	%rd303, %rd302, 1;
	add.s64 	%rd304, %rd301, %rd303;
	ld.global.u32 	%rd305, [%rd286+12288];
	and.b64  	%rd306, %rd305, 1;
	add.s64 	%rd307, %rd304, %rd306;
	ld.global.u32 	%rd308, [%rd286+14336];
	and.b64  	%rd309, %rd308, 1;
	add.s64 	%rd440, %rd307, %rd309;
	add.s32 	%r265, %r265, 4096;
$L__BB4_13:
	setp.eq.s32 	%p30, %r13, 0;
	@%p30 bra 	$L__BB4_19;
	and.b32  	%r16, %r5, 3;
	setp.lt.u32 	%p31, %r13, 4;
	@%p31 bra 	$L__BB4_16;
	mul.wide.s32 	%rd311, %r265, 4;
	add.s64 	%rd312, %rd2, %rd311;
	ld.global.u32 	%rd313, [%rd312];
	and.b64  	%rd314, %rd313, 1;
	add.s64 	%rd315, %rd440, %rd314;
	ld.global.u32 	%rd316, [%rd312+2048];
	and.b64  	%rd317, %rd316, 1;
	add.s64 	%rd318, %rd315, %rd317;
	ld.global.u32 	%rd319, [%rd312+4096];
	and.b64  	%rd320, %rd319, 1;
	add.s64 	%rd321, %rd318, %rd320;
	ld.global.u32 	%rd322, [%rd312+6144];
	and.b64  	%rd323, %rd322, 1;
	add.s64 	%rd440, %rd321, %rd323;
	add.s32 	%r265, %r265, 2048;
$L__BB4_16:
	setp.eq.s32 	%p32, %r16, 0;
	@%p32 bra 	$L__BB4_19;
	neg.s32 	%r268, %r16;
$L__BB4_18:
	.pragma "nounroll";
	mul.wide.s32 	%rd324, %r265, 4;
	add.s64 	%rd325, %rd2, %rd324;
	ld.global.u32 	%rd326, [%rd325];
	and.b64  	%rd327, %rd326, 1;
	add.s64 	%rd440, %rd440, %rd327;
	add.s32 	%r265, %r265, 512;
	add.s32 	%r268, %r268, 1;
	setp.ne.s32 	%p33, %r268, 0;
	@%p33 bra 	$L__BB4_18;
$L__BB4_19:
	setp.lt.u64 	%p34, %rd58, 512;
	@%p34 bra 	$L__BB4_24;
	// begin inline asm
	mov.u32 %r205, %laneid;
	// end inline asm
	mov.b64 	{%r207, %r212}, %rd440;
	mov.b32 	%r213, 1;
	mov.b32 	%r254, 31;
	mov.b32 	%r255, -1;
	// begin inline asm
	shfl.sync.down.b32 %r206, %r207, %r213, %r254, %r255;
	// end inline asm
	// begin inline asm
	shfl.sync.down.b32 %r211, %r212, %r213, %r254, %r255;
	// end inline asm
	mov.b64 	%rd386, {%r206, %r211};
	setp.gt.s32 	%p58, %r205, 30;
	selp.b64 	%rd387, 0, %rd386, %p58;
	add.s64 	%rd388, %rd387, %rd440;
	mov.b64 	{%r217, %r222}, %rd388;
	mov.b32 	%r223, 2;
	// begin inline asm
	shfl.sync.down.b32 %r216, %r217, %r223, %r254, %r255;
	// end inline asm
	// begin inline asm
	shfl.sync.down.b32 %r221, %r222, %r223, %r254, %r255;
	// end inline asm
	mov.b64 	%rd389, {%r216, %r221};
	setp.gt.s32 	%p59, %r205, 29;
	selp.b64 	%rd390, 0, %rd389, %p59;
	add.s64 	%rd391, %rd390, %rd388;
	mov.b64 	{%r227, %r232}, %rd391;
	mov.b32 	%r233, 4;
	// begin inline asm
	shfl.sync.down.b32 %r226, %r227, %r233, %r254, %r255;
	// end inline asm
	// begin inline asm
	shfl.sync.down.b32 %r231, %r232, %r233, %r254, %r255;
	// end inline asm
	mov.b64 	%rd392, {%r226, %r231};
	setp.gt.s32 	%p60, %r205, 27;
	selp.b64 	%rd393, 0, %rd392, %p60;
	add.s64 	%rd394, %rd393, %rd391;
	mov.b64 	{%r237, %r242}, %rd394;
	mov.b32 	%r243, 8;
	// begin inline asm
	shfl.sync.down.b32 %r236, %r237, %r243, %r254, %r255;
	// end inline asm
	// begin inline asm
	shfl.sync.down.b32 %r241, %r242, %r243, %r254, %r255;
	// end inline asm
	mov.b64 	%rd395, {%r236, %r241};
	setp.gt.s32 	%p61, %r205, 23;
	selp.b64 	%rd396, 0, %rd395, %p61;
	add.s64 	%rd397, %rd396, %rd394;
	mov.b64 	{%r247, %r252}, %rd397;
	mov.b32 	%r253, 16;
	// begin inline asm
	shfl.sync.down.b32 %r246, %r247, %r253, %r254, %r255;
	// end inline asm
	// begin inline asm
	shfl.sync.down.b32 %r251, %r252, %r253, %r254, %r255;
	// end inline asm
	mov.b64 	%rd398, {%r246, %r251};
	setp.gt.s32 	%p62, %r205, 15;
	selp.b64 	%rd399, 0, %rd398, %p62;
	add.s64 	%rd456, %rd399, %rd397;
	setp.ne.s32 	%p63, %r205, 0;
	@%p63 bra 	$L__BB4_22;
	shr.u32 	%r256, %r2, 2;
	and.b32  	%r257, %r256, 248;
	mov.u32 	%r258, _ZZN3cub18CUB_300001_SM_10006detail6reduce28DeviceReduceSingleTileKernelINS2_10policy_hubIlyN4cuda3std3__44plusIlEEE10Policy1000EN6thrust24THRUST_300001_SM_1000_NS18transform_iteratorI6is_oddNSD_6detail15normal_iteratorINSD_10device_ptrIiEEEEllEEPlyS9_llNS7_10__identityEEEvT0_T1_T2_T3_T4_T6_E12temp_storage;
	add.s32 	%r259, %r258, %r257;
	st.shared.u64 	[%r259+16], %rd456;
$L__BB4_22:
	bar.sync 	0;
	setp.ne.s32 	%p64, %r2, 0;
	@%p64 bra 	$L__BB4_49;
	ld.shared.u64 	%rd400, [_ZZN3cub18CUB_300001_SM_10006detail6reduce28DeviceReduceSingleTileKernelINS2_10policy_hubIlyN4cuda3std3__44plusIlEEE10Policy1000EN6thrust24THRUST_300001_SM_1000_NS18transform_iteratorI6is_oddNSD_6detail15normal_iteratorINSD_10device_ptrIiEEEEllEEPlyS9_llNS7_10__identityEEEvT0_T1_T2_T3_T4_T6_E12temp_storage+24];
	add.s64 	%rd401, %rd400, %rd456;
	ld.shared.u64 	%rd402, [_ZZN3cub18CUB_300001_SM_10006detail6reduce28DeviceReduceSingleTileKernelINS2_10policy_hubIlyN4cuda3std3__44plusIlEEE10Policy1000EN6thrust24THRUST_300001_SM_1000_NS18transform_iteratorI6is_oddNSD_6detail15normal_iteratorINSD_10device_ptrIiEEEEllEEPlyS9_llNS7_10__identityEEEvT0_T1_T2_T3_T4_T6_E12temp_storage+32];
	add.s64 	%rd403, %rd401, %rd402;
	ld.shared.u64 	%rd404, [_ZZN3cub18CUB_300001_SM_10006detail6reduce28DeviceReduceSingleTileKernelINS2_10policy_hubIlyN4cuda3std3__44plusIlEEE10Policy1000EN6thrust24THRUST_300001_SM_1000_NS18transform_iteratorI6is_oddNSD_6detail15normal_iteratorINSD_10device_ptrIiEEEEllEEPlyS9_llNS7_10__identityEEEvT0_T1_T2_T3_T4_T6_E12temp_storage+40];
	add.s64 	%rd405, %rd403, %rd404;
	ld.shared.u64 	%rd406, [_ZZN3cub18CUB_300001_SM_10006detail6reduce28DeviceReduceSingleTileKernelINS2_10policy_hubIlyN4cuda3std3__44plusIlEEE10Policy1000EN6thrust24THRUST_300001_SM_1000_NS18transform_iteratorI6is_oddNSD_6detail15normal_iteratorINSD_10device_ptrIiEEEEllEEPlyS9_llNS7_10__identityEEEvT0_T1_T2_T3_T4_T6_E12temp_storage+48];
	add.s64 	%rd407, %rd405, %rd406;
	ld.shared.u64 	%rd408, [_ZZN3cub18CUB_300001_SM_10006detail6reduce28DeviceReduceSingleTileKernelINS2_10policy_hubIlyN4cuda3std3__44plusIlEEE10Policy1000EN6thrust24THRUST_300001_SM_1000_NS18transform_iteratorI6is_oddNSD_6detail15normal_iteratorINSD_10device_ptrIiEEEEllEEPlyS9_llNS7_10__identityEEEvT0_T1_T2_T3_T4_T6_E12temp_storage+56];
	add.s64 	%rd409, %rd407, %rd408;
	ld.shared.u64 	%rd410, [_ZZN3cub18CUB_300001_SM_10006detail6reduce28DeviceReduceSingleTileKernelINS2_10policy_hubIlyN4cuda3std3__44plusIlEEE10Policy1000EN6thrust24THRUST_300001_SM_1000_NS18transform_iteratorI6is_oddNSD_6detail15normal_iteratorINSD_10device_ptrIiEEEEllEEPlyS9_llNS7_10__identityEEEvT0_T1_T2_T3_T4_T6_E12temp_storage+64];
	add.s64 	%rd411, %rd409, %rd410;
	ld.shared.u64 	%rd412, [_ZZN3cub18CUB_300001_SM_10006detail6reduce28DeviceReduceSingleTileKernelINS2_10policy_hubIlyN4cuda3std3__44plusIlEEE10Policy1000EN6thrust24THRUST_300001_SM_1000_NS18transform_iteratorI6is_oddNSD_6detail15normal_iteratorINSD_10device_ptrIiEEEEllEEPlyS9_llNS7_10__identityEEEvT0_T1_T2_T3_T4_T6_E12temp_storage+72];
	add.s64 	%rd413, %rd411, %rd412;
	ld.shared.u64 	%rd414, [_ZZN3cub18CUB_300001_SM_10006detail6reduce28DeviceReduceSingleTileKernelINS2_10policy_hubIlyN4cuda3std3__44plusIlEEE10Policy1000EN6thrust24THRUST_300001_SM_1000_NS18transform_iteratorI6is_oddNSD_6detail15normal_iteratorINSD_10device_ptrIiEEEEllEEPlyS9_llNS7_10__identityEEEvT0_T1_T2_T3_T4_T6_E12temp_storage+80];
	add.s64 	%rd415, %rd413, %rd414;
	ld.shared.u64 	%rd416, [_ZZN3cub18CUB_300001_SM_10006detail6reduce28DeviceReduceSingleTileKernelINS2_10policy_hubIlyN4cuda3std3__44plusIlEEE10Policy1000EN6thrust24THRUST_300001_SM_1000_NS18transform_iteratorI6is_oddNSD_6detail15normal_iteratorINSD_10device_ptrIiEEEEllEEPlyS9_llNS7_10__identityEEEvT0_T1_T2_T3_T4_T6_E12temp_storage+88];
	add.s64 	%rd417, %rd415, %rd416;
	ld.shared.u64 	%rd418, [_ZZN3cub18CUB_300001_SM_10006detail6reduce28DeviceReduceSingleTileKernelINS2_10policy_hubIlyN4cuda3std3__44plusIlEEE10Policy1000EN6thrust24THRUST_300001_SM_1000_NS18transform_iteratorI6is_oddNSD_6detail15normal_iteratorINSD_10device_ptrIiEEEEllEEPlyS9_llNS7_10__identityEEEvT0_T1_T2_T3_T4_T6_E12temp_storage+96];
	add.s64 	%rd419, %rd417, %rd418;
	ld.shared.u64 	%rd420, [_ZZN3cub18CUB_300001_SM_10006detail6reduce28DeviceReduceSingleTileKernelINS2_10policy_hubIlyN4cuda3std3__44plusIlEEE10Policy1000EN6thrust24THRUST_300001_SM_1000_NS18transform_iteratorI6is_oddNSD_6detail15normal_iteratorINSD_10device_ptrIiEEEEllEEPlyS9_llNS7_10__identityEEEvT0_T1_T2_T3_T4_T6_E12temp_storage+104];
	add.s64 	%rd421, %rd419, %rd420;
	ld.shared.u64 	%rd422, [_ZZN3cub18CUB_300001_SM_10006detail6reduce28DeviceReduceSingleTileKernelINS2_10policy_hubIlyN4cuda3std3__44plusIlEEE10Policy1000EN6thrust24THRUST_300001_SM_1000_NS18transform_iteratorI6is_oddNSD_6detail15normal_iteratorINSD_10device_ptrIiEEEEllEEPlyS9_llNS7_10__identityEEEvT0_T1_T2_T3_T4_T6_E12temp_storage+112];
	add.s64 	%rd423, %rd421, %rd422;
	ld.shared.u64 	%rd424, [_ZZN3cub18CUB_300001_SM_10006detail6reduce28DeviceReduceSingleTileKernelINS2_10policy_hubIlyN4cuda3std3__44plusIlEEE10Policy1000EN6thrust24THRUST_300001_SM_1000_NS18transform_iteratorI6is_oddNSD_6detail15normal_iteratorINSD_10device_ptrIiEEEEllEEPlyS9_llNS7_10__identityEEEvT0_T1_T2_T3_T4_T6_E12temp_storage+120];
	add.s64 	%rd425, %rd423, %rd424;
	ld.shared.u64 	%rd426, [_ZZN3cub18CUB_300001_SM_10006detail6reduce28DeviceReduceSingleTileKernelINS2_10policy_hubIlyN4cuda3std3__44plusIlEEE10Policy1000EN6thrust24THRUST_300001_SM_1000_NS18transform_iteratorI6is_oddNSD_6detail15normal_iteratorINSD_10device_ptrIiEEEEllEEPlyS9_llNS7_10__identityEEEvT0_T1_T2_T3_T4_T6_E12temp_storage+128];
	add.s64 	%rd427, %rd425, %rd426;
	ld.shared.u64 	%rd428, [_ZZN3cub18CUB_300001_SM_10006detail6reduce28DeviceReduceSingleTileKernelINS2_10policy_hubIlyN4cuda3std3__44plusIlEEE10Policy1000EN6thrust24THRUST_300001_SM_1000_NS18transform_iteratorI6is_oddNSD_6detail15normal_iteratorINSD_10device_ptrIiEEEEllEEPlyS9_llNS7_10__identityEEEvT0_T1_T2_T3_T4_T6_E12temp_storage+136];
	add.s64 	%rd456, %rd427, %rd428;
	bra.uni 	$L__BB4_49;
$L__BB4_24:
	// begin inline asm
	mov.u32 %r142, %laneid;
	// end inline asm
	and.b32  	%r193, %r2, 992;
	add.s32 	%r194, %r193, 32;
	setp.gt.u32 	%p35, %r194, %r1;
	not.b32 	%r195, %r193;
	add.s32 	%r196, %r1, %r195;
	selp.b32 	%r191, %r196, 31, %p35;
	mov.b64 	{%r144, %r149}, %rd440;
	mov.b32 	%r150, 1;
	mov.b32 	%r192, -1;
	// begin inline asm
	shfl.sync.down.b32 %r143, %r144, %r150, %r191, %r192;
	// end inline asm
	// begin inline asm
	shfl.sync.down.b32 %r148, %r149, %r150, %r191, %r192;
	// end inline asm
	mov.b64 	%rd328, {%r143, %r148};
	setp.lt.s32 	%p36, %r142, %r191;
	selp.b64 	%rd329, %rd328, 0, %p36;
	add.s64 	%rd330, %rd329, %rd440;
	mov.b64 	{%r154, %r159}, %rd330;
	mov.b32 	%r160, 2;
	// begin inline asm
	shfl.sync.down.b32 %r153, %r154, %r160, %r191, %r192;
	// end inline asm
	// begin inline asm
	shfl.sync.down.b32 %r158, %r159, %r160, %r191, %r192;
	// end inline asm
	mov.b64 	%rd331, {%r153, %r158};
	add.s32 	%r197, %r142, 2;
	setp.gt.s32 	%p37, %r197, %r191;
	selp.b64 	%rd332, 0, %rd331, %p37;
	add.s64 	%rd333, %rd332, %rd330;
	mov.b64 	{%r164, %r169}, %rd333;
	mov.b32 	%r170, 4;
	// begin inline asm
	shfl.sync.down.b32 %r163, %r164, %r170, %r191, %r192;
	// end inline asm
	// begin inline asm
	shfl.sync.down.b32 %r168, %r169, %r170, %r191, %r192;
	// end inline asm
	mov.b64 	%rd334, {%r163, %r168};
	add.s32 	%r198, %r142, 4;
	setp.gt.s32 	%p38, %r198, %r191;
	selp.b64 	%rd335, 0, %rd334, %p38;
	add.s64 	%rd336, %rd335, %rd333;
	mov.b64 	{%r174, %r179}, %rd336;
	mov.b32 	%r180, 8;
	// begin inline asm
	shfl.sync.down.b32 %r173, %r174, %r180, %r191, %r192;
	// end inline asm
	// begin inline asm
	shfl.sync.down.b32 %r178, %r179, %r180, %r191, %r192;
	// end inline asm
	mov.b64 	%rd337, {%r173, %r178};
	add.s32 	%r199, %r142, 8;
	setp.gt.s32 	%p39, %r199, %r191;
	selp.b64 	%rd338, 0, %rd337, %p39;
	add.s64 	%rd339, %rd338, %rd336;
	mov.b64 	{%r184, %r189}, %rd339;
	mov.b32 	%r190, 16;
	// begin inline asm
	shfl.sync.down.b32 %r183, %r184, %r190, %r191, %r192;
	// end inline asm
	// begin inline asm
	shfl.sync.down.b32 %r188, %r189, %r190, %r191, %r192;
	// end inline asm
	mov.b64 	%rd340, {%r183, %r188};
	add.s32 	%r200, %r142, 16;
	setp.gt.s32 	%p40, %r200, %r191;
	selp.b64 	%rd341, 0, %rd340, %p40;
	add.s64 	%rd456, %rd341, %rd339;
	setp.ne.s32 	%p41, %r142, 0;
	@%p41 bra 	$L__BB4_26;
	shr.u32 	%r201, %r2, 2;
	and.b32  	%r202, %r201, 248;
	mov.u32 	%r203, _ZZN3cub18CUB_300001_SM_10006detail6reduce28DeviceReduceSingleTileKernelINS2_10policy_hubIlyN4cuda3std3__44plusIlEEE10Policy1000EN6thrust24THRUST_300001_SM_1000_NS18transform_iteratorI6is_oddNSD_6detail15normal_iteratorINSD_10device_ptrIiEEEEllEEPlyS9_llNS7_10__identityEEEvT0_T1_T2_T3_T4_T6_E12temp_storage;
	add.s32 	%r204, %r203, %r202;
	st.shared.u64 	[%r204+16], %rd456;
$L__BB4_26:
	bar.sync 	0;
	setp.ne.s32 	%p42, %r2, 0;
	@%p42 bra 	$L__BB4_49;
	setp.gt.u64 	%p43, %rd58, 32;
	ld.shared.u64 	%rd342, [_ZZN3cub18CUB_300001_SM_10006detail6reduce28DeviceReduceSingleTileKernelINS2_10policy_hubIlyN4cuda3std3__44plusIlEEE10Policy1000EN6thrust24THRUST_300001_SM_1000_NS18transform_iteratorI6is_oddNSD_6detail15normal_iteratorINSD_10device_ptrIiEEEEllEEPlyS9_llNS7_10__identityEEEvT0_T1_T2_T3_T4_T6_E12temp_storage+24];
	selp.b64 	%rd343, %rd342, 0, %p43;
	add.s64 	%rd344, %rd343, %rd456;
	setp.gt.u64 	%p44, %rd58, 64;
	ld.shared.u64 	%rd345, [_ZZN3cub18CUB_300001_SM_10006detail6reduce28DeviceReduceSingleTileKernelINS2_10policy_hubIlyN4cuda3std3__44plusIlEEE10Policy1000EN6thrust24THRUST_300001_SM_1000_NS18transform_iteratorI6is_oddNSD_6detail15normal_iteratorINSD_10device_ptrIiEEEEllEEPlyS9_llNS7_10__identityEEEvT0_T1_T2_T3_T4_T6_E12temp_storage+32];
	selp.b64 	%rd346, %rd345, 0, %p44;
	add.s64 	%rd347, %rd344, %rd346;
	setp.gt.u64 	%p45, %rd58, 96;
	ld.shared.u64 	%rd348, [_ZZN3cub18CUB_300001_SM_10006detail6reduce28DeviceReduceSingleTileKernelINS2_10policy_hubIlyN4cuda3std3__44plusIlEEE10Policy1000EN6thrust24THRUST_300001_SM_1000_NS18transform_iteratorI6is_oddNSD_6detail15normal_iteratorINSD_10device_ptrIiEEEEllEEPlyS9_llNS7_10__identityEEEvT0_T1_T2_T3_T4_T6_E12temp_storage+40];
	selp.b64 	%rd349, %rd348, 0, %p45;
	add.s64 	%rd350, %rd347, %rd349;
	setp.gt.u64 	%p46, %rd58, 128;
	ld.shared.u64 	%rd351, [_ZZN3cub18CUB_300001_SM_10006detail6reduce28DeviceReduceSingleTileKernelINS2_10policy_hubIlyN4cuda3std3__44plusIlEEE10Policy1000EN6thrust24THRUST_300001_SM_1000_NS18transform_iteratorI6is_oddNSD_6detail15normal_iteratorINSD_10device_ptrIiEEEEllEEPlyS9_llNS7_10__identityEEEvT0_T1_T2_T3_T4_T6_E12temp_storage+48];
	selp.b64 	%rd352, %rd351, 0, %p46;
	add.s64 	%rd353, %rd350, %rd352;
	setp.gt.u64 	%p47, %rd58, 160;
	ld.shared.u64 	%rd354, [_ZZN3cub18CUB_300001_SM_10006detail6reduce28DeviceReduceSingleTileKernelINS2_10policy_hubIlyN4cuda3std3__44plusIlEEE10Policy1000EN6thrust24THRUST_300001_SM_1000_NS18transform_iteratorI6is_oddNSD_6detail15normal_iteratorINSD_10device_ptrIiEEEEllEEPlyS9_llNS7_10__identityEEEvT0_T1_T2_T3_T4_T6_E12temp_storage+56];
	selp.b64 	%rd355, %rd354, 0, %p47;
	add.s64 	%rd356, %rd353, %rd355;
	setp.gt.u64 	%p48, %rd58, 192;
	ld.shared.u64 	%rd357, [_ZZN3cub18CUB_300001_SM_10006detail6reduce28DeviceReduceSingleTileKernelINS2_10policy_hubIlyN4cuda3std3__44plusIlEEE10Policy1000EN6thrust24THRUST_300001_SM_1000_NS18transform_iteratorI6is_oddNSD_6detail15normal_iteratorINSD_10device_ptrIiEEEEllEEPlyS9_llNS7_10__identityEEEvT0_T1_T2_T3_T4_T6_E12temp_storage+64];
	selp.b64 	%rd358, %rd357, 0, %p48;
	add.s64 	%rd359, %rd356, %rd358;
	setp.gt.u64 	%p49, %rd58, 224;
	ld.shared.u64 	%rd360, [_ZZN3cub18CUB_300001_SM_10006detail6reduce28DeviceReduceSingleTileKernelINS2_10policy_hubIlyN4cuda3std3__44plusIlEEE10Policy1000EN6thrust24THRUST_300001_SM_1000_NS18transform_iteratorI6is_oddNSD_6detail15normal_iteratorINSD_10device_ptrIiEEEEllEEPlyS9_llNS7_10__identityEEEvT0_T1_T2_T3_T4_T6_E12temp_storage+72];
	selp.b64 	%rd361, %rd360, 0, %p49;
	add.s64 	%rd362, %rd359, %rd361;
	setp.gt.u64 	%p50, %rd58, 256;
	ld.shared.u64 	%rd363, [_ZZN3cub18CUB_300001_SM_10006detail6reduce28DeviceReduceSingleTileKernelINS2_10policy_hubIlyN4cuda3std3__44plusIlEEE10Policy1000EN6thrust24THRUST_300001_SM_1000_NS18transform_iteratorI6is_oddNSD_6detail15normal_iteratorINSD_10device_ptrIiEEEEllEEPlyS9_llNS7_10__identityEEEvT0_T1_T2_T3_T4_T6_E12temp_storage+80];
	selp.b64 	%rd364, %rd363, 0, %p50;
	add.s64 	%rd365, %rd362, %rd364;
	setp.gt.u64 	%p51, %rd58, 288;
	ld.shared.u64 	%rd366, [_ZZN3cub18CUB_300001_SM_10006detail6reduce28DeviceReduceSingleTileKernelINS2_10policy_hubIlyN4cuda3std3__44plusIlEEE10Policy1000EN6thrust24THRUST_300001_SM_1000_NS18transform_iteratorI6is_oddNSD_6detail15normal_iteratorINSD_10device_ptrIiEEEEllEEPlyS9_llNS7_10__identityEEEvT0_T1_T2_T3_T4_T6_E12temp_storage+88];
	selp.b64 	%rd367, %rd366, 0, %p51;
	add.s64 	%rd368, %rd365, %rd367;
	setp.gt.u64 	%p52, %rd58, 320;
	ld.shared.u64 	%rd369, [_ZZN3cub18CUB_300001_SM_10006detail6reduce28DeviceReduceSingleTileKernelINS2_10policy_hubIlyN4cuda3std3__44plusIlEEE10Policy1000EN6thrust24THRUST_300001_SM_1000_NS18transform_iteratorI6is_oddNSD_6detail15normal_iteratorINSD_10device_ptrIiEEEEllEEPlyS9_llNS7_10__identityEEEvT0_T1_T2_T3_T4_T6_E12temp_storage+96];
	selp.b64 	%rd370, %rd369, 0, %p52;
	add.s64 	%rd371, %rd368, %rd370;
	setp.gt.u64 	%p53, %rd58, 352;
	ld.shared.u64 	%rd372, [_ZZN3cub18CUB_300001_SM_10006detail6reduce28DeviceReduceSingleTileKernelINS2_10policy_hubIlyN4cuda3std3__44plusIlEEE10Policy1000EN6thrust24THRUST_300001_SM_1000_NS18transform_iteratorI6is_oddNSD_6detail15normal_iteratorINSD_10device_ptrIiEEEEllEEPlyS9_llNS7_10__identityEEEvT0_T1_T2_T3_T4_T6_E12temp_storage+104];
	selp.b64 	%rd373, %rd372, 0, %p53;
	add.s64 	%rd374, %rd371, %rd373;
	setp.gt.u64 	%p54, %rd58, 384;
	ld.shared.u64 	%rd375, [_ZZN3cub18CUB_300001_SM_10006detail6reduce28DeviceReduceSingleTileKernelINS2_10policy_hubIlyN4cuda3std3__44plusIlEEE10Policy1000EN6thrust24THRUST_300001_SM_1000_NS18transform_iteratorI6is_oddNSD_6detail15normal_iteratorINSD_10device_ptrIiEEEEllEEPlyS9_llNS7_10__identityEEEvT0_T1_T2_T3_T4_T6_E12temp_storage+112];
	selp.b64 	%rd376, %rd375, 0, %p54;
	add.s64 	%rd377, %rd374, %rd376;
	setp.gt.u64 	%p55, %rd58, 416;
	ld.shared.u64 	%rd378, [_ZZN3cub18CUB_300001_SM_10006detail6reduce28DeviceReduceSingleTileKernelINS2_10policy_hubIlyN4cuda3std3__44plusIlEEE10Policy1000EN6thrust24THRUST_300001_SM_1000_NS18transform_iteratorI6is_oddNSD_6detail15normal_iteratorINSD_10device_ptrIiEEEEllEEPlyS9_llNS7_10__identityEEEvT0_T1_T2_T3_T4_T6_E12temp_storage+120];
	selp.b64 	%rd379, %rd378, 0, %p55;
	add.s64 	%rd380, %rd377, %rd379;
	setp.gt.u64 	%p56, %rd58, 448;
	ld.shared.u64 	%rd381, [_ZZN3cub18CUB_300001_SM_10006detail6reduce28DeviceReduceSingleTileKernelINS2_10policy_hubIlyN4cuda3std3__44plusIlEEE10Policy1000EN6thrust24THRUST_300001_SM_1000_NS18transform_iteratorI6is_oddNSD_6detail15normal_iteratorINSD_10device_ptrIiEEEEllEEPlyS9_llNS7_10__identityEEEvT0_T1_T2_T3_T4_T6_E12temp_storage+128];
	selp.b64 	%rd382, %rd381, 0, %p56;
	add.s64 	%rd383, %rd380, %rd382;
	setp.gt.u64 	%p57, %rd58, 480;
	ld.shared.u64 	%rd384, [_ZZN3cub18CUB_300001_SM_10006detail6reduce28DeviceReduceSingleTileKernelINS2_10policy_hubIlyN4cuda3std3__44plusIlEEE10Policy1000EN6thrust24THRUST_300001_SM_1000_NS18transform_iteratorI6is_oddNSD_6detail15normal_iteratorINSD_10device_ptrIiEEEEllEEPlyS9_llNS7_10__identityEEEvT0_T1_T2_T3_T4_T6_E12temp_storage+136];
	selp.b64 	%rd385, %rd384, 0, %p57;
	add.s64 	%rd456, %rd383, %rd385;
	bra.uni 	$L__BB4_49;
$L__BB4_28:
	mov.u32 	%r24, %tid.x;
	cvt.u64.u32 	%rd25, %r24;
	mul.wide.u32 	%rd62, %r24, 4;
	add.s64 	%rd26, %rd2, %rd62;
	ld.global.u32 	%r52, [%rd26];
	and.b32  	%r53, %r52, 1;
	ld.global.u32 	%r54, [%rd26+2048];
	and.b32  	%r55, %r54, 1;
	ld.global.u32 	%r56, [%rd26+4096];
	and.b32  	%r57, %r56, 1;
	ld.global.u32 	%r58, [%rd26+6144];
	and.b32  	%r59, %r58, 1;
	ld.global.u32 	%r60, [%rd26+8192];
	and.b32  	%r61, %r60, 1;
	ld.global.u32 	%r62, [%rd26+10240];
	and.b32  	%r63, %r62, 1;
	ld.global.u32 	%r64, [%rd26+12288];
	and.b32  	%r65, %r64, 1;
	add.s32 	%r66, %r55, %r53;
	add.s32 	%r67, %r57, %r66;
	add.s32 	%r68, %r59, %r67;
	add.s32 	%r69, %r61, %r68;
	add.s32 	%r70, %r63, %r69;
	add.s32 	%r71, %r65, %r70;
	cvt.u64.u32 	%rd455, %r71;
	add.s64 	%rd28, %rd58, -3584;
	setp.lt.u64 	%p3, %rd28, 3584;
	mov.b64 	%rd443, 3584;
	@%p3 bra 	$L__BB4_32;
	mov.b64 	%rd443, 3584;
$L__BB4_30:
	shl.b64 	%rd64, %rd443, 2;
	add.s64 	%rd65, %rd26, %rd64;
	ld.global.u32 	%rd66, [%rd65];
	and.b64  	%rd67, %rd66, 1;
	ld.global.u32 	%rd68, [%rd65+2048];
	and.b64  	%rd69, %rd68, 1;
	ld.global.u32 	%rd70, [%rd65+4096];
	and.b64  	%rd71, %rd70, 1;
	ld.global.u32 	%rd72, [%rd65+6144];
	and.b64  	%rd73, %rd72, 1;
	ld.global.u32 	%rd74, [%rd65+8192];
	and.b64  	%rd75, %rd74, 1;
	ld.global.u32 	%rd76, [%rd65+10240];
	and.b64  	%rd77, %rd76, 1;
	ld.global.u32 	%rd78, [%rd65+12288];
	and.b64  	%rd79, %rd78, 1;
	add.s64 	%rd80, %rd455, %rd67;
	add.s64 	%rd81, %rd80, %rd69;
	add.s64 	%rd82, %rd81, %rd71;
	add.s64 	%rd83, %rd82, %rd73;
	add.s64 	%rd84, %rd83, %rd75;
	add.s64 	%rd85, %rd84, %rd77;
	add.s64 	%rd455, %rd85, %rd79;
	sub.s64 	%rd86, %rd58, %rd443;
	setp.lt.u64 	%p4, %rd86, 3584;
	@%p4 bra 	$L__BB4_45;
	add.s64 	%rd443, %rd443, 3584;
	setp.le.u64 	%p5, %rd443, %rd28;
	@%p5 bra 	$L__BB4_30;
$L__BB4_32:
	setp.le.u64 	%p6, %rd58, %rd443;
	cvt.u32.u64 	%r72, %rd443;
	cvt.u32.u64 	%r73, %rd58;
	sub.s32 	%r74, %r73, %r72;
	setp.ge.s32 	%p7, %r24, %r74;
	or.pred  	%p8, %p6, %p7;
	@%p8 bra 	$L__BB4_45;
	not.b32 	%r77, %r24;
	add.s32 	%r78, %r77, %r73;
	sub.s32 	%r80, %r78, %r72;
	shr.u32 	%r81, %r80, 9;
	add.s32 	%r25, %r81, 1;
	and.b32  	%r26, %r25, 15;
	setp.lt.u32 	%p9, %r80, 7680;
	mov.u32 	%r272, %r24;
	@%p9 bra 	$L__BB4_36;
	and.b32  	%r82, %r25, 16777200;
	neg.s32 	%r270, %r82;
	add.s64 	%rd88, %rd443, %rd25;
	shl.b64 	%rd89, %rd88, 2;
	add.s64 	%rd90, %rd89, %rd2;
	add.s64 	%rd445, %rd90, 16384;
	mov.u32 	%r272, %r24;
$L__BB4_35:
	.pragma "nounroll";
	ld.global.u32 	%rd91, [%rd445+-16384];
	and.b64  	%rd92, %rd91, 1;
	add.s64 	%rd93, %rd455, %rd92;
	ld.global.u32 	%rd94, [%rd445+-14336];
	and.b64  	%rd95, %rd94, 1;
	add.s64 	%rd96, %rd93, %rd95;
	ld.global.u32 	%rd97, [%rd445+-12288];
	and.b64  	%rd98, %rd97, 1;
	add.s64 	%rd99, %rd96, %rd98;
	ld.global.u32 	%rd100, [%rd445+-10240];
	and.b64  	%rd101, %rd100, 1;
	add.s64 	%rd102, %rd99, %rd101;
	ld.global.u32 	%rd103, [%rd445+-8192];
	and.b64  	%rd104, %rd103, 1;
	add.s64 	%rd105, %rd102, %rd104;
	ld.global.u32 	%rd106, [%rd445+-6144];
	and.b64  	%rd107, %rd106, 1;
	add.s64 	%rd108, %rd105, %rd107;
	ld.global.u32 	%rd109, [%rd445+-4096];
	and.b64  	%rd110, %rd109, 1;
	add.s64 	%rd111, %rd108, %rd110;
	ld.global.u32 	%rd112, [%rd445+-2048];
	and.b64  	%rd113, %rd112, 1;
	add.s64 	%rd114, %rd111, %rd113;
	ld.global.u32 	%rd115, [%rd445];
	and.b64  	%rd116, %rd115, 1;
	add.s64 	%rd117, %rd114, %rd116;
	ld.global.u32 	%rd118, [%rd445+2048];
	and.b64  	%rd119, %rd118, 1;
	add.s64 	%rd120, %rd117, %rd119;
	ld.global.u32 	%rd121, [%rd445+4096];
	and.b64  	%rd122, %rd121, 1;
	add.s64 	%rd123, %rd120, %rd122;
	ld.global.u32 	%rd124, [%rd445+6144];
	and.b64  	%rd125, %rd124, 1;
	add.s64 	%rd126, %rd123, %rd125;
	ld.global.u32 	%rd127, [%rd445+8192];
	and.b64  	%rd128, %rd127, 1;
	add.s64 	%rd129, %rd126, %rd128;
	ld.global.u32 	%rd130, [%rd445+10240];
	and.b64  	%rd131, %rd130, 1;
	add.s64 	%rd132, %rd129, %rd131;
	ld.global.u32 	%rd133, [%rd445+12288];
	and.b64  	%rd134, %rd133, 1;
	add.s64 	%rd135, %rd132, %rd134;
	ld.global.u32 	%rd136, [%rd445+14336];
	and.b64  	%rd137, %rd136, 1;
	add.s64 	%rd455, %rd135, %rd137;
	add.s32 	%r272, %r272, 8192;
	add.s32 	%r270, %r270, 16;
	add.s64 	%rd445, %rd445, 32768;
	setp.ne.s32 	%p10, %r270, 0;
	@%p10 bra 	$L__BB4_35;
$L__BB4_36:
	setp.eq.s32 	%p11, %r26, 0;
	@%p11 bra 	$L__BB4_45;
	and.b32  	%r33, %r25, 7;
	setp.lt.u32 	%p12, %r26, 8;
	@%p12 bra 	$L__BB4_39;
	cvt.u64.u32 	%rd139, %r272;
	add.s64 	%rd140, %rd443, %rd139;
	shl.b64 	%rd141, %rd140, 2;
	add.s64 	%rd142, %rd2, %rd141;
	ld.global.u32 	%rd143, [%rd142];
	and.b64  	%rd144, %rd143, 1;
	add.s64 	%rd145, %rd455, %rd144;
	ld.global.u32 	%rd146, [%rd142+2048];
	and.b64  	%rd147, %rd146, 1;
	add.s64 	%rd148, %rd145, %rd147;
	ld.global.u32 	%rd149, [%rd142+4096];
	and.b64  	%rd150, %rd149, 1;
	add.s64 	%rd151, %rd148, %rd150;
	ld.global.u32 	%rd152, [%rd142+6144];
	and.b64  	%rd153, %rd152, 1;
	add.s64 	%rd154, %rd151, %rd153;
	ld.global.u32 	%rd155, [%rd142+8192];
	and.b64  	%rd156, %rd155, 1;
	add.s64 	%rd157, %rd154, %rd156;
	ld.global.u32 	%rd158, [%rd142+10240];
	and.b64  	%rd159, %rd158, 1;
	add.s64 	%rd160, %rd157, %rd159;
	ld.global.u32 	%rd161, [%rd142+12288];
	and.b64  	%rd162, %rd161, 1;
	add.s64 	%rd163, %rd160, %rd162;
	ld.global.u32 	%rd164, [%rd142+14336];
	and.b64  	%rd165, %rd164, 1;
	add.s64 	%rd455, %rd163, %rd165;
	add.s32 	%r272, %r272, 4096;
$L__BB4_39:
	setp.eq.s32 	%p13, %r33, 0;
	@%p13 bra 	$L__BB4_45;
	and.b32  	%r36, %r25, 3;
	setp.lt.u32 	%p14, %r33, 4;
	@%p14 bra 	$L__BB4_42;
	cvt.u64.u32 	%rd167, %r272;
	add.s64 	%rd168, %rd443, %rd167;
	shl.b64 	%rd169, %rd168, 2;
	add.s64 	%rd170, %rd2, %rd169;
	ld.global.u32 	%rd171, [%rd170];
	and.b64  	%rd172, %rd171, 1;
	add.s64 	%rd173, %rd455, %rd172;
	ld.global.u32 	%rd174, [%rd170+2048];
	and.b64  	%rd175, %rd174, 1;
	add.s64 	%rd176, %rd173, %rd175;
	ld.global.u32 	%rd177, [%rd170+4096];
	and.b64  	%rd178, %rd177, 1;
	add.s64 	%rd179, %rd176, %rd178;
	ld.global.u32 	%rd180, [%rd170+6144];
	and.b64  	%rd181, %rd180, 1;
	add.s64 	%rd455, %rd179, %rd181;
	add.s32 	%r272, %r272, 2048;
$L__BB4_42:
	setp.eq.s32 	%p15, %r36, 0;
	@%p15 bra 	$L__BB4_45;
	cvt.u64.u32 	%rd182, %r272;
	add.s64 	%rd183, %rd443, %rd182;
	shl.b64 	%rd184, %rd183, 2;
	add.s64 	%rd453, %rd2, %rd184;
	neg.s32 	%r275, %r36;
$L__BB4_44:
	.pragma "nounroll";
	ld.global.u32 	%rd185, [%rd453];
	and.b64  	%rd186, %rd185, 1;
	add.s64 	%rd455, %rd455, %rd186;
	add.s64 	%rd453, %rd453, 2048;
	add.s32 	%r275, %r275, 1;
	setp.ne.s32 	%p16, %r275, 0;
	@%p16 bra 	$L__BB4_44;
$L__BB4_45:
	// begin inline asm
	mov.u32 %r83, %laneid;
	// end inline asm
	mov.b64 	{%r85, %r90}, %rd455;
	mov.b32 	%r91, 1;
	mov.b32 	%r132, 31;
	mov.b32 	%r133, -1;
	// begin inline asm
	shfl.sync.down.b32 %r84, %r85, %r91, %r132, %r133;
	// end inline asm
	// begin inline asm
	shfl.sync.down.b32 %r89, %r90, %r91, %r132, %r133;
	// end inline asm
	mov.b64 	%rd187, {%r84, %r89};
	setp.gt.s32 	%p17, %r83, 30;
	selp.b64 	%rd188, 0, %rd187, %p17;
	add.s64 	%rd189, %rd188, %rd455;
	mov.b64 	{%r95, %r100}, %rd189;
	mov.b32 	%r101, 2;
	// begin inline asm
	shfl.sync.down.b32 %r94, %r95, %r101, %r132, %r133;
	// end inline asm
	// begin inline asm
	shfl.sync.down.b32 %r99, %r100, %r101, %r132, %r133;
	// end inline asm
	mov.b64 	%rd190, {%r94, %r99};
	setp.gt.s32 	%p18, %r83, 29;
	selp.b64 	%rd191, 0, %rd190, %p18;
	add.s64 	%rd192, %rd191, %rd189;
	mov.b64 	{%r105, %r110}, %rd192;
	mov.b32 	%r111, 4;
	// begin inline asm
	shfl.sync.down.b32 %r104, %r105, %r111, %r132, %r133;
	// end inline asm
	// begin inline asm
	shfl.sync.down.b32 %r109, %r110, %r111, %r132, %r133;
	// end inline asm
	mov.b64 	%rd193, {%r104, %r109};
	setp.gt.s32 	%p19, %r83, 27;
	selp.b64 	%rd194, 0, %rd193, %p19;
	add.s64 	%rd195, %rd194, %rd192;
	mov.b64 	{%r115, %r120}, %rd195;
	mov.b32 	%r121, 8;
	// begin inline asm
	shfl.sync.down.b32 %r114, %r115, %r121, %r132, %r133;
	// end inline asm
	// begin inline asm
	shfl.sync.down.b32 %r119, %r120, %r121, %r132, %r133;
	// end inline asm
	mov.b64 	%rd196, {%r114, %r119};
	setp.gt.s32 	%p20, %r83, 23;
	selp.b64 	%rd197, 0, %rd196, %p20;
	add.s64 	%rd198, %rd197, %rd195;
	mov.b64 	{%r125, %r130}, %rd198;
	mov.b32 	%r131, 16;
	// begin inline asm
	shfl.sync.down.b32 %r124, %r125, %r131, %r132, %r133;
	// end inline asm
	// begin inline asm
	shfl.sync.down.b32 %r129, %r130, %r131, %r132, %r133;
	// end inline asm
	mov.b64 	%rd199, {%r124, %r129};
	setp.gt.s32 	%p21, %r83, 15;
	selp.b64 	%rd200, 0, %rd199, %p21;
	add.s64 	%rd456, %rd200, %rd198;
	setp.ne.s32 	%p22, %r83, 0;
	@%p22 bra 	$L__BB4_47;
	shr.u32 	%r134, %r24, 2;
	and.b32  	%r135, %r134, 248;
	mov.u32 	%r136, _ZZN3cub18CUB_300001_SM_10006detail6reduce28DeviceReduceSingleTileKernelINS2_10policy_hubIlyN4cuda3std3__44plusIlEEE10Policy1000EN6thrust24THRUST_300001_SM_1000_NS18transform_iteratorI6is_oddNSD_6detail15normal_iteratorINSD_10device_ptrIiEEEEllEEPlyS9_llNS7_10__identityEEEvT0_T1_T2_T3_T4_T6_E12temp_storage;
	add.s32 	%r137, %r136, %r135;
	st.shared.u64 	[%r137+16], %rd456;
$L__BB4_47:
	bar.sync 	0;
	setp.ne.s32 	%p23, %r24, 0;
	@%p23 bra 	$L__BB4_49;
	ld.shared.u64 	%rd201, [_ZZN3cub18CUB_300001_SM_10006detail6reduce28DeviceReduceSingleTileKernelINS2_10policy_hubIlyN4cuda3std3__44plusIlEEE10Policy1000EN6thrust24THRUST_300001_SM_1000_NS18transform_iteratorI6is_oddNSD_6detail15normal_iteratorINSD_10device_ptrIiEEEEllEEPlyS9_llNS7_10__identityEEEvT0_T1_T2_T3_T4_T6_E12temp_storage+24];
	add.s64 	%rd202, %rd201, %rd456;
	ld.shared.u64 	%rd203, [_ZZN3cub18CUB_300001_SM_10006detail6reduce28DeviceReduceSingleTileKernelINS2_10policy_hubIlyN4cuda3std3__44plusIlEEE10Policy1000EN6thrust24THRUST_300001_SM_1000_NS18transform_iteratorI6is_oddNSD_6detail15normal_iteratorINSD_10device_ptrIiEEEEllEEPlyS9_llNS7_10__identityEEEvT0_T1_T2_T3_T4_T6_E12temp_storage+32];
	add.s64 	%rd204, %rd202, %rd203;
	ld.shared.u64 	%rd205, [_ZZN3cub18CUB_300001_SM_10006detail6reduce28DeviceReduceSingleTileKernelINS2_10policy_hubIlyN4cuda3std3__44plusIlEEE10Policy1000EN6thrust24THRUST_300001_SM_1000_NS18transform_iteratorI6is_oddNSD_6detail15normal_iteratorINSD_10device_ptrIiEEEEllEEPlyS9_llNS7_10__identityEEEvT0_T1_T2_T3_T4_T6_E12temp_storage+40];
	add.s64 	%rd206, %rd204, %rd205;
	ld.shared.u64 	%rd207, [_ZZN3cub18CUB_300001_SM_10006detail6reduce28DeviceReduceSingleTileKernelINS2_10policy_hubIlyN4cuda3std3__44plusIlEEE10Policy1000EN6thrust24THRUST_300001_SM_1000_NS18transform_iteratorI6is_oddNSD_6detail15normal_iteratorINSD_10device_ptrIiEEEEllEEPlyS9_llNS7_10__identityEEEvT0_T1_T2_T3_T4_T6_E12temp_storage+48];
	add.s64 	%rd208, %rd206, %rd207;
	ld.shared.u64 	%rd209, [_ZZN3cub18CUB_300001_SM_10006detail6reduce28DeviceReduceSingleTileKernelINS2_10policy_hubIlyN4cuda3std3__44plusIlEEE10Policy1000EN6thrust24THRUST_300001_SM_1000_NS18transform_iteratorI6is_oddNSD_6detail15normal_iteratorINSD_10device_ptrIiEEEEllEEPlyS9_llNS7_10__identityEEEvT0_T1_T2_T3_T4_T6_E12temp_storage+56];
	add.s64 	%rd210, %rd208, %rd209;
	ld.shared.u64 	%rd211, [_ZZN3cub18CUB_300001_SM_10006detail6reduce28DeviceReduceSingleTileKernelINS2_10policy_hubIlyN4cuda3std3__44plusIlEEE10Policy1000EN6thrust24THRUST_300001_SM_1000_NS18transform_iteratorI6is_oddNSD_6detail15normal_iteratorINSD_10device_ptrIiEEEEllEEPlyS9_llNS7_10__identityEEEvT0_T1_T2_T3_T4_T6_E12temp_storage+64];
	add.s64 	%rd212, %rd210, %rd211;
	ld.shared.u64 	%rd213, [_ZZN3cub18CUB_300001_SM_10006detail6reduce28DeviceReduceSingleTileKernelINS2_10policy_hubIlyN4cuda3std3__44plusIlEEE10Policy1000EN6thrust24THRUST_300001_SM_1000_NS18transform_iteratorI6is_oddNSD_6detail15normal_iteratorINSD_10device_ptrIiEEEEllEEPlyS9_llNS7_10__identityEEEvT0_T1_T2_T3_T4_T6_E12temp_storage+72];
	add.s64 	%rd214, %rd212, %rd213;
	ld.shared.u64 	%rd215, [_ZZN3cub18CUB_300001_SM_10006detail6reduce28DeviceReduceSingleTileKernelINS2_10policy_hubIlyN4cuda3std3__44plusIlEEE10Policy1000EN6thrust24THRUST_300001_SM_1000_NS18transform_iteratorI6is_oddNSD_6detail15normal_iteratorINSD_10device_ptrIiEEEEllEEPlyS9_llNS7_10__identityEEEvT0_T1_T2_T3_T4_T6_E12temp_storage+80];
	add.s64 	%rd216, %rd214, %rd215;
	ld.shared.u64 	%rd217, [_ZZN3cub18CUB_300001_SM_10006detail6reduce28DeviceReduceSingleTileKernelINS2_10policy_hubIlyN4cuda3std3__44plusIlEEE10Policy1000EN6thrust24THRUST_300001_SM_1000_NS18transform_iteratorI6is_oddNSD_6detail15normal_iteratorINSD_10device_ptrIiEEEEllEEPlyS9_llNS7_10__identityEEEvT0_T1_T2_T3_T4_T6_E12temp_storage+88];
	add.s64 	%rd218, %rd216, %rd217;
	ld.shared.u64 	%rd219, [_ZZN3cub18CUB_300001_SM_10006detail6reduce28DeviceReduceSingleTileKernelINS2_10policy_hubIlyN4cuda3std3__44plusIlEEE10Policy1000EN6thrust24THRUST_300001_SM_1000_NS18transform_iteratorI6is_oddNSD_6detail15normal_iteratorINSD_10device_ptrIiEEEEllEEPlyS9_llNS7_10__identityEEEvT0_T1_T2_T3_T4_T6_E12temp_storage+96];
	add.s64 	%rd220, %rd218, %rd219;
	ld.shared.u64 	%rd221, [_ZZN3cub18CUB_300001_SM_10006detail6reduce28DeviceReduceSingleTileKernelINS2_10policy_hubIlyN4cuda3std3__44plusIlEEE10Policy1000EN6thrust24THRUST_300001_SM_1000_NS18transform_iteratorI6is_oddNSD_6detail15normal_iteratorINSD_10device_ptrIiEEEEllEEPlyS9_llNS7_10__identityEEEvT0_T1_T2_T3_T4_T6_E12temp_storage+104];
	add.s64 	%rd222, %rd220, %rd221;
	ld.shared.u64 	%rd223, [_ZZN3cub18CUB_300001_SM_10006detail6reduce28DeviceReduceSingleTileKernelINS2_10policy_hubIlyN4cuda3std3__44plusIlEEE10Policy1000EN6thrust24THRUST_300001_SM_1000_NS18transform_iteratorI6is_oddNSD_6detail15normal_iteratorINSD_10device_ptrIiEEEEllEEPlyS9_llNS7_10__identityEEEvT0_T1_T2_T3_T4_T6_E12temp_storage+112];
	add.s64 	%rd224, %rd222, %rd223;
	ld.shared.u64 	%rd225, [_ZZN3cub18CUB_300001_SM_10006detail6reduce28DeviceReduceSingleTileKernelINS2_10policy_hubIlyN4cuda3std3__44plusIlEEE10Policy1000EN6thrust24THRUST_300001_SM_1000_NS18transform_iteratorI6is_oddNSD_6detail15normal_iteratorINSD_10device_ptrIiEEEEllEEPlyS9_llNS7_10__identityEEEvT0_T1_T2_T3_T4_T6_E12temp_storage+120];
	add.s64 	%rd226, %rd224, %rd225;
	ld.shared.u64 	%rd227, [_ZZN3cub18CUB_300001_SM_10006detail6reduce28DeviceReduceSingleTileKernelINS2_10policy_hubIlyN4cuda3std3__44plusIlEEE10Policy1000EN6thrust24THRUST_300001_SM_1000_NS18transform_iteratorI6is_oddNSD_6detail15normal_iteratorINSD_10device_ptrIiEEEEllEEPlyS9_llNS7_10__identityEEEvT0_T1_T2_T3_T4_T6_E12temp_storage+128];
	add.s64 	%rd228, %rd226, %rd227;
	ld.shared.u64 	%rd229, [_ZZN3cub18CUB_300001_SM_10006detail6reduce28DeviceReduceSingleTileKernelINS2_10policy_hubIlyN4cuda3std3__44plusIlEEE10Policy1000EN6thrust24THRUST_300001_SM_1000_NS18transform_iteratorI6is_oddNSD_6detail15normal_iteratorINSD_10device_ptrIiEEEEllEEPlyS9_llNS7_10__identityEEEvT0_T1_T2_T3_T4_T6_E12temp_storage+136];
	add.s64 	%rd456, %rd228, %rd229;
$L__BB4_49:
	mov.u32 	%r260, %tid.x;
	setp.ne.s32 	%p65, %r260, 0;
	@%p65 bra 	$L__BB4_51;
	add.s64 	%rd429, %rd456, %rd59;
	st.global.u64 	[%rd1], %rd429;
$L__BB4_51:
	ret;

}
	// .globl	_ZN3cub18CUB_300001_SM_10006detail6reduce18DeviceReduceKernelINS2_10policy_hubIlyN4cuda3std3__44plusIlEEE10Policy1000EN6thrust24THRUST_300001_SM_1000_NS18transform_iteratorI6is_oddNSD_6detail15normal_iteratorINSD_10device_ptrIiEEEEllEEyS9_lNS7_10__identityEEEvT0_PT3_T1_NS0_13GridEvenShareISQ_EET2_T4_
.visible .entry _ZN3cub18CUB_300001_SM_10006detail6reduce18DeviceReduceKernelINS2_10policy_hubIlyN4cuda3std3__44plusIlEEE10Policy1000EN6thrust24THRUST_300001_SM_1000_NS18transform_iteratorI6is_oddNSD_6detail15normal_iteratorINSD_10device_ptrIiEEEEllEEyS9_lNS7_10__identityEEEvT0_PT3_T1_NS0_13GridEvenShareISQ_EET2_T4_(
	.param .align 8 .b8 _ZN3cub18CUB_300001_SM_10006detail6reduce18DeviceReduceKernelINS2_10policy_hubIlyN4cuda3std3__44plusIlEEE10Policy1000EN6thrust24THRUST_300001_SM_1000_NS18transform_iteratorI6is_oddNSD_6detail15normal_iteratorINSD_10device_ptrIiEEEEllEEyS9_lNS7_10__identityEEEvT0_PT3_T1_NS0_13GridEvenShareISQ_EET2_T4__param_0[16],
	.param .u64 .ptr .align 1 _ZN3cub18CUB_300001_SM_10006detail6reduce18DeviceReduceKernelINS2_10policy_hubIlyN4cuda3std3__44plusIlEEE10Policy1000EN6thrust24THRUST_300001_SM_1000_NS18transform_iteratorI6is_oddNSD_6detail15normal_iteratorINSD_10device_ptrIiEEEEllEEyS9_lNS7_10__identityEEEvT0_PT3_T1_NS0_13GridEvenShareISQ_EET2_T4__param_1,
	.param .u64 _ZN3cub18CUB_300001_SM_10006detail6reduce18DeviceReduceKernelINS2_10policy_hubIlyN4cuda3std3__44plusIlEEE10Policy1000EN6thrust24THRUST_300001_SM_1000_NS18transform_iteratorI6is_oddNSD_6detail15normal_iteratorINSD_10device_ptrIiEEEEllEEyS9_lNS7_10__identityEEEvT0_PT3_T1_NS0_13GridEvenShareISQ_EET2_T4__param_2,
	.param .align 8 .b8 _ZN3cub18CUB_300001_SM_10006detail6reduce18DeviceReduceKernelINS2_10policy_hubIlyN4cuda3std3__44plusIlEEE10Policy1000EN6thrust24THRUST_300001_SM_1000_NS18transform_iteratorI6is_oddNSD_6detail15normal_iteratorINSD_10device_ptrIiEEEEllEEyS9_lNS7_10__identityEEEvT0_PT3_T1_NS0_13GridEvenShareISQ_EET2_T4__param_3[72],
	.param .align 1 .b8 _ZN3cub18CUB_300001_SM_10006detail6reduce18DeviceReduceKernelINS2_10policy_hubIlyN4cuda3std3__44plusIlEEE10Policy1000EN6thrust24THRUST_300001_SM_1000_NS18transform_iteratorI6is_oddNSD_6detail15normal_iteratorINSD_10device_ptrIiEEEEllEEyS9_lNS7_10__identityEEEvT0_PT3_T1_NS0_13GridEvenShareISQ_EET2_T4__param_4[1],
	.param .align 1 .b8 _ZN3cub18CUB_300001_SM_10006detail6reduce18DeviceReduceKernelINS2_10policy_hubIlyN4cuda3std3__44plusIlEEE10Policy1000EN6thrust24THRUST_300001_SM_1000_NS18transform_iteratorI6is_oddNSD_6detail15normal_iteratorINSD_10device_ptrIiEEEEllEEyS9_lNS7_10__identityEEEvT0_PT3_T1_NS0_13GridEvenShareISQ_EET2_T4__param_5[1]
)
.maxntid 512
{
	.reg .pred 	%p<65>;
	.reg .b16 	%rs<4>;
	.reg .b32 	%r<300>;
	.reg .b64 	%rd<474>;
	// demoted variable
	.shared .align 8 .b8 _ZZN3cub18CUB_300001_SM_10006detail6reduce18DeviceReduceKernelINS2_10policy_hubIlyN4cuda3std3__44plusIlEEE10Policy1000EN6thrust24THRUST_300001_SM_1000_NS18transform_iteratorI6is_oddNSD_6detail15normal_iteratorINSD_10device_ptrIiEEEEllEEyS9_lNS7_10__identityEEEvT0_PT3_T1_NS0_13GridEvenShareISQ_EET2_T4_E12temp_storage[152];
	ld.param.u64 	%rd1, [_ZN3cub18CUB_300001_SM_10006detail6reduce18DeviceReduceKernelINS2_10policy_hubIlyN4cuda3std3__44plusIlEEE10Policy1000EN6thrust24THRUST_300001_SM_1000_NS18transform_iteratorI6is_oddNSD_6detail15normal_iteratorINSD_10device_ptrIiEEEEllEEyS9_lNS7_10__identityEEEvT0_PT3_T1_NS0_13GridEvenShareISQ_EET2_T4__param_3+32];
	ld.param.u32 	%r1, [_ZN3cub18CUB_300001_SM_10006detail6reduce18DeviceReduceKernelINS2_10policy_hubIlyN4cuda3std3__44plusIlEEE10Policy1000EN6thrust24THRUST_300001_SM_1000_NS18transform_iteratorI6is_oddNSD_6detail15normal_iteratorINSD_10device_ptrIiEEEEllEEyS9_lNS7_10__identityEEEvT0_PT3_T1_NS0_13GridEvenShareISQ_EET2_T4__param_3+40];
	ld.param.u64 	%rd64, [_ZN3cub18CUB_300001_SM_10006detail6reduce18DeviceReduceKernelINS2_10policy_hubIlyN4cuda3std3__44plusIlEEE10Policy1000EN6thrust24THRUST_300001_SM_1000_NS18transform_iteratorI6is_oddNSD_6detail15normal_iteratorINSD_10device_ptrIiEEEEllEEyS9_lNS7_10__identityEEEvT0_PT3_T1_NS0_13GridEvenShareISQ_EET2_T4__param_0];
	cvta.to.global.u64 	%rd2, %rd64;
	mov.u32 	%r2, %ctaid.x;
	mul.lo.s32 	%r50, %r1, 3584;
	cvt.s64.s32 	%rd3, %r50;
	mul.lo.s32 	%r51, %r2, 3584;
	cvt.u64.u32 	%rd4, %r51;
	sub.s64 	%rd5, %rd1, %rd4;
	setp.gt.u64 	%p1, %rd5, 3583;
	@%p1 bra 	$L__BB5_25;
	cvt.u32.u64 	%r156, %rd4;
	cvt.u32.u64 	%r3, %rd1;
	sub.s32 	%r4, %r3, %r156;
	mov.u32 	%r5, %tid.x;
	setp.ge.s32 	%p23, %r5, %r4;
	mov.b64 	%rd457, 0;
	mov.u32 	%r287, %r5;
	@%p23 bra 	$L__BB5_3;
	add.s32 	%r158, %r156, %r5;
	mul.wide.u32 	%rd238, %r158, 4;
	add.s64 	%rd239, %rd2, %rd238;
	ld.global.u32 	%rd240, [%rd239];
	and.b64  	%rd457, %rd240, 1;
	add.s32 	%r287, %r5, 512;
$L__BB5_3:
	setp.ge.s32 	%p24, %r287, %r4;
	@%p24 bra 	$L__BB5_16;
	not.b32 	%r160, %r287;
	add.s32 	%r161, %r160, %r3;
	sub.s32 	%r162, %r161, %r156;
	shr.u32 	%r163, %r162, 9;
	add.s32 	%r8, %r163, 1;
	and.b32  	%r9, %r8, 15;
	setp.lt.u32 	%p25, %r162, 7680;
	@%p25 bra 	$L__BB5_7;
	and.b32  	%r164, %r8, 16777200;
	neg.s32 	%r285, %r164;
	mul.wide.u32 	%rd242, %r2, 14336;
	mul.wide.u32 	%rd243, %r287, 4;
	add.s64 	%rd244, %rd242, %rd243;
	add.s64 	%rd245, %rd244, %rd2;
	add.s64 	%rd448, %rd245, 16384;
$L__BB5_6:
	.pragma "nounroll";
	ld.global.u32 	%rd246, [%rd448+-16384];
	and.b64  	%rd247, %rd246, 1;
	add.s64 	%rd248, %rd457, %rd247;
	ld.global.u32 	%rd249, [%rd448+-14336];
	and.b64  	%rd250, %rd249, 1;
	add.s64 	%rd251, %rd248, %rd250;
	ld.global.u32 	%rd252, [%rd448+-12288];
	and.b64  	%rd253, %rd252, 1;
	add.s64 	%rd254, %rd251, %rd253;
	ld.global.u32 	%rd255, [%rd448+-10240];
	and.b64  	%rd256, %rd255, 1;
	add.s64 	%rd257, %rd254, %rd256;
	ld.global.u32 	%rd258, [%rd448+-8192];
	and.b64  	%rd259, %rd258, 1;
	add.s64 	%rd260, %rd257, %rd259;
	ld.global.u32 	%rd261, [%rd448+-6144];
	and.b64  	%rd262, %rd261, 1;
	add.s64 	%rd263, %rd260, %rd262;
	ld.global.u32 	%rd264, [%rd448+-4096];
	and.b64  	%rd265, %rd264, 1;
	add.s64 	%rd266, %rd263, %rd265;
	ld.global.u32 	%rd267, [%rd448+-2048];
	and.b64  	%rd268, %rd267, 1;
	add.s64 	%rd269, %rd266, %rd268;
	ld.global.u32 	%rd270, [%rd448];
	and.b64  	%rd271, %rd270, 1;
	add.s64 	%rd272, %rd269, %rd271;
	ld.global.u32 	%rd273, [%rd448+2048];
	and.b64  	%rd274, %rd273, 1;
	add.s64 	%rd275, %rd272, %rd274;
	ld.global.u32 	%rd276, [%rd448+4096];
	and.b64  	%rd277, %rd276, 1;
	add.s64 	%rd278, %rd275, %rd277;
	ld.global.u32 	%rd279, [%rd448+6144];
	and.b64  	%rd280, %rd279, 1;
	add.s64 	%rd281, %rd278, %rd280;
	ld.global.u32 	%rd282, [%rd448+8192];
	and.b64  	%rd283, %rd282, 1;
	add.s64 	%rd284, %rd281, %rd283;
	ld.global.u32 	%rd285, [%rd448+10240];
	and.b64  	%rd286, %rd285, 1;
	add.s64 	%rd287, %rd284, %rd286;
	ld.global.u32 	%rd288, [%rd448+12288];
	and.b64  	%rd289, %rd288, 1;
	add.s64 	%rd290, %rd287, %rd289;
	ld.global.u32 	%rd291, [%rd448+14336];
	and.b64  	%rd292, %rd291, 1;
	add.s64 	%rd457, %rd290, %rd292;
	add.s32 	%r287, %r287, 8192;
	add.s32 	%r285, %r285, 16;
	add.s64 	%rd448, %rd448, 32768;
	setp.ne.s32 	%p26, %r285, 0;
	@%p26 bra 	$L__BB5_6;
$L__BB5_7:
	setp.eq.s32 	%p27, %r9, 0;
	@%p27 bra 	$L__BB5_16;
	and.b32  	%r16, %r8, 7;
	setp.lt.u32 	%p28, %r9, 8;
	@%p28 bra 	$L__BB5_10;
	cvt.s64.s32 	%rd294, %r287;
	add.s64 	%rd295, %rd294, %rd4;
	shl.b64 	%rd296, %rd295, 2;
	add.s64 	%rd297, %rd2, %rd296;
	ld.global.u32 	%rd298, [%rd297];
	and.b64  	%rd299, %rd298, 1;
	add.s64 	%rd300, %rd457, %rd299;
	ld.global.u32 	%rd301, [%rd297+2048];
	and.b64  	%rd302, %rd301, 1;
	add.s64 	%rd303, %rd300, %rd302;
	ld.global.u32 	%rd304, [%rd297+4096];
	and.b64  	%rd305, %rd304, 1;
	add.s64 	%rd306, %rd303, %rd305;
	ld.global.u32 	%rd307, [%rd297+6144];
	and.b64  	%rd308, %rd307, 1;
	add.s64 	%rd309, %rd306, %rd308;
	ld.global.u32 	%rd310, [%rd297+8192];
	and.b64  	%rd311, %rd310, 1;
	add.s64 	%rd312, %rd309, %rd311;
	ld.global.u32 	%rd313, [%rd297+10240];
	and.b64  	%rd314, %rd313, 1;
	add.s64 	%rd315, %rd312, %rd314;
	ld.global.u32 	%rd316, [%rd297+12288];
	and.b64  	%rd317, %rd316, 1;
	add.s64 	%rd318, %rd315, %rd317;
	ld.global.u32 	%rd319, [%rd297+14336];
	and.b64  	%rd320, %rd319, 1;
	add.s64 	%rd457, %rd318, %rd320;
	add.s32 	%r287, %r287, 4096;
$L__BB5_10:
	setp.eq.s32 	%p29, %r16, 0;
	@%p29 bra 	$L__BB5_16;
	and.b32  	%r19, %r8, 3;
	setp.lt.u32 	%p30, %r16, 4;
	@%p30 bra 	$L__BB5_13;
	cvt.s64.s32 	%rd322, %r287;
	add.s64 	%rd323, %rd322, %rd4;
	shl.b64 	%rd324, %rd323, 2;
	add.s64 	%rd325, %rd2, %rd324;
	ld.global.u32 	%rd326, [%rd325];
	and.b64  	%rd327, %rd326, 1;
	add.s64 	%rd328, %rd457, %rd327;
	ld.global.u32 	%rd329, [%rd325+2048];
	and.b64  	%rd330, %rd329, 1;
	add.s64 	%rd331, %rd328, %rd330;
	ld.global.u32 	%rd332, [%rd325+4096];
	and.b64  	%rd333, %rd332, 1;
	add.s64 	%rd334, %rd331, %rd333;
	ld.global.u32 	%rd335, [%rd325+6144];
	and.b64  	%rd336, %rd335, 1;
	add.s64 	%rd457, %rd334, %rd336;
	add.s32 	%r287, %r287, 2048;
$L__BB5_13:
	setp.eq.s32 	%p31, %r19, 0;
	@%p31 bra 	$L__BB5_16;
	mul.wide.u32 	%rd337, %r2, 14336;
	add.s64 	%rd21, %rd2, %rd337;
	neg.s32 	%r290, %r19;
$L__BB5_15:
	.pragma "nounroll";
	mul.wide.s32 	%rd338, %r287, 4;
	add.s64 	%rd339, %rd21, %rd338;
	ld.global.u32 	%rd340, [%rd339];
	and.b64  	%rd341, %rd340, 1;
	add.s64 	%rd457, %rd457, %rd341;
	add.s32 	%r287, %r287, 512;
	add.s32 	%r290, %r290, 1;
	setp.ne.s32 	%p32, %r290, 0;
	@%p32 bra 	$L__BB5_15;
$L__BB5_16:
	setp.lt.s32 	%p33, %r4, 512;
	@%p33 bra 	$L__BB5_21;
	// begin inline asm
	mov.u32 %r228, %laneid;
	// end inline asm
	mov.b64 	{%r230, %r235}, %rd457;
	mov.b32 	%r236, 1;
	mov.b32 	%r277, 31;
	mov.b32 	%r278, -1;
	// begin inline asm
	shfl.sync.down.b32 %r229, %r230, %r236, %r277, %r278;
	// end inline asm
	// begin inline asm
	shfl.sync.down.b32 %r234, %r235, %r236, %r277, %r278;
	// end inline asm
	mov.b64 	%rd400, {%r229, %r234};
	setp.gt.s32 	%p57, %r228, 30;
	selp.b64 	%rd401, 0, %rd400, %p57;
	add.s64 	%rd402, %rd401, %rd457;
	mov.b64 	{%r240, %r245}, %rd402;
	mov.b32 	%r246, 2;
	// begin inline asm
	shfl.sync.down.b32 %r239, %r240, %r246, %r277, %r278;
	// end inline asm
	// begin inline asm
	shfl.sync.down.b32 %r244, %r245, %r246, %r277, %r278;
	// end inline asm
	mov.b64 	%rd403, {%r239, %r244};
	setp.gt.s32 	%p58, %r228, 29;
	selp.b64 	%rd404, 0, %rd403, %p58;
	add.s64 	%rd405, %rd404, %rd402;
	mov.b64 	{%r250, %r255}, %rd405;
	mov.b32 	%r256, 4;
	// begin inline asm
	shfl.sync.down.b32 %r249, %r250, %r256, %r277, %r278;
	// end inline asm
	// begin inline asm
	shfl.sync.down.b32 %r254, %r255, %r256, %r277, %r278;
	// end inline asm
	mov.b64 	%rd406, {%r249, %r254};
	setp.gt.s32 	%p59, %r228, 27;
	selp.b64 	%rd407, 0, %rd406, %p59;
	add.s64 	%rd408, %rd407, %rd405;
	mov.b64 	{%r260, %r265}, %rd408;
	mov.b32 	%r266, 8;
	// begin inline asm
	shfl.sync.down.b32 %r259, %r260, %r266, %r277, %r278;
	// end inline asm
	// begin inline asm
	shfl.sync.down.b32 %r264, %r265, %r266, %r277, %r278;
	// end inline asm
	mov.b64 	%rd409, {%r259, %r264};
	setp.gt.s32 	%p60, %r228, 23;
	selp.b64 	%rd410, 0, %rd409, %p60;
	add.s64 	%rd411, %rd410, %rd408;
	mov.b64 	{%r270, %r275}, %rd411;
	mov.b32 	%r276, 16;
	// begin inline asm
	shfl.sync.down.b32 %r269, %r270, %r276, %r277, %r278;
	// end inline asm
	// begin inline asm
	shfl.sync.down.b32 %r274, %r275, %r276, %r277, %r278;
	// end inline asm
	mov.b64 	%rd412, {%r269, %r274};
	setp.gt.s32 	%p61, %r228, 15;
	selp.b64 	%rd413, 0, %rd412, %p61;
	add.s64 	%rd473, %rd413, %rd411;
	setp.ne.s32 	%p62, %r228, 0;
	@%p62 bra 	$L__BB5_19;
	shr.u32 	%r279, %r5, 2;
	and.b32  	%r280, %r279, 248;
	mov.u32 	%r281, _ZZN3cub18CUB_300001_SM_10006detail6reduce18DeviceReduceKernelINS2_10policy_hubIlyN4cuda3std3__44plusIlEEE10Policy1000EN6thrust24THRUST_300001_SM_1000_NS18transform_iteratorI6is_oddNSD_6detail15normal_iteratorINSD_10device_ptrIiEEEEllEEyS9_lNS7_10__identityEEEvT0_PT3_T1_NS0_13GridEvenShareISQ_EET2_T4_E12temp_storage;
	add.s32 	%r282, %r281, %r280;
	st.shared.u64 	[%r282+16], %rd473;
$L__BB5_19:
	bar.sync 	0;
	setp.ne.s32 	%p63, %r5, 0;
	@%p63 bra 	$L__BB5_46;
	ld.shared.u64 	%rd414, [_ZZN3cub18CUB_300001_SM_10006detail6reduce18DeviceReduceKernelINS2_10policy_hubIlyN4cuda3std3__44plusIlEEE10Policy1000EN6thrust24THRUST_300001_SM_1000_NS18transform_iteratorI6is_oddNSD_6detail15normal_iteratorINSD_10device_ptrIiEEEEllEEyS9_lNS7_10__identityEEEvT0_PT3_T1_NS0_13GridEvenShareISQ_EET2_T4_E12temp_storage+24];
	add.s64 	%rd415, %rd414, %rd473;
	ld.shared.u64 	%rd416, [_ZZN3cub18CUB_300001_SM_10006detail6reduce18DeviceReduceKernelINS2_10policy_hubIlyN4cuda3std3__44plusIlEEE10Policy1000EN6thrust24THRUST_300001_SM_1000_NS18transform_iteratorI6is_oddNSD_6detail15normal_iteratorINSD_10device_ptrIiEEEEllEEyS9_lNS7_10__identityEEEvT0_PT3_T1_NS0_13GridEvenShareISQ_EET2_T4_E12temp_storage+32];
	add.s64 	%rd417, %rd415, %rd416;
	ld.shared.u64 	%rd418, [_ZZN3cub18CUB_300001_SM_10006detail6reduce18DeviceReduceKernelINS2_10policy_hubIlyN4cuda3std3__44plusIlEEE10Policy1000EN6thrust24THRUST_300001_SM_1000_NS18transform_iteratorI6is_oddNSD_6detail15normal_iteratorINSD_10device_ptrIiEEEEllEEyS9_lNS7_10__identityEEEvT0_PT3_T1_NS0_13GridEvenShareISQ_EET2_T4_E12temp_storage+40];
	add.s64 	%rd419, %rd417, %rd418;
	ld.shared.u64 	%rd420, [_ZZN3cub18CUB_300001_SM_10006detail6reduce18DeviceReduceKernelINS2_10policy_hubIlyN4cuda3std3__44plusIlEEE10Policy1000EN6thrust24THRUST_300001_SM_1000_NS18transform_iteratorI6is_oddNSD_6detail15normal_iteratorINSD_10device_ptrIiEEEEllEEyS9_lNS7_10__identityEEEvT0_PT3_T1_NS0_13GridEvenShareISQ_EET2_T4_E12temp_storage+48];
	add.s64 	%rd421, %rd419, %rd420;
	ld.shared.u64 	%rd422, [_ZZN3cub18CUB_300001_SM_10006detail6reduce18DeviceReduceKernelINS2_10policy_hubIlyN4cuda3std3__44plusIlEEE10Policy1000EN6thrust24THRUST_300001_SM_1000_NS18transform_iteratorI6is_oddNSD_6detail15normal_iteratorINSD_10device_ptrIiEEEEllEEyS9_lNS7_10__identityEEEvT0_PT3_T1_NS0_13GridEvenShareISQ_EET2_T4_E12temp_storage+56];
	add.s64 	%rd423, %rd421, %rd422;
	ld.shared.u64 	%rd424, [_ZZN3cub18CUB_300001_SM_10006detail6reduce18DeviceReduceKernelINS2_10policy_hubIlyN4cuda3std3__44plusIlEEE10Policy1000EN6thrust24THRUST_300001_SM_1000_NS18transform_iteratorI6is_oddNSD_6detail15normal_iteratorINSD_10device_ptrIiEEEEllEEyS9_lNS7_10__identityEEEvT0_PT3_T1_NS0_13GridEvenShareISQ_EET2_T4_E12temp_storage+64];
	add.s64 	%rd425, %rd423, %rd424;
	ld.shared.u64 	%rd426, [_ZZN3cub18CUB_300001_SM_10006detail6reduce18DeviceReduceKernelINS2_10policy_hubIlyN4cuda3std3__44plusIlEEE10Policy1000EN6thrust24THRUST_300001_SM_1000_NS18transform_iteratorI6is_oddNSD_6detail15normal_iteratorINSD_10device_ptrIiEEEEllEEyS9_lNS7_10__identityEEEvT0_PT3_T1_NS0_13GridEvenShareISQ_EET2_T4_E12temp_storage+72];
	add.s64 	%rd427, %rd425, %rd426;
	ld.shared.u64 	%rd428, [_ZZN3cub18CUB_300001_SM_10006detail6reduce18DeviceReduceKernelINS2_10policy_hubIlyN4cuda3std3__44plusIlEEE10Policy1000EN6thrust24THRUST_300001_SM_1000_NS18transform_iteratorI6is_oddNSD_6detail15normal_iteratorINSD_10device_ptrIiEEEEllEEyS9_lNS7_10__identityEEEvT0_PT3_T1_NS0_13GridEvenShareISQ_EET2_T4_E12temp_storage+80];
	add.s64 	%rd429, %rd427, %rd428;
	ld.shared.u64 	%rd430, [_ZZN3cub18CUB_300001_SM_10006detail6reduce18DeviceReduceKernelINS2_10policy_hubIlyN4cuda3std3__44plusIlEEE10Policy1000EN6thrust24THRUST_300001_SM_1000_NS18transform_iteratorI6is_oddNSD_6detail15normal_iteratorINSD_10device_ptrIiEEEEllEEyS9_lNS7_10__identityEEEvT0_PT3_T1_NS0_13GridEvenShareISQ_EET2_T4_E12temp_storage+88];
	add.s64 	%rd431, %rd429, %rd430;
	ld.shared.u64 	%rd432, [_ZZN3cub18CUB_300001_SM_10006detail6reduce18DeviceReduceKernelINS2_10policy_hubIlyN4cuda3std3__44plusIlEEE10Policy1000EN6thrust24THRUST_300001_SM_1000_NS18transform_iteratorI6is_oddNSD_6detail15normal_iteratorINSD_10device_ptrIiEEEEllEEyS9_lNS7_10__identityEEEvT0_PT3_T1_NS0_13GridEvenShareISQ_EET2_T4_E12temp_storage+96];
	add.s64 	%rd433, %rd431, %rd432;
	ld.shared.u64 	%rd434, [_ZZN3cub18CUB_300001_SM_10006detail6reduce18DeviceReduceKernelINS2_10policy_hubIlyN4cuda3std3__44plusIlEEE10Policy1000EN6thrust24THRUST_300001_SM_1000_NS18transform_iteratorI6is_oddNSD_6detail15normal_iteratorINSD_10device_ptrIiEEEEllEEyS9_lNS7_10__identityEEEvT0_PT3_T1_NS0_13GridEvenShareISQ_EET2_T4_E12temp_storage+104];
	add.s64 	%rd435, %rd433, %rd434;
	ld.shared.u64 	%rd436, [_ZZN3cub18CUB_300001_SM_10006detail6reduce18DeviceReduceKernelINS2_10policy_hubIlyN4cuda3std3__44plusIlEEE10Policy1000EN6thrust24THRUST_300001_SM_1000_NS18transform_iteratorI6is_oddNSD_6detail15normal_iteratorINSD_10device_ptrIiEEEEllEEyS9_lNS7_10__identityEEEvT0_PT3_T1_NS0_13GridEvenShareISQ_EET2_T4_E12temp_storage+112];
	add.s64 	%rd437, %rd435, %rd436;
	ld.shared.u64 	%rd438, [_ZZN3cub18CUB_300001_SM_10006detail6reduce18DeviceReduceKernelINS2_10policy_hubIlyN4cuda3std3__44plusIlEEE10Policy1000EN6thrust24THRUST_300001_SM_1000_NS18transform_iteratorI6is_oddNSD_6detail15normal_iteratorINSD_10device_ptrIiEEEEllEEyS9_lNS7_10__identityEEEvT0_PT3_T1_NS0_13GridEvenShareISQ_EET2_T4_E12temp_storage+120];
	add.s64 	%rd439, %rd437, %rd438;
	ld.shared.u64 	%rd440, [_ZZN3cub18CUB_300001_SM_10006detail6reduce18DeviceReduceKernelINS2_10policy_hubIlyN4cuda3std3__44plusIlEEE10Policy1000EN6thrust24THRUST_300001_SM_1000_NS18transform_iteratorI6is_oddNSD_6detail15normal_iteratorINSD_10device_ptrIiEEEEllEEyS9_lNS7_10__identityEEEvT0_PT3_T1_NS0_13GridEvenShareISQ_EET2_T4_E12temp_storage+128];
	add.s64 	%rd441, %rd439, %rd440;
	ld.shared.u64 	%rd442, [_ZZN3cub18CUB_300001_SM_10006detail6reduce18DeviceReduceKernelINS2_10policy_hubIlyN4cuda3std3__44plusIlEEE10Policy1000EN6thrust24THRUST_300001_SM_1000_NS18transform_iteratorI6is_oddNSD_6detail15normal_iteratorINSD_10device_ptrIiEEEEllEEyS9_lNS7_10__identityEEEvT0_PT3_T1_NS0_13GridEvenShareISQ_EET2_T4_E12temp_storage+136];
	add.s64 	%rd473, %rd441, %rd442;
	bra.uni 	$L__BB5_46;
$L__BB5_21:
	// begin inline asm
	mov.u32 %r165, %laneid;
	// end inline asm
	and.b32  	%r216, %r5, 992;
	add.s32 	%r217, %r216, 32;
	setp.gt.s32 	%p34, %r217, %r4;
	not.b32 	%r218, %r216;
	add.s32 	%r219, %r4, %r218;
	selp.b32 	%r214, %r219, 31, %p34;
	mov.b64 	{%r167, %r172}, %rd457;
	mov.b32 	%r173, 1;
	mov.b32 	%r215, -1;
	// begin inline asm
	shfl.sync.down.b32 %r166, %r167, %r173, %r214, %r215;
	// end inline asm
	// begin inline asm
	shfl.sync.down.b32 %r171, %r172, %r173, %r214, %r215;
	// end inline asm
	mov.b64 	%rd342, {%r166, %r171};
	setp.lt.s32 	%p35, %r165, %r214;
	selp.b64 	%rd343, %rd342, 0, %p35;
	add.s64 	%rd344, %rd343, %rd457;
	mov.b64 	{%r177, %r182}, %rd344;
	mov.b32 	%r183, 2;
	// begin inline asm
	shfl.sync.down.b32 %r176, %r177, %r183, %r214, %r215;
	// end inline asm
	// begin inline asm
	shfl.sync.down.b32 %r181, %r182, %r183, %r214, %r215;
	// end inline asm
	mov.b64 	%rd345, {%r176, %r181};
	add.s32 	%r220, %r165, 2;
	setp.gt.s32 	%p36, %r220, %r214;
	selp.b64 	%rd346, 0, %rd345, %p36;
	add.s64 	%rd347, %rd346, %rd344;
	mov.b64 	{%r187, %r192}, %rd347;
	mov.b32 	%r193, 4;
	// begin inline asm
	shfl.sync.down.b32 %r186, %r187, %r193, %r214, %r215;
	// end inline asm
	// begin inline asm
	shfl.sync.down.b32 %r191, %r192, %r193, %r214, %r215;
	// end inline asm
	mov.b64 	%rd348, {%r186, %r191};
	add.s32 	%r221, %r165, 4;
	setp.gt.s32 	%p37, %r221, %r214;
	selp.b64 	%rd349, 0, %rd348, %p37;
	add.s64 	%rd350, %rd349, %rd347;
	mov.b64 	{%r197, %r202}, %rd350;
	mov.b32 	%r203, 8;
	// begin inline asm
	shfl.sync.down.b32 %r196, %r197, %r203, %r214, %r215;
	// end inline asm
	// begin inline asm
	shfl.sync.down.b32 %r201, %r202, %r203, %r214, %r215;
	// end inline asm
	mov.b64 	%rd351, {%r196, %r201};
	add.s32 	%r222, %r165, 8;
	setp.gt.s32 	%p38, %r222, %r214;
	selp.b64 	%rd352, 0, %rd351, %p38;
	add.s64 	%rd353, %rd352, %rd350;
	mov.b64 	{%r207, %r212}, %rd353;
	mov.b32 	%r213, 16;
	// begin inline asm
	shfl.sync.down.b32 %r206, %r207, %r213, %r214, %r215;
	// end inline asm
	// begin inline asm
	shfl.sync.down.b32 %r211, %r212, %r213, %r214, %r215;
	// end inline asm
	mov.b64 	%rd354, {%r206, %r211};
	add.s32 	%r223, %r165, 16;
	setp.gt.s32 	%p39, %r223, %r214;
	selp.b64 	%rd355, 0, %rd354, %p39;
	add.s64 	%rd473, %rd355, %rd353;
	setp.ne.s32 	%p40, %r165, 0;
	@%p40 bra 	$L__BB5_23;
	shr.u32 	%r224, %r5, 2;
	and.b32  	%r225, %r224, 248;
	mov.u32 	%r226, _ZZN3cub18CUB_300001_SM_10006detail6reduce18DeviceReduceKernelINS2_10policy_hubIlyN4cuda3std3__44plusIlEEE10Policy1000EN6thrust24THRUST_300001_SM_1000_NS18transform_iteratorI6is_oddNSD_6detail15normal_iteratorINSD_10device_ptrIiEEEEllEEyS9_lNS7_10__identityEEEvT0_PT3_T1_NS0_13GridEvenShareISQ_EET2_T4_E12temp_storage;
	add.s32 	%r227, %r226, %r225;
	st.shared.u64 	[%r227+16], %rd473;
$L__BB5_23:
	bar.sync 	0;
	setp.ne.s32 	%p41, %r5, 0;
	@%p41 bra 	$L__BB5_46;
	setp.gt.s32 	%p42, %r4, 32;
	ld.shared.u64 	%rd356, [_ZZN3cub18CUB_300001_SM_10006detail6reduce18DeviceReduceKernelINS2_10policy_hubIlyN4cuda3std3__44plusIlEEE10Policy1000EN6thrust24THRUST_300001_SM_1000_NS18transform_iteratorI6is_oddNSD_6detail15normal_iteratorINSD_10device_ptrIiEEEEllEEyS9_lNS7_10__identityEEEvT0_PT3_T1_NS0_13GridEvenShareISQ_EET2_T4_E12temp_storage+24];
	selp.b64 	%rd357, %rd356, 0, %p42;
	add.s64 	%rd358, %rd357, %rd473;
	setp.gt.s32 	%p43, %r4, 64;
	ld.shared.u64 	%rd359, [_ZZN3cub18CUB_300001_SM_10006detail6reduce18DeviceReduceKernelINS2_10policy_hubIlyN4cuda3std3__44plusIlEEE10Policy1000EN6thrust24THRUST_300001_SM_1000_NS18transform_iteratorI6is_oddNSD_6detail15normal_iteratorINSD_10device_ptrIiEEEEllEEyS9_lNS7_10__identityEEEvT0_PT3_T1_NS0_13GridEvenShareISQ_EET2_T4_E12temp_storage+32];
	selp.b64 	%rd360, %rd359, 0, %p43;
	add.s64 	%rd361, %rd358, %rd360;
	setp.gt.s32 	%p44, %r4, 96;
	ld.shared.u64 	%rd362, [_ZZN3cub18CUB_300001_SM_10006detail6reduce18DeviceReduceKernelINS2_10policy_hubIlyN4cuda3std3__44plusIlEEE10Policy1000EN6thrust24THRUST_300001_SM_1000_NS18transform_iteratorI6is_oddNSD_6detail15normal_iteratorINSD_10device_ptrIiEEEEllEEyS9_lNS7_10__identityEEEvT0_PT3_T1_NS0_13GridEvenShareISQ_EET2_T4_E12temp_storage+40];
	selp.b64 	%rd363, %rd362, 0, %p44;
	add.s64 	%rd364, %rd361, %rd363;
	setp.gt.s32 	%p45, %r4, 128;
	ld.shared.u64 	%rd365, [_ZZN3cub18CUB_300001_SM_10006detail6reduce18DeviceReduceKernelINS2_10policy_hubIlyN4cuda3std3__44plusIlEEE10Policy1000EN6thrust24THRUST_300001_SM_1000_NS18transform_iteratorI6is_oddNSD_6detail15normal_iteratorINSD_10device_ptrIiEEEEllEEyS9_lNS7_10__identityEEEvT0_PT3_T1_NS0_13GridEvenShareISQ_EET2_T4_E12temp_storage+48];
	selp.b64 	%rd366, %rd365, 0, %p45;
	add.s64 	%rd367, %rd364, %rd366;
	setp.gt.s32 	%p46, %r4, 160;
	ld.shared.u64 	%rd368, [_ZZN3cub18CUB_300001_SM_10006detail6reduce18DeviceReduceKernelINS2_10policy_hubIlyN4cuda3std3__44plusIlEEE10Policy1000EN6thrust24THRUST_300001_SM_1000_NS18transform_iteratorI6is_oddNSD_6detail15normal_iteratorINSD_10device_ptrIiEEEEllEEyS9_lNS7_10__identityEEEvT0_PT3_T1_NS0_13GridEvenShareISQ_EET2_T4_E12temp_storage+56];
	selp.b64 	%rd369, %rd368, 0, %p46;
	add.s64 	%rd370, %rd367, %rd369;
	setp.gt.s32 	%p47, %r4, 192;
	ld.shared.u64 	%rd371, [_ZZN3cub18CUB_300001_SM_10006detail6reduce18DeviceReduceKernelINS2_10policy_hubIlyN4cuda3std3__44plusIlEEE10Policy1000EN6thrust24THRUST_300001_SM_1000_NS18transform_iteratorI6is_oddNSD_6detail15normal_iteratorINSD_10device_ptrIiEEEEllEEyS9_lNS7_10__identityEEEvT0_PT3_T1_NS0_13GridEvenShareISQ_EET2_T4_E12temp_storage+64];
	selp.b64 	%rd372, %rd371, 0, %p47;
	add.s64 	%rd373, %rd370, %rd372;
	setp.gt.s32 	%p48, %r4, 224;
	ld.shared.u64 	%rd374, [_ZZN3cub18CUB_300001_SM_10006detail6reduce18DeviceReduceKernelINS2_10policy_hubIlyN4cuda3std3__44plusIlEEE10Policy1000EN6thrust24THRUST_300001_SM_1000_NS18transform_iteratorI6is_oddNSD_6detail15normal_iteratorINSD_10device_ptrIiEEEEllEEyS9_lNS7_10__identityEEEvT0_PT3_T1_NS0_13GridEvenShareISQ_EET2_T4_E12temp_storage+72];
	selp.b64 	%rd375, %rd374, 0, %p48;
	add.s64 	%rd376, %rd373, %rd375;
	setp.gt.s32 	%p49, %r4, 256;
	ld.shared.u64 	%rd377, [_ZZN3cub18CUB_300001_SM_10006detail6reduce18DeviceReduceKernelINS2_10policy_hubIlyN4cuda3std3__44plusIlEEE10Policy1000EN6thrust24THRUST_300001_SM_1000_NS18transform_iteratorI6is_oddNSD_6detail15normal_iteratorINSD_10device_ptrIiEEEEllEEyS9_lNS7_10__identityEEEvT0_PT3_T1_NS0_13GridEvenShareISQ_EET2_T4_E12temp_storage+80];
	selp.b64 	%rd378, %rd377, 0, %p49;
	add.s64 	%rd379, %rd376, %rd378;
	setp.gt.s32 	%p50, %r4, 288;
	ld.shared.u64 	%rd380, [_ZZN3cub18CUB_300001_SM_10006detail6reduce18DeviceReduceKernelINS2_10policy_hubIlyN4cuda3std3__44plusIlEEE10Policy1000EN6thrust24THRUST_300001_SM_1000_NS18transform_iteratorI6is_oddNSD_6detail15normal_iteratorINSD_10device_ptrIiEEEEllEEyS9_lNS7_10__identityEEEvT0_PT3_T1_NS0_13GridEvenShareISQ_EET2_T4_E12temp_storage+88];
	selp.b64 	%rd381, %rd380, 0, %p50;
	add.s64 	%rd382, %rd379, %rd381;
	setp.gt.s32 	%p51, %r4, 320;
	ld.shared.u64 	%rd383, [_ZZN3cub18CUB_300001_SM_10006detail6reduce18DeviceReduceKernelINS2_10policy_hubIlyN4cuda3std3__44plusIlEEE10Policy1000EN6thrust24THRUST_300001_SM_1000_NS18transform_iteratorI6is_oddNSD_6detail15normal_iteratorINSD_10device_ptrIiEEEEllEEyS9_lNS7_10__identityEEEvT0_PT3_T1_NS0_13GridEvenShareISQ_EET2_T4_E12temp_storage+96];
	selp.b64 	%rd384, %rd383, 0, %p51;
	add.s64 	%rd385, %rd382, %rd384;
	setp.gt.s32 	%p52, %r4, 352;
	ld.shared.u64 	%rd386, [_ZZN3cub18CUB_300001_SM_10006detail6reduce18DeviceReduceKernelINS2_10policy_hubIlyN4cuda3std3__44plusIlEEE10Policy1000EN6thrust24THRUST_300001_SM_1000_NS18transform_iteratorI6is_oddNSD_6detail15normal_iteratorINSD_10device_ptrIiEEEEllEEyS9_lNS7_10__identityEEEvT0_PT3_T1_NS0_13GridEvenShareISQ_EET2_T4_E12temp_storage+104];
	selp.b64 	%rd387, %rd386, 0, %p52;
	add.s64 	%rd388, %rd385, %rd387;
	setp.gt.s32 	%p53, %r4, 384;
	ld.shared.u64 	%rd389, [_ZZN3cub18CUB_300001_SM_10006detail6reduce18DeviceReduceKernelINS2_10policy_hubIlyN4cuda3std3__44plusIlEEE10Policy1000EN6thrust24THRUST_300001_SM_1000_NS18transform_iteratorI6is_oddNSD_6detail15normal_iteratorINSD_10device_ptrIiEEEEllEEyS9_lNS7_10__identityEEEvT0_PT3_T1_NS0_13GridEvenShareISQ_EET2_T4_E12temp_storage+112];
	selp.b64 	%rd390, %rd389, 0, %p53;
	add.s64 	%rd391, %rd388, %rd390;
	setp.gt.s32 	%p54, %r4, 416;
	ld.shared.u64 	%rd392, [_ZZN3cub18CUB_300001_SM_10006detail6reduce18DeviceReduceKernelINS2_10policy_hubIlyN4cuda3std3__44plusIlEEE10Policy1000EN6thrust24THRUST_300001_SM_1000_NS18transform_iteratorI6is_oddNSD_6detail15normal_iteratorINSD_10device_ptrIiEEEEllEEyS9_lNS7_10__identityEEEvT0_PT3_T1_NS0_13GridEvenShareISQ_EET2_T4_E12temp_storage+120];
	selp.b64 	%rd393, %rd392, 0, %p54;
	add.s64 	%rd394, %rd391, %rd393;
	setp.gt.s32 	%p55, %r4, 448;
	ld.shared.u64 	%rd395, [_ZZN3cub18CUB_300001_SM_10006detail6reduce18DeviceReduceKernelINS2_10policy_hubIlyN4cuda3std3__44plusIlEEE10Policy1000EN6thrust24THRUST_300001_SM_1000_NS18transform_iteratorI6is_oddNSD_6detail15normal_iteratorINSD_10device_ptrIiEEEEllEEyS9_lNS7_10__identityEEEvT0_PT3_T1_NS0_13GridEvenShareISQ_EET2_T4_E12temp_storage+128];
	selp.b64 	%rd396, %rd395, 0, %p55;
	add.s64 	%rd397, %rd394, %rd396;
	setp.gt.s32 	%p56, %r4, 480;
	ld.shared.u64 	%rd398, [_ZZN3cub18CUB_300001_SM_10006detail6reduce18DeviceReduceKernelINS2_10policy_hubIlyN4cuda3std3__44plusIlEEE10Policy1000EN6thrust24THRUST_300001_SM_1000_NS18transform_iteratorI6is_oddNSD_6detail15normal_iteratorINSD_10device_ptrIiEEEEllEEyS9_lNS7_10__identityEEEvT0_PT3_T1_NS0_13GridEvenShareISQ_EET2_T4_E12temp_storage+136];
	selp.b64 	%rd399, %rd398, 0, %p56;
	add.s64 	%rd473, %rd397, %rd399;
	bra.uni 	$L__BB5_46;
$L__BB5_25:
	cvt.u32.u64 	%r52, %rd4;
	mov.u32 	%r27, %tid.x;
	add.s32 	%r53, %r52, %r27;
	mul.wide.u32 	%rd65, %r53, 4;
	add.s64 	%rd66, %rd2, %rd65;
	ld.global.u32 	%r54, [%rd66];
	and.b32  	%r55, %r54, 1;
	ld.global.u32 	%r56, [%rd66+2048];
	and.b32  	%r57, %r56, 1;
	ld.global.u32 	%r58, [%rd66+4096];
	and.b32  	%r59, %r58, 1;
	ld.global.u32 	%r60, [%rd66+6144];
	and.b32  	%r61, %r60, 1;
	ld.global.u32 	%r62, [%rd66+8192];
	and.b32  	%r63, %r62, 1;
	ld.global.u32 	%r64, [%rd66+10240];
	and.b32  	%r65, %r64, 1;
	ld.global.u32 	%r66, [%rd66+12288];
	and.b32  	%r67, %r66, 1;
	add.s32 	%r68, %r57, %r55;
	add.s32 	%r69, %r59, %r68;
	add.s32 	%r70, %r61, %r69;
	add.s32 	%r71, %r63, %r70;
	add.s32 	%r72, %r65, %r71;
	add.s32 	%r73, %r67, %r72;
	cvt.u64.u32 	%rd472, %r73;
	setp.lt.u64 	%p2, %rd5, %rd3;
	@%p2 bra 	$L__BB5_42;
	cvt.u32.u64 	%r75, %rd3;
	cvt.u64.u32 	%rd30, %r27;
	add.s64 	%rd459, %rd4, %rd3;
	cvt.u32.u64 	%r28, %rd1;
	not.b32 	%r77, %r27;
	add.s32 	%r78, %r77, %r28;
	sub.s32 	%r79, %r78, %r75;
	sub.s32 	%r292, %r79, %r52;
	add.s64 	%rd67, %rd459, %rd30;
	shl.b64 	%rd68, %rd67, 2;
	add.s64 	%rd69, %rd68, %rd2;
	add.s64 	%rd458, %rd69, 16384;
	mov.b32 	%r293, 0;
	mov.u64 	%rd460, %rd4;
$L__BB5_27:
	cvt.s64.s32 	%rd37, %r50;
	add.s64 	%rd460, %rd460, %rd37;
	add.s64 	%rd70, %rd1, -3584;
	setp.gt.u64 	%p3, %rd460, %rd70;
	@%p3 bra 	$L__BB5_29;
	mul.lo.s32 	%r81, %r1, 3584;
	cvt.s64.s32 	%rd71, %r81;
	add.s64 	%rd72, %rd460, %rd30;
	shl.b64 	%rd73, %rd72, 2;
	add.s64 	%rd74, %rd2, %rd73;
	ld.global.u32 	%rd75, [%rd74];
	and.b64  	%rd76, %rd75, 1;
	ld.global.u32 	%rd77, [%rd74+2048];
	and.b64  	%rd78, %rd77, 1;
	ld.global.u32 	%rd79, [%rd74+4096];
	and.b64  	%rd80, %rd79, 1;
	ld.global.u32 	%rd81, [%rd74+6144];
	and.b64  	%rd82, %rd81, 1;
	ld.global.u32 	%rd83, [%rd74+8192];
	and.b64  	%rd84, %rd83, 1;
	ld.global.u32 	%rd85, [%rd74+10240];
	and.b64  	%rd86, %rd85, 1;
	ld.global.u32 	%rd87, [%rd74+12288];
	and.b64  	%rd88, %rd87, 1;
	add.s64 	%rd89, %rd472, %rd76;
	add.s64 	%rd90, %rd89, %rd78;
	add.s64 	%rd91, %rd90, %rd80;
	add.s64 	%rd92, %rd91, %rd82;
	add.s64 	%rd93, %rd92, %rd84;
	add.s64 	%rd94, %rd93, %rd86;
	add.s64 	%rd472, %rd94, %rd88;
	sub.s64 	%rd95, %rd1, %rd460;
	setp.lt.u64 	%p4, %rd95, %rd71;
	add.s32 	%r293, %r293, 1;
	add.s64 	%rd459, %rd459, %rd71;
	sub.s32 	%r292, %r292, %r81;
	mul.wide.s32 	%rd96, %r81, 4;
	add.s64 	%rd458, %rd458, %rd96;
	@%p4 bra 	$L__BB5_42;
	bra.uni 	$L__BB5_27;
$L__BB5_29:
	setp.le.u64 	%p5, %rd1, %rd460;
	cvt.u32.u64 	%r82, %rd460;
	cvt.u32.u64 	%r83, %rd1;
	sub.s32 	%r84, %r83, %r82;
	setp.ge.s32 	%p6, %r27, %r84;
	or.pred  	%p7, %p5, %p6;
	@%p7 bra 	$L__BB5_42;
	cvt.u32.u64 	%r86, %rd37;
	cvt.u32.u64 	%r87, %rd4;
	not.b32 	%r88, %r27;
	add.s32 	%r89, %r88, %r28;
	add.s32 	%r90, %r86, %r87;
	sub.s32 	%r91, %r89, %r90;
	mul.lo.s32 	%r92, %r1, %r293;
	mad.lo.s32 	%r93, %r92, -3584, %r91;
	shr.u32 	%r94, %r93, 9;
	add.s32 	%r34, %r94, 1;
	and.b32  	%r35, %r34, 15;
	setp.lt.u32 	%p8, %r93, 7680;
	mov.u32 	%r296, %r27;
	@%p8 bra 	$L__BB5_33;
	shr.u32 	%r95, %r292, 9;
	add.s32 	%r96, %r95, 1;
	and.b32  	%r97, %r96, 16777200;
	neg.s32 	%r294, %r97;
	mov.u32 	%r296, %r27;
$L__BB5_32:
	.pragma "nounroll";
	ld.global.u32 	%rd98, [%rd458+-16384];
	and.b64  	%rd99, %rd98, 1;
	add.s64 	%rd100, %rd472, %rd99;
	ld.global.u32 	%rd101, [%rd458+-14336];
	and.b64  	%rd102, %rd101, 1;
	add.s64 	%rd103, %rd100, %rd102;
	ld.global.u32 	%rd104, [%rd458+-12288];
	and.b64  	%rd105, %rd104, 1;
	add.s64 	%rd106, %rd103, %rd105;
	ld.global.u32 	%rd107, [%rd458+-10240];
	and.b64  	%rd108, %rd107, 1;
	add.s64 	%rd109, %rd106, %rd108;
	ld.global.u32 	%rd110, [%rd458+-8192];
	and.b64  	%rd111, %rd110, 1;
	add.s64 	%rd112, %rd109, %rd111;
	ld.global.u32 	%rd113, [%rd458+-6144];
	and.b64  	%rd114, %rd113, 1;
	add.s64 	%rd115, %rd112, %rd114;
	ld.global.u32 	%rd116, [%rd458+-4096];
	and.b64  	%rd117, %rd116, 1;
	add.s64 	%rd118, %rd115, %rd117;
	ld.global.u32 	%rd119, [%rd458+-2048];
	and.b64  	%rd120, %rd119, 1;
	add.s64 	%rd121, %rd118, %rd120;
	ld.global.u32 	%rd122, [%rd458];
	and.b64  	%rd123, %rd122, 1;
	add.s64 	%rd124, %rd121, %rd123;
	ld.global.u32 	%rd125, [%rd458+2048];
	and.b64  	%rd126, %rd125, 1;
	add.s64 	%rd127, %rd124, %rd126;
	ld.global.u32 	%rd128, [%rd458+4096];
	and.b64  	%rd129, %rd128, 1;
	add.s64 	%rd130, %rd127, %rd129;
	ld.global.u32 	%rd131, [%rd458+6144];
	and.b64  	%rd132, %rd131, 1;
	add.s64 	%rd133, %rd130, %rd132;
	ld.global.u32 	%rd134, [%rd458+8192];
	and.b64  	%rd135, %rd134, 1;
	add.s64 	%rd136, %rd133, %rd135;
	ld.global.u32 	%rd137, [%rd458+10240];
	and.b64  	%rd138, %rd137, 1;
	add.s64 	%rd139, %rd136, %rd138;
	ld.global.u32 	%rd140, [%rd458+12288];
	and.b64  	%rd141, %rd140, 1;
	add.s64 	%rd142, %rd139, %rd141;
	ld.global.u32 	%rd143, [%rd458+14336];
	and.b64  	%rd144, %rd143, 1;
	add.s64 	%rd472, %rd142, %rd144;
	add.s32 	%r296, %r296, 8192;
	add.s32 	%r294, %r294, 16;
	add.s64 	%rd458, %rd458, 32768;
	setp.ne.s32 	%p9, %r294, 0;
	@%p9 bra 	$L__BB5_32;
$L__BB5_33:
	setp.eq.s32 	%p10, %r35, 0;
	@%p10 bra 	$L__BB5_42;
	and.b32  	%r42, %r34, 7;
	setp.lt.u32 	%p11, %r35, 8;
	@%p11 bra 	$L__BB5_36;
	cvt.u64.u32 	%rd146, %r296;
	add.s64 	%rd147, %rd460, %rd146;
	shl.b64 	%rd148, %rd147, 2;
	add.s64 	%rd149, %rd2, %rd148;
	ld.global.u32 	%rd150, [%rd149];
	and.b64  	%rd151, %rd150, 1;
	add.s64 	%rd152, %rd472, %rd151;
	ld.global.u32 	%rd153, [%rd149+2048];
	and.b64  	%rd154, %rd153, 1;
	add.s64 	%rd155, %rd152, %rd154;
	ld.global.u32 	%rd156, [%rd149+4096];
	and.b64  	%rd157, %rd156, 1;
	add.s64 	%rd158, %rd155, %rd157;
	ld.global.u32 	%rd159, [%rd149+6144];
	and.b64  	%rd160, %rd159, 1;
	add.s64 	%rd161, %rd158, %rd160;
	ld.global.u32 	%rd162, [%rd149+8192];
	and.b64  	%rd163, %rd162, 1;
	add.s64 	%rd164, %rd161, %rd163;
	ld.global.u32 	%rd165, [%rd149+10240];
	and.b64  	%rd166, %rd165, 1;
	add.s64 	%rd167, %rd164, %rd166;
	ld.global.u32 	%rd168, [%rd149+12288];
	and.b64  	%rd169, %rd168, 1;
	add.s64 	%rd170, %rd167, %rd169;
	ld.global.u32 	%rd171, [%rd149+14336];
	and.b64  	%rd172, %rd171, 1;
	add.s64 	%rd472, %rd170, %rd172;
	add.s32 	%r296, %r296, 4096;
$L__BB5_36:
	setp.eq.s32 	%p12, %r42, 0;
	@%p12 bra 	$L__BB5_42;
	setp.lt.u32 	%p13, %r42, 4;
	@%p13 bra 	$L__BB5_39;
	cvt.u64.u32 	%rd174, %r296;
	add.s64 	%rd175, %rd460, %rd174;
	shl.b64 	%rd176, %rd175, 2;
	add.s64 	%rd177, %rd2, %rd176;
	ld.global.u32 	%rd178, [%rd177];
	and.b64  	%rd179, %rd178, 1;
	add.s64 	%rd180, %rd472, %rd179;
	ld.global.u32 	%rd181, [%rd177+2048];
	and.b64  	%rd182, %rd181, 1;
	add.s64 	%rd183, %rd180, %rd182;
	ld.global.u32 	%rd184, [%rd177+4096];
	and.b64  	%rd185, %rd184, 1;
	add.s64 	%rd186, %rd183, %rd185;
	ld.global.u32 	%rd187, [%rd177+6144];
	and.b64  	%rd188, %rd187, 1;
	add.s64 	%rd472, %rd186, %rd188;
	add.s32 	%r296, %r296, 2048;
$L__BB5_39:
	and.b32  	%r98, %r34, 3;
	setp.eq.s32 	%p14, %r98, 0;
	@%p14 bra 	$L__BB5_42;
	cvt.u64.u32 	%rd189, %r296;
	add.s64 	%rd190, %rd189, %rd459;
	shl.b64 	%rd191, %rd190, 2;
	add.s64 	%rd470, %rd2, %rd191;
	cvt.u16.u32 	%rs1, %r292;
	shr.u16 	%rs2, %rs1, 9;
	add.s16 	%rs3, %rs2, 1;
	cvt.u32.u16 	%r99, %rs3;
	and.b32  	%r100, %r99, 3;
	neg.s32 	%r299, %r100;
$L__BB5_41:
	.pragma "nounroll";
	ld.global.u32 	%rd192, [%rd470];
	and.b64  	%rd193, %rd192, 1;
	add.s64 	%rd472, %rd472, %rd193;
	add.s64 	%rd470, %rd470, 2048;
	add.s32 	%r299, %r299, 1;
	setp.ne.s32 	%p15, %r299, 0;
	@%p15 bra 	$L__BB5_41;
$L__BB5_42:
	// begin inline asm
	mov.u32 %r101, %laneid;
	// end inline asm
	mov.b64 	{%r103, %r108}, %rd472;
	mov.b32 	%r109, 1;
	mov.b32 	%r150, 31;
	mov.b32 	%r151, -1;
	// begin inline asm
	shfl.sync.down.b32 %r102, %r103, %r109, %r150, %r151;
	// end inline asm
	// begin inline asm
	shfl.sync.down.b32 %r107, %r108, %r109, %r150, %r151;
	// end inline asm
	mov.b64 	%rd194, {%r102, %r107};
	setp.gt.s32 	%p16, %r101, 30;
	selp.b64 	%rd195, 0, %rd194, %p16;
	add.s64 	%rd196, %rd195, %rd472;
	mov.b64 	{%r113, %r118}, %rd196;
	mov.b32 	%r119, 2;
	// begin inline asm
	shfl.sync.down.b32 %r112, %r113, %r119, %r150, %r151;
	// end inline asm
	// begin inline asm
	shfl.sync.down.b32 %r117, %r118, %r119, %r150, %r151;
	// end inline asm
	mov.b64 	%rd197, {%r112, %r117};
	setp.gt.s32 	%p17, %r101, 29;
	selp.b64 	%rd198, 0, %rd197, %p17;
	add.s64 	%rd199, %rd198, %rd196;
	mov.b64 	{%r123, %r128}, %rd199;
	mov.b32 	%r129, 4;
	// begin inline asm
	shfl.sync.down.b32 %r122, %r123, %r129, %r150, %r151;
	// end inline asm
	// begin inline asm
	shfl.sync.down.b32 %r127, %r128, %r129, %r150, %r151;
	// end inline asm
	mov.b64 	%rd200, {%r122, %r127};
	setp.gt.s32 	%p18, %r101, 27;
	selp.b64 	%rd201, 0, %rd200, %p18;
	add.s64 	%rd202, %rd201, %rd199;
	mov.b64 	{%r133, %r138}, %rd202;
	mov.b32 	%r139, 8;
	// begin inline asm
	shfl.sync.down.b32 %r132, %r133, %r139, %r150, %r151;
	// end inline asm
	// begin inline asm
	shfl.sync.down.b32 %r137, %r138, %r139, %r150, %r151;
	// end inline asm
	mov.b64 	%rd203, {%r132, %r137};
	setp.gt.s32 	%p19, %r101, 23;
	selp.b64 	%rd204, 0, %rd203, %p19;
	add.s64 	%rd205, %rd204, %rd202;
	mov.b64 	{%r143, %r148}, %rd205;
	mov.b32 	%r149, 16;
	// begin inline asm
	shfl.sync.down.b32 %r142, %r143, %r149, %r150, %r151;
	// end inline asm
	// begin inline asm
	shfl.sync.down.b32 %r147, %r148, %r149, %r150, %r151;
	// end inline asm
	mov.b64 	%rd206, {%r142, %r147};
	setp.gt.s32 	%p20, %r101, 15;
	selp.b64 	%rd207, 0, %rd206, %p20;
	add.s64 	%rd473, %rd207, %rd205;
	setp.ne.s32 	%p21, %r101, 0;
	@%p21 bra 	$L__BB5_44;
	shr.u32 	%r152, %r27, 2;
	and.b32  	%r153, %r152, 248;
	mov.u32 	%r154, _ZZN3cub18CUB_300001_SM_10006detail6reduce18DeviceReduceKernelINS2_10policy_hubIlyN4cuda3std3__44plusIlEEE10Policy1000EN6thrust24THRUST_300001_SM_1000_NS18transform_iteratorI6is_oddNSD_6detail15normal_iteratorINSD_10device_ptrIiEEEEllEEyS9_lNS7_10__identityEEEvT0_PT3_T1_NS0_13GridEvenShareISQ_EET2_T4_E12temp_storage;
	add.s32 	%r155, %r154, %r153;
	st.shared.u64 	[%r155+16], %rd473;
$L__BB5_44:
	bar.sync 	0;
	setp.ne.s32 	%p22, %r27, 0;
	@%p22 bra 	$L__BB5_46;
	ld.shared.u64 	%rd208, [_ZZN3cub18CUB_300001_SM_10006detail6reduce18DeviceReduceKernelINS2_10policy_hubIlyN4cuda3std3__44plusIlEEE10Policy1000EN6thrust24THRUST_300001_SM_1000_NS18transform_iteratorI6is_oddNSD_6detail15normal_iteratorINSD_10device_ptrIiEEEEllEEyS9_lNS7_10__identityEEEvT0_PT3_T1_NS0_13GridEvenShareISQ_EET2_T4_E12temp_storage+24];
	add.s64 	%rd209, %rd208, %rd473;
	ld.shared.u64 	%rd210, [_ZZN3cub18CUB_300001_SM_10006detail6reduce18DeviceReduceKernelINS2_10policy_hubIlyN4cuda3std3__44plusIlEEE10Policy1000EN6thrust24THRUST_300001_SM_1000_NS18transform_iteratorI6is_oddNSD_6detail15normal_iteratorINSD_10device_ptrIiEEEEllEEyS9_lNS7_10__identityEEEvT0_PT3_T1_NS0_13GridEvenShareISQ_EET2_T4_E12temp_storage+32];
	add.s64 	%rd211, %rd209, %rd210;
	ld.shared.u64 	%rd212, [_ZZN3cub18CUB_300001_SM_10006detail6reduce18DeviceReduceKernelINS2_10policy_hubIlyN4cuda3std3__44plusIlEEE10Policy1000EN6thrust24THRUST_300001_SM_1000_NS18transform_iteratorI6is_oddNSD_6detail15normal_iteratorINSD_10device_ptrIiEEEEllEEyS9_lNS7_10__identityEEEvT0_PT3_T1_NS0_13GridEvenShareISQ_EET2_T4_E12temp_storage+40];
	add.s64 	%rd213, %rd211, %rd212;
	ld.shared.u64 	%rd214, [_ZZN3cub18CUB_300001_SM_10006detail6reduce18DeviceReduceKernelINS2_10policy_hubIlyN4cuda3std3__44plusIlEEE10Policy1000EN6thrust24THRUST_300001_SM_1000_NS18transform_iteratorI6is_oddNSD_6detail15normal_iteratorINSD_10device_ptrIiEEEEllEEyS9_lNS7_10__identityEEEvT0_PT3_T1_NS0_13GridEvenShareISQ_EET2_T4_E12temp_storage+48];
	add.s64 	%rd215, %rd213, %rd214;
	ld.shared.u64 	%rd216, [_ZZN3cub18CUB_300001_SM_10006detail6reduce18DeviceReduceKernelINS2_10policy_hubIlyN4cuda3std3__44plusIlEEE10Policy1000EN6thrust24THRUST_300001_SM_1000_NS18transform_iteratorI6is_oddNSD_6detail15normal_iteratorINSD_10device_ptrIiEEEEllEEyS9_lNS7_10__identityEEEvT0_PT3_T1_NS0_13GridEvenShareISQ_EET2_T4_E12temp_storage+56];
	add.s64 	%rd217, %rd215, %rd216;
	ld.shared.u64 	%rd218, [_ZZN3cub18CUB_300001_SM_10006detail6reduce18DeviceReduceKernelINS2_10policy_hubIlyN4cuda3std3__44plusIlEEE10Policy1000EN6thrust24THRUST_300001_SM_1000_NS18transform_iteratorI6is_oddNSD_6detail15normal_iteratorINSD_10device_ptrIiEEEEllEEyS9_lNS7_10__identityEEEvT0_PT3_T1_NS0_13GridEvenShareISQ_EET2_T4_E12temp_storage+64];
	add.s64 	%rd219, %rd217, %rd218;
	ld.shared.u64 	%rd220, [_ZZN3cub18CUB_300001_SM_10006detail6reduce18DeviceReduceKernelINS2_10policy_hubIlyN4cuda3std3__44plusIlEEE10Policy1000EN6thrust24THRUST_300001_SM_1000_NS18transform_iteratorI6is_oddNSD_6detail15normal_iteratorINSD_10device_ptrIiEEEEllEEyS9_lNS7_10__identityEEEvT0_PT3_T1_NS0_13GridEvenShareISQ_EET2_T4_E12temp_storage+72];
	add.s64 	%rd221, %rd219, %rd220;
	ld.shared.u64 	%rd222, [_ZZN3cub18CUB_300001_SM_10006detail6reduce18DeviceReduceKernelINS2_10policy_hubIlyN4cuda3std3__44plusIlEEE10Policy1000EN6thrust24THRUST_300001_SM_1000_NS18transform_iteratorI6is_oddNSD_6detail15normal_iteratorINSD_10device_ptrIiEEEEllEEyS9_lNS7_10__identityEEEvT0_PT3_T1_NS0_13GridEvenShareISQ_EET2_T4_E12temp_storage+80];
	add.s64 	%rd223, %rd221, %rd222;
	ld.shared.u64 	%rd224, [_ZZN3cub18CUB_300001_SM_10006detail6reduce18DeviceReduceKernelINS2_10policy_hubIlyN4cuda3std3__44plusIlEEE10Policy1000EN6thrust24THRUST_300001_SM_1000_NS18transform_iteratorI6is_oddNSD_6detail15normal_iteratorINSD_10device_ptrIiEEEEllEEyS9_lNS7_10__identityEEEvT0_PT3_T1_NS0_13GridEvenShareISQ_EET2_T4_E12temp_storage+88];
	add.s64 	%rd225, %rd223, %rd224;
	ld.shared.u64 	%rd226, [_ZZN3cub18CUB_300001_SM_10006detail6reduce18DeviceReduceKernelINS2_10policy_hubIlyN4cuda3std3__44plusIlEEE10Policy1000EN6thrust24THRUST_300001_SM_1000_NS18transform_iteratorI6is_oddNSD_6detail15normal_iteratorINSD_10device_ptrIiEEEEllEEyS9_lNS7_10__identityEEEvT0_PT3_T1_NS0_13GridEvenShareISQ_EET2_T4_E12temp_storage+96];
	add.s64 	%rd227, %rd225, %rd226;
	ld.shared.u64 	%rd228, [_ZZN3cub18CUB_300001_SM_10006detail6reduce18DeviceReduceKernelINS2_10policy_hubIlyN4cuda3std3__44plusIlEEE10Policy1000EN6thrust24THRUST_300001_SM_1000_NS18transform_iteratorI6is_oddNSD_6detail15normal_iteratorINSD_10device_ptrIiEEEEllEEyS9_lNS7_10__identityEEEvT0_PT3_T1_NS0_13GridEvenShareISQ_EET2_T4_E12temp_storage+104];
	add.s64 	%rd229, %rd227, %rd228;
	ld.shared.u64 	%rd230, [_ZZN3cub18CUB_300001_SM_10006detail6reduce18DeviceReduceKernelINS2_10policy_hubIlyN4cuda3std3__44plusIlEEE10Policy1000EN6thrust24THRUST_300001_SM_1000_NS18transform_iteratorI6is_oddNSD_6detail15normal_iteratorINSD_10device_ptrIiEEEEllEEyS9_lNS7_10__identityEEEvT0_PT3_T1_NS0_13GridEvenShareISQ_EET2_T4_E12temp_storage+112];
	add.s64 	%rd231, %rd229, %rd230;
	ld.shared.u64 	%rd232, [_ZZN3cub18CUB_300001_SM_10006detail6reduce18DeviceReduceKernelINS2_10policy_hubIlyN4cuda3std3__44plusIlEEE10Policy1000EN6thrust24THRUST_300001_SM_1000_NS18transform_iteratorI6is_oddNSD_6detail15normal_iteratorINSD_10device_ptrIiEEEEllEEyS9_lNS7_10__identityEEEvT0_PT3_T1_NS0_13GridEvenShareISQ_EET2_T4_E12temp_storage+120];
	add.s64 	%rd233, %rd231, %rd232;
	ld.shared.u64 	%rd234, [_ZZN3cub18CUB_300001_SM_10006detail6reduce18DeviceReduceKernelINS2_10policy_hubIlyN4cuda3std3__44plusIlEEE10Policy1000EN6thrust24THRUST_300001_SM_1000_NS18transform_iteratorI6is_oddNSD_6detail15normal_iteratorINSD_10device_ptrIiEEEEllEEyS9_lNS7_10__identityEEEvT0_PT3_T1_NS0_13GridEvenShareISQ_EET2_T4_E12temp_storage+128];
	add.s64 	%rd235, %rd233, %rd234;
	ld.shared.u64 	%rd236, [_ZZN3cub18CUB_300001_SM_10006detail6reduce18DeviceReduceKernelINS2_10policy_hubIlyN4cuda3std3__44plusIlEEE10Policy1000EN6thrust24THRUST_300001_SM_1000_NS18transform_iteratorI6is_oddNSD_6detail15normal_iteratorINSD_10device_ptrIiEEEEllEEyS9_lNS7_10__identityEEEvT0_PT3_T1_NS0_13GridEvenShareISQ_EET2_T4_E12temp_storage+136];
	add.s64 	%rd473, %rd235, %rd236;
$L__BB5_46:
	mov.u32 	%r283, %tid.x;
	setp.ne.s32 	%p64, %r283, 0;
	@%p64 bra 	$L__BB5_48;
	ld.param.u64 	%rd446, [_ZN3cub18CUB_300001_SM_10006detail6reduce18DeviceReduceKernelINS2_10policy_hubIlyN4cuda3std3__44plusIlEEE10Policy1000EN6thrust24THRUST_300001_SM_1000_NS18transform_iteratorI6is_oddNSD_6detail15normal_iteratorINSD_10device_ptrIiEEEEllEEyS9_lNS7_10__identityEEEvT0_PT3_T1_NS0_13GridEvenShareISQ_EET2_T4__param_1];
	cvta.to.global.u64 	%rd443, %rd446;
	mul.wide.u32 	%rd444, %r2, 8;
	add.s64 	%rd445, %rd443, %rd444;
	st.global.u64 	[%rd445], %rd473;
$L__BB5_48:
	ret;

}
	// .globl	_ZN3cub18CUB_300001_SM_10006detail6reduce28DeviceReduceSingleTileKernelINS2_10policy_hubIlyN4cuda3std3__44plusIlEEE10Policy1000EPlSC_iS9_llNS7_10__identityEEEvT0_T1_T2_T3_T4_T6_
.visible .entry _ZN3cub18CUB_300001_SM_10006detail6reduce28DeviceReduceSingleTileKernelINS2_10policy_hubIlyN4cuda3std3__44plusIlEEE10Policy1000EPlSC_iS9_llNS7_10__identityEEEvT0_T1_T2_T3_T4_T6_(
	.param .u64 .ptr .align 1 _ZN3cub18CUB_300001_SM_10006detail6reduce28DeviceReduceSingleTileKernelINS2_10policy_hubIlyN4cuda3std3__44plusIlEEE10Policy1000EPlSC_iS9_llNS7_10__identityEEEvT0_T1_T2_T3_T4_T6__param_0,
	.param .u64 .ptr .align 1 _ZN3cub18CUB_300001_SM_10006detail6reduce28DeviceReduceSingleTileKernelINS2_10policy_hubIlyN4cuda3std3__44plusIlEEE10Policy1000EPlSC_iS9_llNS7_10__identityEEEvT0_T1_T2_T3_T4_T6__param_1,
	.param .u32 _ZN3cub18CUB_300001_SM_10006detail6reduce28DeviceReduceSingleTileKernelINS2_10policy_hubIlyN4cuda3std3__44plusIlEEE10Policy1000EPlSC_iS9_llNS7_10__identityEEEvT0_T1_T2_T3_T4_T6__param_2,
	.param .align 1 .b8 _ZN3cub18CUB_300001_SM_10006detail6reduce28DeviceReduceSingleTileKernelINS2_10policy_hubIlyN4cuda3std3__44plusIlEEE10Policy1000EPlSC_iS9_llNS7_10__identityEEEvT0_T1_T2_T3_T4_T6__param_3[1],
	.param .u64 _ZN3cub18CUB_300001_SM_10006detail6reduce28DeviceReduceSingleTileKernelINS2_10policy_hubIlyN4cuda3std3__44plusIlEEE10Policy1000EPlSC_iS9_llNS7_10__identityEEEvT0_T1_T2_T3_T4_T6__param_4,
	.param .align 1 .b8 _ZN3cub18CUB_300001_SM_10006detail6reduce28DeviceReduceSingleTileKernelINS2_10policy_hubIlyN4cuda3std3__44plusIlEEE10Policy1000EPlSC_iS9_llNS7_10__identityEEEvT0_T1_T2_T3_T4_T6__param_5[1]
)
.maxntid 512
.minnctapersm 1
{
	.reg .pred 	%p<58>;
	.reg .b32 	%r<238>;
	.reg .b64 	%rd<281>;
	// demoted variable
	.shared .align 8 .b8 _ZZN3cub18CUB_300001_SM_10006detail6reduce28DeviceReduceSingleTileKernelINS2_10policy_hubIlyN4cuda3std3__44plusIlEEE10Policy1000EPlSC_iS9_llNS7_10__identityEEEvT0_T1_T2_T3_T4_T6_E12temp_storage[152];
	ld.param.u64 	%rd35, [_ZN3cub18CUB_300001_SM_10006detail6reduce28DeviceReduceSingleTileKernelINS2_10policy_hubIlyN4cuda3std3__44plusIlEEE10Policy1000EPlSC_iS9_llNS7_10__identityEEEvT0_T1_T2_T3_T4_T6__param_0];
	ld.param.u64 	%rd37, [_ZN3cub18CUB_300001_SM_10006detail6reduce28DeviceReduceSingleTileKernelINS2_10policy_hubIlyN4cuda3std3__44plusIlEEE10Policy1000EPlSC_iS9_llNS7_10__identityEEEvT0_T1_T2_T3_T4_T6__param_1];
	ld.param.u32 	%r34, [_ZN3cub18CUB_300001_SM_10006detail6reduce28DeviceReduceSingleTileKernelINS2_10policy_hubIlyN4cuda3std3__44plusIlEEE10Policy1000EPlSC_iS9_llNS7_10__identityEEEvT0_T1_T2_T3_T4_T6__param_2];
	ld.param.u64 	%rd36, [_ZN3cub18CUB_300001_SM_10006detail6reduce28DeviceReduceSingleTileKernelINS2_10policy_hubIlyN4cuda3std3__44plusIlEEE10Policy1000EPlSC_iS9_llNS7_10__identityEEEvT0_T1_T2_T3_T4_T6__param_4];
	cvta.to.global.u64 	%rd1, %rd37;
	setp.ne.s32 	%p1, %r34, 0;
	@%p1 bra 	$L__BB6_3;
	mov.u32 	%r224, %tid.x;
	setp.ne.s32 	%p57, %r224, 0;
	@%p57 bra 	$L__BB6_39;
	st.global.u64 	[%rd1], %rd36;
	bra.uni 	$L__BB6_39;
$L__BB6_3:
	setp.gt.s32 	%p2, %r34, 3583;
	@%p2 bra 	$L__BB6_21;
	mov.u32 	%r1, %tid.x;
	setp.ge.s32 	%p19, %r1, %r34;
	mov.b64 	%rd271, 0;
	mov.u32 	%r228, %r1;
	@%p19 bra 	$L__BB6_6;
	mul.wide.u32 	%rd146, %r1, 8;
	add.s64 	%rd145, %rd35, %rd146;
	// begin inline asm
	ld.global.nc.u64 %rd271, [%rd145];
	// end inline asm
	add.s32 	%r228, %r1, 512;
$L__BB6_6:
	setp.ge.s32 	%p20, %r228, %r34;
	@%p20 bra 	$L__BB6_12;
	not.b32 	%r100, %r228;
	add.s32 	%r4, %r34, %r100;
	and.b32  	%r101, %r4, 1536;
	setp.eq.s32 	%p21, %r101, 1536;
	@%p21 bra 	$L__BB6_10;
	mul.wide.u32 	%rd148, %r228, 8;
	add.s64 	%rd266, %rd35, %rd148;
	shr.u32 	%r102, %r4, 9;
	add.s32 	%r103, %r102, 1;
	and.b32  	%r104, %r103, 3;
	neg.s32 	%r226, %r104;
$L__BB6_9:
	.pragma "nounroll";
	// begin inline asm
	ld.global.nc.u64 %rd149, [%rd266];
	// end inline asm
	add.s64 	%rd271, %rd149, %rd271;
	add.s32 	%r228, %r228, 512;
	add.s64 	%rd266, %rd266, 4096;
	add.s32 	%r226, %r226, 1;
	setp.ne.s32 	%p22, %r226, 0;
	@%p22 bra 	$L__BB6_9;
$L__BB6_10:
	setp.lt.u32 	%p23, %r4, 1536;
	@%p23 bra 	$L__BB6_12;
$L__BB6_11:
	mul.wide.s32 	%rd159, %r228, 8;
	add.s64 	%rd152, %rd35, %rd159;
	// begin inline asm
	ld.global.nc.u64 %rd151, [%rd152];
	// end inline asm
	add.s64 	%rd160, %rd151, %rd271;
	add.s64 	%rd154, %rd152, 4096;
	// begin inline asm
	ld.global.nc.u64 %rd153, [%rd154];
	// end inline asm
	add.s64 	%rd161, %rd153, %rd160;
	add.s64 	%rd156, %rd152, 8192;
	// begin inline asm
	ld.global.nc.u64 %rd155, [%rd156];
	// end inline asm
	add.s64 	%rd162, %rd155, %rd161;
	add.s64 	%rd158, %rd152, 12288;
	// begin inline asm
	ld.global.nc.u64 %rd157, [%rd158];
	// end inline asm
	add.s64 	%rd271, %rd157, %rd162;
	add.s32 	%r228, %r228, 2048;
	setp.lt.s32 	%p24, %r228, %r34;
	@%p24 bra 	$L__BB6_11;
$L__BB6_12:
	setp.lt.s32 	%p25, %r34, 512;
	@%p25 bra 	$L__BB6_17;
	// begin inline asm
	mov.u32 %r168, %laneid;
	// end inline asm
	mov.b64 	{%r170, %r175}, %rd271;
	mov.b32 	%r176, 1;
	mov.b32 	%r217, 31;
	mov.b32 	%r218, -1;
	// begin inline asm
	shfl.sync.down.b32 %r169, %r170, %r176, %r217, %r218;
	// end inline asm
	// begin inline asm
	shfl.sync.down.b32 %r174, %r175, %r176, %r217, %r218;
	// end inline asm
	mov.b64 	%rd221, {%r169, %r174};
	setp.gt.s32 	%p49, %r168, 30;
	selp.b64 	%rd222, 0, %rd221, %p49;
	add.s64 	%rd223, %rd222, %rd271;
	mov.b64 	{%r180, %r185}, %rd223;
	mov.b32 	%r186, 2;
	// begin inline asm
	shfl.sync.down.b32 %r179, %r180, %r186, %r217, %r218;
	// end inline asm
	// begin inline asm
	shfl.sync.down.b32 %r184, %r185, %r186, %r217, %r218;
	// end inline asm
	mov.b64 	%rd224, {%r179, %r184};
	setp.gt.s32 	%p50, %r168, 29;
	selp.b64 	%rd225, 0, %rd224, %p50;
	add.s64 	%rd226, %rd225, %rd223;
	mov.b64 	{%r190, %r195}, %rd226;
	mov.b32 	%r196, 4;
	// begin inline asm
	shfl.sync.down.b32 %r189, %r190, %r196, %r217, %r218;
	// end inline asm
	// begin inline asm
	shfl.sync.down.b32 %r194, %r195, %r196, %r217, %r218;
	// end inline asm
	mov.b64 	%rd227, {%r189, %r194};
	setp.gt.s32 	%p51, %r168, 27;
	selp.b64 	%rd228, 0, %rd227, %p51;
	add.s64 	%rd229, %rd228, %rd226;
	mov.b64 	{%r200, %r205}, %rd229;
	mov.b32 	%r206, 8;
	// begin inline asm
	shfl.sync.down.b32 %r199, %r200, %r206, %r217, %r218;
	// end inline asm
	// begin inline asm
	shfl.sync.down.b32 %r204, %r205, %r206, %r217, %r218;
	// end inline asm
	mov.b64 	%rd230, {%r199, %r204};
	setp.gt.s32 	%p52, %r168, 23;
	selp.b64 	%rd231, 0, %rd230, %p52;
	add.s64 	%rd232, %rd231, %rd229;
	mov.b64 	{%r210, %r215}, %rd232;
	mov.b32 	%r216, 16;
	// begin inline asm
	shfl.sync.down.b32 %r209, %r210, %r216, %r217, %r218;
	// end inline asm
	// begin inline asm
	shfl.sync.down.b32 %r214, %r215, %r216, %r217, %r218;
	// end inline asm
	mov.b64 	%rd233, {%r209, %r214};
	setp.gt.s32 	%p53, %r168, 15;
	selp.b64 	%rd234, 0, %rd233, %p53;
	add.s64 	%rd280, %rd234, %rd232;
	setp.ne.s32 	%p54, %r168, 0;
	@%p54 bra 	$L__BB6_15;
	shr.u32 	%r219, %r1, 2;
	and.b32  	%r220, %r219, 248;
	mov.u32 	%r221, _ZZN3cub18CUB_300001_SM_10006detail6reduce28DeviceReduceSingleTileKernelINS2_10policy_hubIlyN4cuda3std3__44plusIlEEE10Policy1000EPlSC_iS9_llNS7_10__identityEEEvT0_T1_T2_T3_T4_T6_E12temp_storage;
	add.s32 	%r222, %r221, %r220;
	st.shared.u64 	[%r222+16], %rd280;
$L__BB6_15:
	bar.sync 	0;
	setp.ne.s32 	%p55, %r1, 0;
	@%p55 bra 	$L__BB6_37;
	ld.shared.u64 	%rd235, [_ZZN3cub18CUB_300001_SM_10006detail6reduce28DeviceReduceSingleTileKernelINS2_10policy_hubIlyN4cuda3std3__44plusIlEEE10Policy1000EPlSC_iS9_llNS7_10__identityEEEvT0_T1_T2_T3_T4_T6_E12temp_storage+24];
	add.s64 	%rd236, %rd235, %rd280;
	ld.shared.u64 	%rd237, [_ZZN3cub18CUB_300001_SM_10006detail6reduce28DeviceReduceSingleTileKernelINS2_10policy_hubIlyN4cuda3std3__44plusIlEEE10Policy1000EPlSC_iS9_llNS7_10__identityEEEvT0_T1_T2_T3_T4_T6_E12temp_storage+32];
	add.s64 	%rd238, %rd236, %rd237;
	ld.shared.u64 	%rd239, [_ZZN3cub18CUB_300001_SM_10006detail6reduce28DeviceReduceSingleTileKernelINS2_10policy_hubIlyN4cuda3std3__44plusIlEEE10Policy1000EPlSC_iS9_llNS7_10__identityEEEvT0_T1_T2_T3_T4_T6_E12temp_storage+40];
	add.s64 	%rd240, %rd238, %rd239;
	ld.shared.u64 	%rd241, [_ZZN3cub18CUB_300001_SM_10006detail6reduce28DeviceReduceSingleTileKernelINS2_10policy_hubIlyN4cuda3std3__44plusIlEEE10Policy1000EPlSC_iS9_llNS7_10__identityEEEvT0_T1_T2_T3_T4_T6_E12temp_storage+48];
	add.s64 	%rd242, %rd240, %rd241;
	ld.shared.u64 	%rd243, [_ZZN3cub18CUB_300001_SM_10006detail6reduce28DeviceReduceSingleTileKernelINS2_10policy_hubIlyN4cuda3std3__44plusIlEEE10Policy1000EPlSC_iS9_llNS7_10__identityEEEvT0_T1_T2_T3_T4_T6_E12temp_storage+56];
	add.s64 	%rd244, %rd242, %rd243;
	ld.shared.u64 	%rd245, [_ZZN3cub18CUB_300001_SM_10006detail6reduce28DeviceReduceSingleTileKernelINS2_10policy_hubIlyN4cuda3std3__44plusIlEEE10Policy1000EPlSC_iS9_llNS7_10__identityEEEvT0_T1_T2_T3_T4_T6_E12temp_storage+64];
	add.s64 	%rd246, %rd244, %rd245;
	ld.shared.u64 	%rd247, [_ZZN3cub18CUB_300001_SM_10006detail6reduce28DeviceReduceSingleTileKernelINS2_10policy_hubIlyN4cuda3std3__44plusIlEEE10Policy1000EPlSC_iS9_llNS7_10__identityEEEvT0_T1_T2_T3_T4_T6_E12temp_storage+72];
	add.s64 	%rd248, %rd246, %rd247;
	ld.shared.u64 	%rd249, [_ZZN3cub18CUB_300001_SM_10006detail6reduce28DeviceReduceSingleTileKernelINS2_10policy_hubIlyN4cuda3std3__44plusIlEEE10Policy1000EPlSC_iS9_llNS7_10__identityEEEvT0_T1_T2_T3_T4_T6_E12temp_storage+80];
	add.s64 	%rd250, %rd248, %rd249;
	ld.shared.u64 	%rd251, [_ZZN3cub18CUB_300001_SM_10006detail6reduce28DeviceReduceSingleTileKernelINS2_10policy_hubIlyN4cuda3std3__44plusIlEEE10Policy1000EPlSC_iS9_llNS7_10__identityEEEvT0_T1_T2_T3_T4_T6_E12temp_storage+88];
	add.s64 	%rd252, %rd250, %rd251;
	ld.shared.u64 	%rd253, [_ZZN3cub18CUB_300001_SM_10006detail6reduce28DeviceReduceSingleTileKernelINS2_10policy_hubIlyN4cuda3std3__44plusIlEEE10Policy1000EPlSC_iS9_llNS7_10__identityEEEvT0_T1_T2_T3_T4_T6_E12temp_storage+96];
	add.s64 	%rd254, %rd252, %rd253;
	ld.shared.u64 	%rd255, [_ZZN3cub18CUB_300001_SM_10006detail6reduce28DeviceReduceSingleTileKernelINS2_10policy_hubIlyN4cuda3std3__44plusIlEEE10Policy1000EPlSC_iS9_llNS7_10__identityEEEvT0_T1_T2_T3_T4_T6_E12temp_storage+104];
	add.s64 	%rd256, %rd254, %rd255;
	ld.shared.u64 	%rd257, [_ZZN3cub18CUB_300001_SM_10006detail6reduce28DeviceReduceSingleTileKernelINS2_10policy_hubIlyN4cuda3std3__44plusIlEEE10Policy1000EPlSC_iS9_llNS7_10__identityEEEvT0_T1_T2_T3_T4_T6_E12temp_storage+112];
	add.s64 	%rd258, %rd256, %rd257;
	ld.shared.u64 	%rd259, [_ZZN3cub18CUB_300001_SM_10006detail6reduce28DeviceReduceSingleTileKernelINS2_10policy_hubIlyN4cuda3std3__44plusIlEEE10Policy1000EPlSC_iS9_llNS7_10__identityEEEvT0_T1_T2_T3_T4_T6_E12temp_storage+120];
	add.s64 	%rd260, %rd258, %rd259;
	ld.shared.u64 	%rd261, [_ZZN3cub18CUB_300001_SM_10006detail6reduce28DeviceReduceSingleTileKernelINS2_10policy_hubIlyN4cuda3std3__44plusIlEEE10Policy1000EPlSC_iS9_llNS7_10__identityEEEvT0_T1_T2_T3_T4_T6_E12temp_storage+128];
	add.s64 	%rd262, %rd260, %rd261;
	ld.shared.u64 	%rd263, [_ZZN3cub18CUB_300001_SM_10006detail6reduce28DeviceReduceSingleTileKernelINS2_10policy_hubIlyN4cuda3std3__44plusIlEEE10Policy1000EPlSC_iS9_llNS7_10__identityEEEvT0_T1_T2_T3_T4_T6_E12temp_storage+136];
	add.s64 	%rd280, %rd262, %rd263;
	bra.uni 	$L__BB6_37;
$L__BB6_17:
	// begin inline asm
	mov.u32 %r105, %laneid;
	// end inline asm
	and.b32  	%r156, %r1, 992;
	add.s32 	%r157, %r156, 32;
	setp.gt.s32 	%p26, %r157, %r34;
	not.b32 	%r158, %r156;
	add.s32 	%r159, %r34, %r158;
	selp.b32 	%r154, %r159, 31, %p26;
	mov.b64 	{%r107, %r112}, %rd271;
	mov.b32 	%r113, 1;
	mov.b32 	%r155, -1;
	// begin inline asm
	shfl.sync.down.b32 %r106, %r107, %r113, %r154, %r155;
	// end inline asm
	// begin inline asm
	shfl.sync.down.b32 %r111, %r112, %r113, %r154, %r155;
	// end inline asm
	mov.b64 	%rd163, {%r106, %r111};
	setp.lt.s32 	%p27, %r105, %r154;
	selp.b64 	%rd164, %rd163, 0, %p27;
	add.s64 	%rd165, %rd164, %rd271;
	mov.b64 	{%r117, %r122}, %rd165;
	mov.b32 	%r123, 2;
	// begin inline asm
	shfl.sync.down.b32 %r116, %r117, %r123, %r154, %r155;
	// end inline asm
	// begin inline asm
	shfl.sync.down.b32 %r121, %r122, %r123, %r154, %r155;
	// end inline asm
	mov.b64 	%rd166, {%r116, %r121};
	add.s32 	%r160, %r105, 2;
	setp.gt.s32 	%p28, %r160, %r154;
	selp.b64 	%rd167, 0, %rd166, %p28;
	add.s64 	%rd168, %rd167, %rd165;
	mov.b64 	{%r127, %r132}, %rd168;
	mov.b32 	%r133, 4;
	// begin inline asm
	shfl.sync.down.b32 %r126, %r127, %r133, %r154, %r155;
	// end inline asm
	// begin inline asm
	shfl.sync.down.b32 %r131, %r132, %r133, %r154, %r155;
	// end inline asm
	mov.b64 	%rd169, {%r126, %r131};
	add.s32 	%r161, %r105, 4;
	setp.gt.s32 	%p29, %r161, %r154;
	selp.b64 	%rd170, 0, %rd169, %p29;
	add.s64 	%rd171, %rd170, %rd168;
	mov.b64 	{%r137, %r142}, %rd171;
	mov.b32 	%r143, 8;
	// begin inline asm
	shfl.sync.down.b32 %r136, %r137, %r143, %r154, %r155;
	// end inline asm
	// begin inline asm
	shfl.sync.down.b32 %r141, %r142, %r143, %r154, %r155;
	// end inline asm
	mov.b64 	%rd172, {%r136, %r141};
	add.s32 	%r162, %r105, 8;
	setp.gt.s32 	%p30, %r162, %r154;
	selp.b64 	%rd173, 0, %rd172, %p30;
	add.s64 	%rd174, %rd173, %rd171;
	mov.b64 	{%r147, %r152}, %rd174;
	mov.b32 	%r153, 16;
	// begin inline asm
	shfl.sync.down.b32 %r146, %r147, %r153, %r154, %r155;
	// end inline asm
	// begin inline asm
	shfl.sync.down.b32 %r151, %r152, %r153, %r154, %r155;
	// end inline asm
	mov.b64 	%rd175, {%r146, %r151};
	add.s32 	%r163, %r105, 16;
	setp.gt.s32 	%p31, %r163, %r154;
	selp.b64 	%rd176, 0, %rd175, %p31;
	add.s64 	%rd280, %rd176, %rd174;
	setp.ne.s32 	%p32, %r105, 0;
	@%p32 bra 	$L__BB6_19;
	shr.u32 	%r164, %r1, 2;
	and.b32  	%r165, %r164, 248;
	mov.u32 	%r166, _ZZN3cub18CUB_300001_SM_10006detail6reduce28DeviceReduceSingleTileKernelINS2_10policy_hubIlyN4cuda3std3__44plusIlEEE10Policy1000EPlSC_iS9_llNS7_10__identityEEEvT0_T1_T2_T3_T4_T6_E12temp_storage;
	add.s32 	%r167, %r166, %r165;
	st.shared.u64 	[%r167+16], %rd280;
$L__BB6_19:
	bar.sync 	0;
	setp.ne.s32 	%p33, %r1, 0;
	@%p33 bra 	$L__BB6_37;
	setp.gt.s32 	%p34, %r34, 32;
	ld.shared.u64 	%rd177, [_ZZN3cub18CUB_300001_SM_10006detail6reduce28DeviceReduceSingleTileKernelINS2_10policy_hubIlyN4cuda3std3__44plusIlEEE10Policy1000EPlSC_iS9_llNS7_10__identityEEEvT0_T1_T2_T3_T4_T6_E12temp_storage+24];
	selp.b64 	%rd178, %rd177, 0, %p34;
	add.s64 	%rd179, %rd178, %rd280;
	setp.gt.s32 	%p35, %r34, 64;
	ld.shared.u64 	%rd180, [_ZZN3cub18CUB_300001_SM_10006detail6reduce28DeviceReduceSingleTileKernelINS2_10policy_hubIlyN4cuda3std3__44plusIlEEE10Policy1000EPlSC_iS9_llNS7_10__identityEEEvT0_T1_T2_T3_T4_T6_E12temp_storage+32];
	selp.b64 	%rd181, %rd180, 0, %p35;
	add.s64 	%rd182, %rd179, %rd181;
	setp.gt.s32 	%p36, %r34, 96;
	ld.shared.u64 	%rd183, [_ZZN3cub18CUB_300001_SM_10006detail6reduce28DeviceReduceSingleTileKernelINS2_10policy_hubIlyN4cuda3std3__44plusIlEEE10Policy1000EPlSC_iS9_llNS7_10__identityEEEvT0_T1_T2_T3_T4_T6_E12temp_storage+40];
	selp.b64 	%rd184, %rd183, 0, %p36;
	add.s64 	%rd185, %rd182, %rd184;
	setp.gt.s32 	%p37, %r34, 128;
	ld.shared.u64 	%rd186, [_ZZN3cub18CUB_300001_SM_10006detail6reduce28DeviceReduceSingleTileKernelINS2_10policy_hubIlyN4cuda3std3__44plusIlEEE10Policy1000EPlSC_iS9_llNS7_10__identityEEEvT0_T1_T2_T3_T4_T6_E12temp_storage+48];
	selp.b64 	%rd187, %rd186, 0, %p37;
	add.s64 	%rd188, %rd185, %rd187;
	setp.gt.s32 	%p38, %r34, 160;
	ld.shared.u64 	%rd189, [_ZZN3cub18CUB_300001_SM_10006detail6reduce28DeviceReduceSingleTileKernelINS2_10policy_hubIlyN4cuda3std3__44plusIlEEE10Policy1000EPlSC_iS9_llNS7_10__identityEEEvT0_T1_T2_T3_T4_T6_E12temp_storage+56];
	selp.b64 	%rd190, %rd189, 0, %p38;
	add.s64 	%rd191, %rd188, %rd190;
	setp.gt.s32 	%p39, %r34, 192;
	ld.shared.u64 	%rd192, [_ZZN3cub18CUB_300001_SM_10006detail6reduce28DeviceReduceSingleTileKernelINS2_10policy_hubIlyN4cuda3std3__44plusIlEEE10Policy1000EPlSC_iS9_llNS7_10__identityEEEvT0_T1_T2_T3_T4_T6_E12temp_storage+64];
	selp.b64 	%rd193, %rd192, 0, %p39;
	add.s64 	%rd194, %rd191, %rd193;
	setp.gt.s32 	%p40, %r34, 224;
	ld.shared.u64 	%rd195, [_ZZN3cub18CUB_300001_SM_10006detail6reduce28DeviceReduceSingleTileKernelINS2_10policy_hubIlyN4cuda3std3__44plusIlEEE10Policy1000EPlSC_iS9_llNS7_10__identityEEEvT0_T1_T2_T3_T4_T6_E12temp_storage+72];
	selp.b64 	%rd196, %rd195, 0, %p40;
	add.s64 	%rd197, %rd194, %rd196;
	setp.gt.s32 	%p41, %r34, 256;
	ld.shared.u64 	%rd198, [_ZZN3cub18CUB_300001_SM_10006detail6reduce28DeviceReduceSingleTileKernelINS2_10policy_hubIlyN4cuda3std3__44plusIlEEE10Policy1000EPlSC_iS9_llNS7_10__identityEEEvT0_T1_T2_T3_T4_T6_E12temp_storage+80];
	selp.b64 	%rd199, %rd198, 0, %p41;
	add.s64 	%rd200, %rd197, %rd199;
	setp.gt.s32 	%p42, %r34, 288;
	ld.shared.u64 	%rd201, [_ZZN3cub18CUB_300001_SM_10006detail6reduce28DeviceReduceSingleTileKernelINS2_10policy_hubIlyN4cuda3std3__44plusIlEEE10Policy1000EPlSC_iS9_llNS7_10__identityEEEvT0_T1_T2_T3_T4_T6_E12temp_storage+88];
	selp.b64 	%rd202, %rd201, 0, %p42;
	add.s64 	%rd203, %rd200, %rd202;
	setp.gt.s32 	%p43, %r34, 320;
	ld.shared.u64 	%rd204, [_ZZN3cub18CUB_300001_SM_10006detail6reduce28DeviceReduceSingleTileKernelINS2_10policy_hubIlyN4cuda3std3__44plusIlEEE10Policy1000EPlSC_iS9_llNS7_10__identityEEEvT0_T1_T2_T3_T4_T6_E12temp_storage+96];
	selp.b64 	%rd205, %rd204, 0, %p43;
	add.s64 	%rd206, %rd203, %rd205;
	setp.gt.s32 	%p44, %r34, 352;
	ld.shared.u64 	%rd207, [_ZZN3cub18CUB_300001_SM_10006detail6reduce28DeviceReduceSingleTileKernelINS2_10policy_hubIlyN4cuda3std3__44plusIlEEE10Policy1000EPlSC_iS9_llNS7_10__identityEEEvT0_T1_T2_T3_T4_T6_E12temp_storage+104];
	selp.b64 	%rd208, %rd207, 0, %p44;
	add.s64 	%rd209, %rd206, %rd208;
	setp.gt.s32 	%p45, %r34, 384;
	ld.shared.u64 	%rd210, [_ZZN3cub18CUB_300001_SM_10006detail6reduce28DeviceReduceSingleTileKernelINS2_10policy_hubIlyN4cuda3std3__44plusIlEEE10Policy1000EPlSC_iS9_llNS7_10__identityEEEvT0_T1_T2_T3_T4_T6_E12temp_storage+112];
	selp.b64 	%rd211, %rd210, 0, %p45;
	add.s64 	%rd212, %rd209, %rd211;
	setp.gt.s32 	%p46, %r34, 416;
	ld.shared.u64 	%rd213, [_ZZN3cub18CUB_300001_SM_10006detail6reduce28DeviceReduceSingleTileKernelINS2_10policy_hubIlyN4cuda3std3__44plusIlEEE10Policy1000EPlSC_iS9_llNS7_10__identityEEEvT0_T1_T2_T3_T4_T6_E12temp_storage+120];
	selp.b64 	%rd214, %rd213, 0, %p46;
	add.s64 	%rd215, %rd212, %rd214;
	setp.gt.s32 	%p47, %r34, 448;
	ld.shared.u64 	%rd216, [_ZZN3cub18CUB_300001_SM_10006detail6reduce28DeviceReduceSingleTileKernelINS2_10policy_hubIlyN4cuda3std3__44plusIlEEE10Policy1000EPlSC_iS9_llNS7_10__identityEEEvT0_T1_T2_T3_T4_T6_E12temp_storage+128];
	selp.b64 	%rd217, %rd216, 0, %p47;
	add.s64 	%rd218, %rd215, %rd217;
	setp.gt.s32 	%p48, %r34, 480;
	ld.shared.u64 	%rd219, [_ZZN3cub18CUB_300001_SM_10006detail6reduce28DeviceReduceSingleTileKernelINS2_10policy_hubIlyN4cuda3std3__44plusIlEEE10Policy1000EPlSC_iS9_llNS7_10__identityEEEvT0_T1_T2_T3_T4_T6_E12temp_storage+136];
	selp.b64 	%rd220, %rd219, 0, %p48;
	add.s64 	%rd280, %rd218, %rd220;
	bra.uni 	$L__BB6_37;
$L__BB6_21:
	mov.u32 	%r13, %tid.x;
	mul.wide.u32 	%rd52, %r13, 8;
	add.s64 	%rd39, %rd35, %rd52;
	// begin inline asm
	ld.global.nc.u64 %rd38, [%rd39];
	// end inline asm
	add.s64 	%rd41, %rd39, 4096;
	// begin inline asm
	ld.global.nc.u64 %rd40, [%rd41];
	// end inline asm
	add.s64 	%rd43, %rd39, 8192;
	// begin inline asm
	ld.global.nc.u64 %rd42, [%rd43];
	// end inline asm
	add.s64 	%rd45, %rd39, 12288;
	// begin inline asm
	ld.global.nc.u64 %rd44, [%rd45];
	// end inline asm
	add.s64 	%rd47, %rd39, 16384;
	// begin inline asm
	ld.global.nc.u64 %rd46, [%rd47];
	// end inline asm
	add.s64 	%rd49, %rd39, 20480;
	// begin inline asm
	ld.global.nc.u64 %rd48, [%rd49];
	// end inline asm
	add.s64 	%rd51, %rd39, 24576;
	// begin inline asm
	ld.global.nc.u64 %rd50, [%rd51];
	// end inline asm
	add.s64 	%rd53, %rd40, %rd38;
	add.s64 	%rd54, %rd42, %rd53;
	add.s64 	%rd55, %rd44, %rd54;
	add.s64 	%rd56, %rd46, %rd55;
	add.s64 	%rd57, %rd48, %rd56;
	add.s64 	%rd279, %rd50, %rd57;
	setp.lt.u32 	%p3, %r34, 7168;
	mov.b32 	%r231, 3584;
	@%p3 bra 	$L__BB6_25;
	add.s32 	%r14, %r34, -3584;
	mov.b32 	%r231, 3584;
$L__BB6_23:
	add.s32 	%r37, %r231, %r13;
	mul.wide.u32 	%rd72, %r37, 8;
	add.s64 	%rd59, %rd35, %rd72;
	// begin inline asm
	ld.global.nc.u64 %rd58, [%rd59];
	// end inline asm
	add.s64 	%rd61, %rd59, 4096;
	// begin inline asm
	ld.global.nc.u64 %rd60, [%rd61];
	// end inline asm
	add.s64 	%rd63, %rd59, 8192;
	// begin inline asm
	ld.global.nc.u64 %rd62, [%rd63];
	// end inline asm
	add.s64 	%rd65, %rd59, 12288;
	// begin inline asm
	ld.global.nc.u64 %rd64, [%rd65];
	// end inline asm
	add.s64 	%rd67, %rd59, 16384;
	// begin inline asm
	ld.global.nc.u64 %rd66, [%rd67];
	// end inline asm
	add.s64 	%rd69, %rd59, 20480;
	// begin inline asm
	ld.global.nc.u64 %rd68, [%rd69];
	// end inline asm
	add.s64 	%rd71, %rd59, 24576;
	// begin inline asm
	ld.global.nc.u64 %rd70, [%rd71];
	// end inline asm
	add.s64 	%rd73, %rd58, %rd279;
	add.s64 	%rd74, %rd60, %rd73;
	add.s64 	%rd75, %rd62, %rd74;
	add.s64 	%rd76, %rd64, %rd75;
	add.s64 	%rd77, %rd66, %rd76;
	add.s64 	%rd78, %rd68, %rd77;
	add.s64 	%rd279, %rd70, %rd78;
	sub.s32 	%r38, %r34, %r231;
	setp.lt.s32 	%p4, %r38, 3584;
	@%p4 bra 	$L__BB6_33;
	add.s32 	%r231, %r231, 3584;
	setp.le.s32 	%p5, %r231, %r14;
	@%p5 bra 	$L__BB6_23;
$L__BB6_25:
	setp.le.s32 	%p6, %r34, %r231;
	@%p6 bra 	$L__BB6_33;
	sub.s32 	%r18, %r34, %r231;
	setp.ge.s32 	%p7, %r13, %r18;
	@%p7 bra 	$L__BB6_33;
	not.b32 	%r39, %r13;
	add.s32 	%r40, %r34, %r39;
	sub.s32 	%r19, %r40, %r231;
	and.b32  	%r41, %r19, 1536;
	setp.eq.s32 	%p8, %r41, 1536;
	mov.u32 	%r235, %r13;
	@%p8 bra 	$L__BB6_30;
	add.s32 	%r233, %r13, %r231;
	shr.u32 	%r42, %r19, 9;
	add.s32 	%r43, %r42, 1;
	and.b32  	%r44, %r43, 3;
	neg.s32 	%r232, %r44;
	mov.u32 	%r235, %r13;
$L__BB6_29:
	.pragma "nounroll";
	mul.wide.u32 	%rd82, %r233, 8;
	add.s64 	%rd81, %rd35, %rd82;
	// begin inline asm
	ld.global.nc.u64 %rd80, [%rd81];
	// end inline asm
	add.s64 	%rd279, %rd80, %rd279;
	add.s32 	%r235, %r235, 512;
	add.s32 	%r233, %r233, 512;
	add.s32 	%r232, %r232, 1;
	setp.ne.s32 	%p9, %r232, 0;
	@%p9 bra 	$L__BB6_29;
$L__BB6_30:
	setp.lt.u32 	%p10, %r19, 1536;
	@%p10 bra 	$L__BB6_33;
	cvt.u64.u32 	%rd83, %r235;
	cvt.u64.u32 	%rd84, %r231;
	add.s64 	%rd85, %rd83, %rd84;
	shl.b64 	%rd86, %rd85, 3;
	add.s64 	%rd87, %rd86, %rd35;
	add.s64 	%rd277, %rd87, 8192;
	add.s32 	%r236, %r235, %r231;
$L__BB6_32:
	mul.wide.u32 	%rd96, %r236, 8;
	add.s64 	%rd89, %rd35, %rd96;
	// begin inline asm
	ld.global.nc.u64 %rd88, [%rd89];
	// end inline asm
	add.s64 	%rd97, %rd88, %rd279;
	add.s64 	%rd91, %rd277, -4096;
	// begin inline asm
	ld.global.nc.u64 %rd90, [%rd91];
	// end inline asm
	add.s64 	%rd98, %rd90, %rd97;
	// begin inline asm
	ld.global.nc.u64 %rd92, [%rd277];
	// end inline asm
	add.s64 	%rd99, %rd92, %rd98;
	add.s64 	%rd95, %rd277, 4096;
	// begin inline asm
	ld.global.nc.u64 %rd94, [%rd95];
	// end inline asm
	add.s64 	%rd279, %rd94, %rd99;
	add.s32 	%r235, %r235, 2048;
	add.s64 	%rd277, %rd277, 16384;
	add.s32 	%r236, %r236, 2048;
	setp.lt.s32 	%p11, %r235, %r18;
	@%p11 bra 	$L__BB6_32;
$L__BB6_33:
	// begin inline asm
	mov.u32 %r45, %laneid;
	// end inline asm
	mov.b64 	{%r47, %r52}, %rd279;
	mov.b32 	%r53, 1;
	mov.b32 	%r94, 31;
	mov.b32 	%r95, -1;
	// begin inline asm
	shfl.sync.down.b32 %r46, %r47, %r53, %r94, %r95;
	// end inline asm
	// begin inline asm
	shfl.sync.down.b32 %r51, %r52, %r53, %r94, %r95;
	// end inline asm
	mov.b64 	%rd100, {%r46, %r51};
	setp.gt.s32 	%p12, %r45, 30;
	selp.b64 	%rd101, 0, %rd100, %p12;
	add.s64 	%rd102, %rd101, %rd279;
	mov.b64 	{%r57, %r62}, %rd102;
	mov.b32 	%r63, 2;
	// begin inline asm
	shfl.sync.down.b32 %r56, %r57, %r63, %r94, %r95;
	// end inline asm
	// begin inline asm
	shfl.sync.down.b32 %r61, %r62, %r63, %r94, %r95;
	// end inline asm
	mov.b64 	%rd103, {%r56, %r61};
	setp.gt.s32 	%p13, %r45, 29;
	selp.b64 	%rd104, 0, %rd103, %p13;
	add.s64 	%rd105, %rd104, %rd102;
	mov.b64 	{%r67, %r72}, %rd105;
	mov.b32 	%r73, 4;
	// begin inline asm
	shfl.sync.down.b32 %r66, %r67, %r73, %r94, %r95;
	// end inline asm
	// begin inline asm
	shfl.sync.down.b32 %r71, %r72, %r73, %r94, %r95;
	// end inline asm
	mov.b64 	%rd106, {%r66, %r71};
	setp.gt.s32 	%p14, %r45, 27;
	selp.b64 	%rd107, 0, %rd106, %p14;
	add.s64 	%rd108, %rd107, %rd105;
	mov.b64 	{%r77, %r82}, %rd108;
	mov.b32 	%r83, 8;
	// begin inline asm
	shfl.sync.down.b32 %r76, %r77, %r83, %r94, %r95;
	// end inline asm
	// begin inline asm
	shfl.sync.down.b32 %r81, %r82, %r83, %r94, %r95;
	// end inline asm
	mov.b64 	%rd109, {%r76, %r81};
	setp.gt.s32 	%p15, %r45, 23;
	selp.b64 	%rd110, 0, %rd109, %p15;
	add.s64 	%rd111, %rd110, %rd108;
	mov.b64 	{%r87, %r92}, %rd111;
	mov.b32 	%r93, 16;
	// begin inline asm
	shfl.sync.down.b32 %r86, %r87, %r93, %r94, %r95;
	// end inline asm
	// begin inline asm
	shfl.sync.down.b32 %r91, %r92, %r93, %r94, %r95;
	// end inline asm
	mov.b64 	%rd112, {%r86, %r91};
	setp.gt.s32 	%p16, %r45, 15;
	selp.b64 	%rd113, 0, %rd112, %p16;
	add.s64 	%rd280, %rd113, %rd111;
	setp.ne.s32 	%p17, %r45, 0;
	@%p17 bra 	$L__BB6_35;
	shr.u32 	%r96, %r13, 2;
	and.b32  	%r97, %r96, 248;
	mov.u32 	%r98, _ZZN3cub18CUB_300001_SM_10006detail6reduce28DeviceReduceSingleTileKernelINS2_10policy_hubIlyN4cuda3std3__44plusIlEEE10Policy1000EPlSC_iS9_llNS7_10__identityEEEvT0_T1_T2_T3_T4_T6_E12temp_storage;
	add.s32 	%r99, %r98, %r97;
	st.shared.u64 	[%r99+16], %rd280;
$L__BB6_35:
	bar.sync 	0;
	setp.ne.s32 	%p18, %r13, 0;
	@%p18 bra 	$L__BB6_37;
	ld.shared.u64 	%rd114, [_ZZN3cub18CUB_300001_SM_10006detail6reduce28DeviceReduceSingleTileKernelINS2_10policy_hubIlyN4cuda3std3__44plusIlEEE10Policy1000EPlSC_iS9_llNS7_10__identityEEEvT0_T1_T2_T3_T4_T6_E12temp_storage+24];
	add.s64 	%rd115, %rd114, %rd280;
	ld.shared.u64 	%rd116, [_ZZN3cub18CUB_300001_SM_10006detail6reduce28DeviceReduceSingleTileKernelINS2_10policy_hubIlyN4cuda3std3__44plusIlEEE10Policy1000EPlSC_iS9_llNS7_10__identityEEEvT0_T1_T2_T3_T4_T6_E12temp_storage+32];
	add.s64 	%rd117, %rd115, %rd116;
	ld.shared.u64 	%rd118, [_ZZN3cub18CUB_300001_SM_10006detail6reduce28DeviceReduceSingleTileKernelINS2_10policy_hubIlyN4cuda3std3__44plusIlEEE10Policy1000EPlSC_iS9_llNS7_10__identityEEEvT0_T1_T2_T3_T4_T6_E12temp_storage+40];
	add.s64 	%rd119, %rd117, %rd118;
	ld.shared.u64 	%rd120, [_ZZN3cub18CUB_300001_SM_10006detail6reduce28DeviceReduceSingleTileKernelINS2_10policy_hubIlyN4cuda3std3__44plusIlEEE10Policy1000EPlSC_iS9_llNS7_10__identityEEEvT0_T1_T2_T3_T4_T6_E12temp_storage+48];
	add.s64 	%rd121, %rd119, %rd120;
	ld.shared.u64 	%rd122, [_ZZN3cub18CUB_300001_SM_10006detail6reduce28DeviceReduceSingleTileKernelINS2_10policy_hubIlyN4cuda3std3__44plusIlEEE10Policy1000EPlSC_iS9_llNS7_10__identityEEEvT0_T1_T2_T3_T4_T6_E12temp_storage+56];
	add.s64 	%rd123, %rd121, %rd122;
	ld.shared.u64 	%rd124, [_ZZN3cub18CUB_300001_SM_10006detail6reduce28DeviceReduceSingleTileKernelINS2_10policy_hubIlyN4cuda3std3__44plusIlEEE10Policy1000EPlSC_iS9_llNS7_10__identityEEEvT0_T1_T2_T3_T4_T6_E12temp_storage+64];
	add.s64 	%rd125, %rd123, %rd124;
	ld.shared.u64 	%rd126, [_ZZN3cub18CUB_300001_SM_10006detail6reduce28DeviceReduceSingleTileKernelINS2_10policy_hubIlyN4cuda3std3__44plusIlEEE10Policy1000EPlSC_iS9_llNS7_10__identityEEEvT0_T1_T2_T3_T4_T6_E12temp_storage+72];
	add.s64 	%rd127, %rd125, %rd126;
	ld.shared.u64 	%rd128, [_ZZN3cub18CUB_300001_SM_10006detail6reduce28DeviceReduceSingleTileKernelINS2_10policy_hubIlyN4cuda3std3__44plusIlEEE10Policy1000EPlSC_iS9_llNS7_10__identityEEEvT0_T1_T2_T3_T4_T6_E12temp_storage+80];
	add.s64 	%rd129, %rd127, %rd128;
	ld.shared.u64 	%rd130, [_ZZN3cub18CUB_300001_SM_10006detail6reduce28DeviceReduceSingleTileKernelINS2_10policy_hubIlyN4cuda3std3__44plusIlEEE10Policy1000EPlSC_iS9_llNS7_10__identityEEEvT0_T1_T2_T3_T4_T6_E12temp_storage+88];
	add.s64 	%rd131, %rd129, %rd130;
	ld.shared.u64 	%rd132, [_ZZN3cub18CUB_300001_SM_10006detail6reduce28DeviceReduceSingleTileKernelINS2_10policy_hubIlyN4cuda3std3__44plusIlEEE10Policy1000EPlSC_iS9_llNS7_10__identityEEEvT0_T1_T2_T3_T4_T6_E12temp_storage+96];
	add.s64 	%rd133, %rd131, %rd132;
	ld.shared.u64 	%rd134, [_ZZN3cub18CUB_300001_SM_10006detail6reduce28DeviceReduceSingleTileKernelINS2_10policy_hubIlyN4cuda3std3__44plusIlEEE10Policy1000EPlSC_iS9_llNS7_10__identityEEEvT0_T1_T2_T3_T4_T6_E12temp_storage+104];
	add.s64 	%rd135, %rd133, %rd134;
	ld.shared.u64 	%rd136, [_ZZN3cub18CUB_300001_SM_10006detail6reduce28DeviceReduceSingleTileKernelINS2_10policy_hubIlyN4cuda3std3__44plusIlEEE10Policy1000EPlSC_iS9_llNS7_10__identityEEEvT0_T1_T2_T3_T4_T6_E12temp_storage+112];
	add.s64 	%rd137, %rd135, %rd136;
	ld.shared.u64 	%rd138, [_ZZN3cub18CUB_300001_SM_10006detail6reduce28DeviceReduceSingleTileKernelINS2_10policy_hubIlyN4cuda3std3__44plusIlEEE10Policy1000EPlSC_iS9_llNS7_10__identityEEEvT0_T1_T2_T3_T4_T6_E12temp_storage+120];
	add.s64 	%rd139, %rd137, %rd138;
	ld.shared.u64 	%rd140, [_ZZN3cub18CUB_300001_SM_10006detail6reduce28DeviceReduceSingleTileKernelINS2_10policy_hubIlyN4cuda3std3__44plusIlEEE10Policy1000EPlSC_iS9_llNS7_10__identityEEEvT0_T1_T2_T3_T4_T6_E12temp_storage+128];
	add.s64 	%rd141, %rd139, %rd140;
	ld.shared.u64 	%rd142, [_ZZN3cub18CUB_300001_SM_10006detail6reduce28DeviceReduceSingleTileKernelINS2_10policy_hubIlyN4cuda3std3__44plusIlEEE10Policy1000EPlSC_iS9_llNS7_10__identityEEEvT0_T1_T2_T3_T4_T6_E12temp_storage+136];
	add.s64 	%rd280, %rd141, %rd142;
$L__BB6_37:
	mov.u32 	%r223, %tid.x;
	setp.ne.s32 	%p56, %r223, 0;
	@%p56 bra 	$L__BB6_39;
	add.s64 	%rd264, %rd280, %rd36;
	st.global.u64 	[%rd1], %rd264;
$L__BB6_39:
	ret;

}
	// .globl	_ZN3cub18CUB_300001_SM_10006detail8for_each13static_kernelINS2_12policy_hub_t12policy_500_tEmN6thrust24THRUST_300001_SM_1000_NS8cuda_cub20__uninitialized_fill7functorINS7_10device_ptrIiEEiEEEEvT0_T1_
.visible .entry _ZN3cub18CUB_300001_SM_10006detail8for_each13static_kernelINS2_12policy_hub_t12policy_500_tEmN6thrust24THRUST_300001_SM_1000_NS8cuda_cub20__uninitialized_fill7functorINS7_10device_ptrIiEEiEEEEvT0_T1_(
	.param .u64 _ZN3cub18CUB_300001_SM_10006detail8for_each13static_kernelINS2_12policy_hub_t12policy_500_tEmN6thrust24THRUST_300001_SM_1000_NS8cuda_cub20__uninitialized_fill7functorINS7_10device_ptrIiEEiEEEEvT0_T1__param_0,
	.param .align 8 .b8 _ZN3cub18CUB_300001_SM_10006detail8for_each13static_kernelINS2_12policy_hub_t12policy_500_tEmN6thrust24THRUST_300001_SM_1000_NS8cuda_cub20__uninitialized_fill7functorINS7_10device_ptrIiEEiEEEEvT0_T1__param_1[16]
)
.maxntid 256
{
	.reg .pred 	%p<4>;
	.reg .b16 	%rs<5>;
	.reg .b32 	%r<12>;
	.reg .b64 	%rd<16>;

	ld.param.u32 	%r3, [_ZN3cub18CUB_300001_SM_10006detail8for_each13static_kernelINS2_12policy_hub_t12policy_500_tEmN6thrust24THRUST_300001_SM_1000_NS8cuda_cub20__uninitialized_fill7functorINS7_10device_ptrIiEEiEEEEvT0_T1__param_1+8];
	ld.param.u64 	%rd4, [_ZN3cub18CUB_300001_SM_10006detail8for_each13static_kernelINS2_12policy_hub_t12policy_500_tEmN6thrust24THRUST_300001_SM_1000_NS8cuda_cub20__uninitialized_fill7functorINS7_10device_ptrIiEEiEEEEvT0_T1__param_1];
	ld.param.u64 	%rd5, [_ZN3cub18CUB_300001_SM_10006detail8for_each13static_kernelINS2_12policy_hub_t12policy_500_tEmN6thrust24THRUST_300001_SM_1000_NS8cuda_cub20__uninitialized_fill7functorINS7_10device_ptrIiEEiEEEEvT0_T1__param_0];
	mov.u32 	%r9, %ctaid.x;
	mul.wide.u32 	%rd1, %r9, 512;
	sub.s64 	%rd2, %rd5, %rd1;
	setp.lt.u64 	%p1, %rd2, 512;
	@%p1 bra 	$L__BB7_2;
	mov.u32 	%r11, %tid.x;
	cvta.to.global.u64 	%rd11, %rd4;
	cvt.u64.u32 	%rd12, %r11;
	add.s64 	%rd13, %rd1, %rd12;
	shl.b64 	%rd14, %rd13, 2;
	add.s64 	%rd15, %rd11, %rd14;
	st.global.u32 	[%rd15], %r3;
	st.global.u32 	[%rd15+1024], %r3;
	bra.uni 	$L__BB7_6;
$L__BB7_2:
	cvta.to.global.u64 	%rd6, %rd4;
	mov.u32 	%r2, %tid.x;
	cvt.u64.u32 	%rd7, %r2;
	setp.le.u64 	%p2, %rd2, %rd7;
	add.s64 	%rd8, %rd1, %rd7;
	shl.b64 	%rd9, %rd8, 2;
	add.s64 	%rd3, %rd6, %rd9;
	@%p2 bra 	$L__BB7_4;
	st.global.u32 	[%rd3], %r3;
$L__BB7_4:
	add.s32 	%r10, %r2, 256;
	cvt.u64.u32 	%rd10, %r10;
	setp.le.u64 	%p3, %rd2, %rd10;
	@%p3 bra 	$L__BB7_6;
	st.global.u32 	[%rd3+1024], %r3;
$L__BB7_6:
	ret;

}


// ===== COMPILED SASS (sm_100) =====

	.target	sm_100

	.elftype	@"ET_EXEC"


//--------------------- .note.nv.tkinfo           --------------------------
	.section	.note.nv.tkinfo,"",@"SHT_NOTE"
	.sectionflags	@"SHF_NOTE_NV_TKINFO"
	.tkinfo
        /*0018*/ 	.word	0x00000002
        /*0030*/ 	.string	""
        /*0030*/ 	.string	"ptxas"
        /*0030*/ 	.string	"Cuda compilation tools, release 13.0, V13.0.88"
        /*0030*/ 	.string	"Build cuda_13.0.r13.0/compiler.36424714_0"
        /*0030*/ 	.string	"-arch sm_100 -m 64 "



//--------------------- .note.nv.cuinfo           --------------------------
	.section	.note.nv.cuinfo,"",@"SHT_NOTE"
	.sectionflags	@"SHF_NOTE_NV_CUINFO"
        /*0018*/ 	.short	0x0002
        /*001a*/ 	.short	0x0064
        /*001c*/ 	.short	0x0082
	.zero		2


//--------------------- .nv.info                  --------------------------
	.section	.nv.info,"",@"SHT_CUDA_INFO"
	.align	4


	//----- nvinfo : EIATTR_REGCOUNT
	.align		4
        /*0000*/ 	.byte	0x04, 0x2f
        /*0002*/ 	.short	(.L_46 - .L_45)
	.align		4
.L_45:
        /*0004*/ 	.word	index@(_ZN3cub18CUB_300001_SM_10006detail11EmptyKernelIvEEvv)
        /*0008*/ 	.word	0x00000004


	//----- nvinfo : EIATTR_FRAME_SIZE
	.align		4
.L_46:
        /*000c*/ 	.byte	0x04, 0x11
        /*000e*/ 	.short	(.L_48 - .L_47)
	.align		4
.L_47:
        /*0010*/ 	.word	index@(_ZN3cub18CUB_300001_SM_10006detail11EmptyKernelIvEEvv)
        /*0014*/ 	.word	0x00000000


	//----- nvinfo : EIATTR_REGCOUNT
	.align		4
.L_48:
        /*0018*/ 	.byte	0x04, 0x2f
        /*001a*/ 	.short	(.L_50 - .L_49)
	.align		4
.L_49:
        /*001c*/ 	.word	index@(_ZN3cub18CUB_300001_SM_10006detail6reduce28DeviceReduceSingleTileKernelINS2_10policy_hubIljN4cuda3std3__44plusIlEEE10Policy1000EN6thrust24THRUST_300001_SM_1000_NS18transform_iteratorI6is_oddNSD_6detail15normal_iteratorINSD_10device_ptrIiEEEEllEEPljS9_llNS7_10__identityEEEvT0_T1_T2_T3_T4_T6_)
        /*0020*/ 	.word	0x00000028


	//----- nvinfo : EIATTR_FRAME_SIZE
	.align		4
.L_50:
        /*0024*/ 	.byte	0x04, 0x11
        /*0026*/ 	.short	(.L_52 - .L_51)
	.align		4
.L_51:
        /*0028*/ 	.word	index@(_ZN3cub18CUB_300001_SM_10006detail6reduce28DeviceReduceSingleTileKernelINS2_10policy_hubIljN4cuda3std3__44plusIlEEE10Policy1000EN6thrust24THRUST_300001_SM_1000_NS18transform_iteratorI6is_oddNSD_6detail15normal_iteratorINSD_10device_ptrIiEEEEllEEPljS9_llNS7_10__identityEEEvT0_T1_T2_T3_T4_T6_)
        /*002c*/ 	.word	0x00000000


	//----- nvinfo : EIATTR_REGCOUNT
	.align		4
.L_52:
        /*0030*/ 	.byte	0x04, 0x2f
        /*0032*/ 	.short	(.L_54 - .L_53)
	.align		4
.L_53:
        /*0034*/ 	.word	index@(_ZN3cub18CUB_300001_SM_10006detail6reduce18DeviceReduceKernelINS2_10policy_hubIljN4cuda3std3__44plusIlEEE10Policy1000EN6thrust24THRUST_300001_SM_1000_NS18transform_iteratorI6is_oddNSD_6detail15normal_iteratorINSD_10device_ptrIiEEEEllEEjS9_lNS7_10__identityEEEvT0_PT3_T1_NS0_13GridEvenShareISQ_EET2_T4_)
        /*0038*/ 	.word	0x00000020


	//----- nvinfo : EIATTR_FRAME_SIZE
	.align		4
.L_54:
        /*003c*/ 	.byte	0x04, 0x11
        /*003e*/ 	.short	(.L_56 - .L_55)
	.align		4
.L_55:
        /*0040*/ 	.word	index@(_ZN3cub18CUB_300001_SM_10006detail6reduce18DeviceReduceKernelINS2_10policy_hubIljN4cuda3std3__44plusIlEEE10Policy1000EN6thrust24THRUST_300001_SM_1000_NS18transform_iteratorI6is_oddNSD_6detail15normal_iteratorINSD_10device_ptrIiEEEEllEEjS9_lNS7_10__identityEEEvT0_PT3_T1_NS0_13GridEvenShareISQ_EET2_T4_)
        /*0044*/ 	.word	0x00000000


	//----- nvinfo : EIATTR_REGCOUNT
	.align		4
.L_56:
        /*0048*/ 	.byte	0x04, 0x2f
        /*004a*/ 	.short	(.L_58 - .L_57)
	.align		4
.L_57:
        /*004c*/ 	.word	index@(_ZN3cub18CUB_300001_SM_10006detail6reduce28DeviceReduceSingleTileKernelINS2_10policy_hubIljN4cuda3std3__44plusIlEEE10Policy1000EPlSC_iS9_llNS7_10__identityEEEvT0_T1_T2_T3_T4_T6_)
        /*0050*/ 	.word	0x00000030


	//----- nvinfo : EIATTR_FRAME_SIZE
	.align		4
.L_58:
        /*0054*/ 	.byte	0x04, 0x11
        /*0056*/ 	.short	(.L_60 - .L_59)
	.align		4
.L_59:
        /*0058*/ 	.word	index@(_ZN3cub18CUB_300001_SM_10006detail6reduce28DeviceReduceSingleTileKernelINS2_10policy_hubIljN4cuda3std3__44plusIlEEE10Policy1000EPlSC_iS9_llNS7_10__identityEEEvT0_T1_T2_T3_T4_T6_)
        /*005c*/ 	.word	0x00000000


	//----- nvinfo : EIATTR_REGCOUNT
	.align		4
.L_60:
        /*0060*/ 	.byte	0x04, 0x2f
        /*0062*/ 	.short	(.L_62 - .L_61)
	.align		4
.L_61:
        /*0064*/ 	.word	index@(_ZN3cub18CUB_300001_SM_10006detail6reduce28DeviceReduceSingleTileKernelINS2_10policy_hubIlyN4cuda3std3__44plusIlEEE10Policy1000EN6thrust24THRUST_300001_SM_1000_NS18transform_iteratorI6is_oddNSD_6detail15normal_iteratorINSD_10device_ptrIiEEEEllEEPlyS9_llNS7_10__identityEEEvT0_T1_T2_T3_T4_T6_)
        /*0068*/ 	.word	0x00000026


	//----- nvinfo : EIATTR_FRAME_SIZE
	.align		4
.L_62:
        /*006c*/ 	.byte	0x04, 0x11
        /*006e*/ 	.short	(.L_64 - .L_63)
	.align		4
.L_63:
        /*0070*/ 	.word	index@(_ZN3cub18CUB_300001_SM_10006detail6reduce28DeviceReduceSingleTileKernelINS2_10policy_hubIlyN4cuda3std3__44plusIlEEE10Policy1000EN6thrust24THRUST_300001_SM_1000_NS18transform_iteratorI6is_oddNSD_6detail15normal_iteratorINSD_10device_ptrIiEEEEllEEPlyS9_llNS7_10__identityEEEvT0_T1_T2_T3_T4_T6_)
        /*0074*/ 	.word	0x00000000


	//----- nvinfo : EIATTR_REGCOUNT
	.align		4
.L_64:
        /*0078*/ 	.byte	0x04, 0x2f
        /*007a*/ 	.short	(.L_66 - .L_65)
	.align		4
.L_65:
        /*007c*/ 	.word	index@(_ZN3cub18CUB_300001_SM_10006detail6reduce18DeviceReduceKernelINS2_10policy_hubIlyN4cuda3std3__44plusIlEEE10Policy1000EN6thrust24THRUST_300001_SM_1000_NS18transform_iteratorI6is_oddNSD_6detail15normal_iteratorINSD_10device_ptrIiEEEEllEEyS9_lNS7_10__identityEEEvT0_PT3_T1_NS0_13GridEvenShareISQ_EET2_T4_)
        /*0080*/ 	.word	0x0000001f


	//----- nvinfo : EIATTR_FRAME_SIZE
	.align		4
.L_66:
        /*0084*/ 	.byte	0x04, 0x11
        /*0086*/ 	.short	(.L_68 - .L_67)
	.align		4
.L_67:
        /*0088*/ 	.word	index@(_ZN3cub18CUB_300001_SM_10006detail6reduce18DeviceReduceKernelINS2_10policy_hubIlyN4cuda3std3__44plusIlEEE10Policy1000EN6thrust24THRUST_300001_SM_1000_NS18transform_iteratorI6is_oddNSD_6detail15normal_iteratorINSD_10device_ptrIiEEEEllEEyS9_lNS7_10__identityEEEvT0_PT3_T1_NS0_13GridEvenShareISQ_EET2_T4_)
        /*008c*/ 	.word	0x00000000


	//----- nvinfo : EIATTR_REGCOUNT
	.align		4
.L_68:
        /*0090*/ 	.byte	0x04, 0x2f
        /*0092*/ 	.short	(.L_70 - .L_69)
	.align		4
.L_69:
        /*0094*/ 	.word	index@(_ZN3cub18CUB_300001_SM_10006detail6reduce28DeviceReduceSingleTileKernelINS2_10policy_hubIlyN4cuda3std3__44plusIlEEE10Policy1000EPlSC_iS9_llNS7_10__identityEEEvT0_T1_T2_T3_T4_T6_)
        /*0098*/ 	.word	0x00000030


	//----- nvinfo : EIATTR_FRAME_SIZE
	.align		4
.L_70:
        /*009c*/ 	.byte	0x04, 0x11
        /*009e*/ 	.short	(.L_72 - .L_71)
	.align		4
.L_71:
        /*00a0*/ 	.word	index@(_ZN3cub18CUB_300001_SM_10006detail6reduce28DeviceReduceSingleTileKernelINS2_10policy_hubIlyN4cuda3std3__44plusIlEEE10Policy1000EPlSC_iS9_llNS7_10__identityEEEvT0_T1_T2_T3_T4_T6_)
        /*00a4*/ 	.word	0x00000000


	//----- nvinfo : EIATTR_REGCOUNT
	.align		4
.L_72:
        /*00a8*/ 	.byte	0x04, 0x2f
        /*00aa*/ 	.short	(.L_74 - .L_73)
	.align		4
.L_73:
        /*00ac*/ 	.word	index@(_ZN3cub18CUB_300001_SM_10006detail8for_each13static_kernelINS2_12policy_hub_t12policy_500_tEmN6thrust24THRUST_300001_SM_1000_NS8cuda_cub20__uninitialized_fill7functorINS7_10device_ptrIiEEiEEEEvT0_T1_)
        /*00b0*/ 	.word	0x00000008


	//----- nvinfo : EIATTR_FRAME_SIZE
	.align		4
.L_74:
        /*00b4*/ 	.byte	0x04, 0x11
        /*00b6*/ 	.short	(.L_76 - .L_75)
	.align		4
.L_75:
        /*00b8*/ 	.word	index@(_ZN3cub18CUB_300001_SM_10006detail8for_each13static_kernelINS2_12policy_hub_t12policy_500_tEmN6thrust24THRUST_300001_SM_1000_NS8cuda_cub20__uninitialized_fill7functorINS7_10device_ptrIiEEiEEEEvT0_T1_)
        /*00bc*/ 	.word	0x00000000


	//----- nvinfo : EIATTR_MIN_STACK_SIZE
	.align		4
.L_76:
        /*00c0*/ 	.byte	0x04, 0x12
        /*00c2*/ 	.short	(.L_78 - .L_77)
	.align		4
.L_77:
        /*00c4*/ 	.word	index@(_ZN3cub18CUB_300001_SM_10006detail8for_each13static_kernelINS2_12policy_hub_t12policy_500_tEmN6thrust24THRUST_300001_SM_1000_NS8cuda_cub20__uninitialized_fill7functorINS7_10device_ptrIiEEiEEEEvT0_T1_)
        /*00c8*/ 	.word	0x00000000


	//----- nvinfo : EIATTR_MIN_STACK_SIZE
	.align		4
.L_78:
        /*00cc*/ 	.byte	0x04, 0x12
        /*00ce*/ 	.short	(.L_80 - .L_79)
	.align		4
.L_79:
        /*00d0*/ 	.word	index@(_ZN3cub18CUB_300001_SM_10006detail6reduce28DeviceReduceSingleTileKernelINS2_10policy_hubIlyN4cuda3std3__44plusIlEEE10Policy1000EPlSC_iS9_llNS7_10__identityEEEvT0_T1_T2_T3_T4_T6_)
        /*00d4*/ 	.word	0x00000000


	//----- nvinfo : EIATTR_MIN_STACK_SIZE
	.align		4
.L_80:
        /*00d8*/ 	.byte	0x04, 0x12
        /*00da*/ 	.short	(.L_82 - .L_81)
	.align		4
.L_81:
        /*00dc*/ 	.word	index@(_ZN3cub18CUB_300001_SM_10006detail6reduce18DeviceReduceKernelINS2_10policy_hubIlyN4cuda3std3__44plusIlEEE10Policy1000EN6thrust24THRUST_300001_SM_1000_NS18transform_iteratorI6is_oddNSD_6detail15normal_iteratorINSD_10device_ptrIiEEEEllEEyS9_lNS7_10__identityEEEvT0_PT3_T1_NS0_13GridEvenShareISQ_EET2_T4_)
        /*00e0*/ 	.word	0x00000000


	//----- nvinfo : EIATTR_MIN_STACK_SIZE
	.align		4
.L_82:
        /*00e4*/ 	.byte	0x04, 0x12
        /*00e6*/ 	.short	(.L_84 - .L_83)
	.align		4
.L_83:
        /*00e8*/ 	.word	index@(_ZN3cub18CUB_300001_SM_10006detail6reduce28DeviceReduceSingleTileKernelINS2_10policy_hubIlyN4cuda3std3__44plusIlEEE10Policy1000EN6thrust24THRUST_300001_SM_1000_NS18transform_iteratorI6is_oddNSD_6detail15normal_iteratorINSD_10device_ptrIiEEEEllEEPlyS9_llNS7_10__identityEEEvT0_T1_T2_T3_T4_T6_)
        /*00ec*/ 	.word	0x00000000


	//----- nvinfo : EIATTR_MIN_STACK_SIZE
	.align		4
.L_84:
        /*00f0*/ 	.byte	0x04, 0x12
        /*00f2*/ 	.short	(.L_86 - .L_85)
	.align		4
.L_85:
        /*00f4*/ 	.word	index@(_ZN3cub18CUB_300001_SM_10006detail6reduce28DeviceReduceSingleTileKernelINS2_10policy_hubIljN4cuda3std3__44plusIlEEE10Policy1000EPlSC_iS9_llNS7_10__identityEEEvT0_T1_T2_T3_T4_T6_)
        /*00f8*/ 	.word	0x00000000


	//----- nvinfo : EIATTR_MIN_STACK_SIZE
	.align		4
.L_86:
        /*00fc*/ 	.byte	0x04, 0x12
        /*00fe*/ 	.short	(.L_88 - .L_87)
	.align		4
.L_87:
        /*0100*/ 	.word	index@(_ZN3cub18CUB_300001_SM_10006detail6reduce18DeviceReduceKernelINS2_10policy_hubIljN4cuda3std3__44plusIlEEE10Policy1000EN6thrust24THRUST_300001_SM_1000_NS18transform_iteratorI6is_oddNSD_6detail15normal_iteratorINSD_10device_ptrIiEEEEllEEjS9_lNS7_10__identityEEEvT0_PT3_T1_NS0_13GridEvenShareISQ_EET2_T4_)
        /*0104*/ 	.word	0x00000000


	//----- nvinfo : EIATTR_MIN_STACK_SIZE
	.align		4
.L_88:
        /*0108*/ 	.byte	0x04, 0x12
        /*010a*/ 	.short	(.L_90 - .L_89)
	.align		4
.L_89:
        /*010c*/ 	.word	index@(_ZN3cub18CUB_300001_SM_10006detail6reduce28DeviceReduceSingleTileKernelINS2_10policy_hubIljN4cuda3std3__44plusIlEEE10Policy1000EN6thrust24THRUST_300001_SM_1000_NS18transform_iteratorI6is_oddNSD_6detail15normal_iteratorINSD_10device_ptrIiEEEEllEEPljS9_llNS7_10__identityEEEvT0_T1_T2_T3_T4_T6_)
        /*0110*/ 	.word	0x00000000


	//----- nvinfo : EIATTR_MIN_STACK_SIZE
	.align		4
.L_90:
        /*0114*/ 	.byte	0x04, 0x12
        /*0116*/ 	.short	(.L_92 - .L_91)
	.align		4
.L_91:
        /*0118*/ 	.word	index@(_ZN3cub18CUB_300001_SM_10006detail11EmptyKernelIvEEvv)
        /*011c*/ 	.word	0x00000000
.L_92:


//--------------------- .nv.compat                --------------------------
	.section	.nv.compat,"",@"SHT_CUDA_COMPAT_INFO"
	.align	4
        /*0000*/ 	.byte	0x02, 0x09, 0x00, 0x00, 0x02, 0x02, 0x01, 0x00, 0x02, 0x05, 0x05, 0x00, 0x03, 0x07, 0x01, 0x01
        /*0010*/ 	.byte	0x02, 0x03, 0x00, 0x00, 0x02, 0x06, 0x01, 0x00, 0x04, 0x0b, 0x08, 0x00, 0x09, 0x00, 0x00, 0x00
        /*0020*/ 	.byte	0x00, 0x00, 0x00, 0x00


//--------------------- .nv.info._ZN3cub18CUB_300001_SM_10006detail8for_each13static_kernelINS2_12policy_hub_t12policy_500_tEmN6thrust24THRUST_300001_SM_1000_NS8cuda_cub20__uninitialized_fill7functorINS7_10device_ptrIiEEiEEEEvT0_T1_ --------------------------
	.section	.nv.info._ZN3cub18CUB_300001_SM_10006detail8for_each13static_kernelINS2_12policy_hub_t12policy_500_tEmN6thrust24THRUST_300001_SM_1000_NS8cuda_cub20__uninitialized_fill7functorINS7_10device_ptrIiEEiEEEEvT0_T1_,"",@"SHT_CUDA_INFO"
	.sectionflags	@""
	.align	4


	//----- nvinfo : EIATTR_CUDA_API_VERSION
	.align		4
        /*0000*/ 	.byte	0x04, 0x37
        /*0002*/ 	.short	(.L_94 - .L_93)
.L_93:
        /*0004*/ 	.word	0x00000082


	//----- nvinfo : EIATTR_KPARAM_INFO
	.align		4
.L_94:
        /*0008*/ 	.byte	0x04, 0x17
        /*000a*/ 	.short	(.L_96 - .L_95)
.L_95:
        /*000c*/ 	.word	0x00000000
        /*0010*/ 	.short	0x0001
        /*0012*/ 	.short	0x0008
        /*0014*/ 	.byte	0x00, 0xf0, 0x41, 0x00


	//----- nvinfo : EIATTR_KPARAM_INFO
	.align		4
.L_96:
        /*0018*/ 	.byte	0x04, 0x17
        /*001a*/ 	.short	(.L_98 - .L_97)
.L_97:
        /*001c*/ 	.word	0x00000000
        /*0020*/ 	.short	0x0000
        /*0022*/ 	.short	0x0000
        /*0024*/ 	.byte	0x00, 0xf0, 0x21, 0x00


	//----- nvinfo : EIATTR_SPARSE_MMA_MASK
	.align		4
.L_98:
        /*0028*/ 	.byte	0x03, 0x50
        /*002a*/ 	.short	0x0000


	//----- nvinfo : EIATTR_MAXREG_COUNT
	.align		4
        /*002c*/ 	.byte	0x03, 0x1b
        /*002e*/ 	.short	0x00ff


	//----- nvinfo : EIATTR_MERCURY_ISA_VERSION
	.align		4
        /*0030*/ 	.byte	0x03, 0x5f
        /*0032*/ 	.short	0x0101


	//----- nvinfo : EIATTR_VRC_CTA_INIT_COUNT
	.align		4
        /*0034*/ 	.byte	0x02, 0x4a
	.zero		1
	.zero		1


	//----- nvinfo : EIATTR_EXIT_INSTR_OFFSETS
	.align		4
        /*0038*/ 	.byte	0x04, 0x1c
        /*003a*/ 	.short	(.L_100 - .L_99)


	//   ....[0]....
.L_99:
        /*003c*/ 	.word	0x00000130


	//   ....[1]....
        /*0040*/ 	.word	0x00000230


	//   ....[2]....
        /*0044*/ 	.word	0x00000260


	//----- nvinfo : EIATTR_MAX_THREADS
	.align		4
.L_100:
        /*0048*/ 	.byte	0x04, 0x05
        /*004a*/ 	.short	(.L_102 - .L_101)
.L_101:
        /*004c*/ 	.word	0x00000100
        /*0050*/ 	.word	0x00000001
        /*0054*/ 	.word	0x00000001


	//----- nvinfo : EIATTR_CBANK_PARAM_SIZE
	.align		4
.L_102:
        /*0058*/ 	.byte	0x03, 0x19
        /*005a*/ 	.short	0x0018


	//----- nvinfo : EIATTR_PARAM_CBANK
	.align		4
        /*005c*/ 	.byte	0x04, 0x0a
        /*005e*/ 	.short	(.L_104 - .L_103)
	.align		4
.L_103:
        /*0060*/ 	.word	index@(.nv.constant0._ZN3cub18CUB_300001_SM_10006detail8for_each13static_kernelINS2_12policy_hub_t12policy_500_tEmN6thrust24THRUST_300001_SM_1000_NS8cuda_cub20__uninitialized_fill7functorINS7_10device_ptrIiEEiEEEEvT0_T1_)
        /*0064*/ 	.short	0x0380
        /*0066*/ 	.short	0x0018


	//----- nvinfo : EIATTR_SW_WAR
	.align		4
.L_104:
        /*0068*/ 	.byte	0x04, 0x36
        /*006a*/ 	.short	(.L_106 - .L_105)
.L_105:
        /*006c*/ 	.word	0x00000008
.L_106:


//--------------------- .nv.info._ZN3cub18CUB_300001_SM_10006detail6reduce28DeviceReduceSingleTileKernelINS2_10policy_hubIlyN4cuda3std3__44plusIlEEE10Policy1000EPlSC_iS9_llNS7_10__identityEEEvT0_T1_T2_T3_T4_T6_ --------------------------
	.section	.nv.info._ZN3cub18CUB_300001_SM_10006detail6reduce28DeviceReduceSingleTileKernelINS2_10policy_hubIlyN4cuda3std3__44plusIlEEE10Policy1000EPlSC_iS9_llNS7_10__identityEEEvT0_T1_T2_T3_T4_T6_,"",@"SHT_CUDA_INFO"
	.sectionflags	@""
	.align	4


	//----- nvinfo : EIATTR_CUDA_API_VERSION
	.align		4
        /*0000*/ 	.byte	0x04, 0x37
        /*0002*/ 	.short	(.L_108 - .L_107)
.L_107:
        /*0004*/ 	.word	0x00000082


	//----- nvinfo : EIATTR_KPARAM_INFO
	.align		4
.L_108:
        /*0008*/ 	.byte	0x04, 0x17
        /*000a*/ 	.short	(.L_110 - .L_109)
.L_109:
        /*000c*/ 	.word	0x00000000
        /*0010*/ 	.short	0x0005
        /*0012*/ 	.short	0x0020
        /*0014*/ 	.byte	0x00, 0xf0, 0x05, 0x00


	//----- nvinfo : EIATTR_KPARAM_INFO
	.align		4
.L_110:
        /*0018*/ 	.byte	0x04, 0x17
        /*001a*/ 	.short	(.L_112 - .L_111)
.L_111:
        /*001c*/ 	.word	0x00000000
        /*0020*/ 	.short	0x0004
        /*0022*/ 	.short	0x0018
        /*0024*/ 	.byte	0x00, 0xf0, 0x21, 0x00


	//----- nvinfo : EIATTR_KPARAM_INFO
	.align		4
.L_112:
        /*0028*/ 	.byte	0x04, 0x17
        /*002a*/ 	.short	(.L_114 - .L_113)
.L_113:
        /*002c*/ 	.word	0x00000000
        /*0030*/ 	.short	0x0003
        /*0032*/ 	.short	0x0014
        /*0034*/ 	.byte	0x00, 0xf0, 0x05, 0x00


	//----- nvinfo : EIATTR_KPARAM_INFO
	.align		4
.L_114:
        /*0038*/ 	.byte	0x04, 0x17
        /*003a*/ 	.short	(.L_116 - .L_115)
.L_115:
        /*003c*/ 	.word	0x00000000
        /*0040*/ 	.short	0x0002
        /*0042*/ 	.short	0x0010
        /*0044*/ 	.byte	0x00, 0xf0, 0x11, 0x00


	//----- nvinfo : EIATTR_KPARAM_INFO
	.align		4
.L_116:
        /*0048*/ 	.byte	0x04, 0x17
        /*004a*/ 	.short	(.L_118 - .L_117)
.L_117:
        /*004c*/ 	.word	0x00000000
        /*0050*/ 	.short	0x0001
        /*0052*/ 	.short	0x0008
        /*0054*/ 	.byte	0x00, 0xf5, 0x21, 0x00


	//----- nvinfo : EIATTR_KPARAM_INFO
	.align		4
.L_118:
        /*0058*/ 	.byte	0x04, 0x17
        /*005a*/ 	.short	(.L_120 - .L_119)
.L_119:
        /*005c*/ 	.word	0x00000000
        /*0060*/ 	.short	0x0000
        /*0062*/ 	.short	0x0000
        /*0064*/ 	.byte	0x00, 0xf5, 0x21, 0x00


	//----- nvinfo : EIATTR_SPARSE_MMA_MASK
	.align		4
.L_120:
        /*0068*/ 	.byte	0x03, 0x50
        /*006a*/ 	.short	0x0000


	//----- nvinfo : EIATTR_MAXREG_COUNT
	.align		4
        /*006c*/ 	.byte	0x03, 0x1b
        /*006e*/ 	.short	0x0080


	//----- nvinfo : EIATTR_NUM_BARRIERS
	.align		4
        /*0070*/ 	.byte	0x02, 0x4c
        /*0072*/ 	.byte	0x01
	.zero		1


	//----- nvinfo : EIATTR_MERCURY_ISA_VERSION
	.align		4
        /*0074*/ 	.byte	0x03, 0x5f
        /*0076*/ 	.short	0x0101


	//----- nvinfo : EIATTR_COOP_GROUP_MASK_REGIDS
	.align		4
        /*0078*/ 	.byte	0x04, 0x29
        /*007a*/ 	.short	(.L_122 - .L_121)


	//   ....[0]....
.L_121:
        /*007c*/ 	.word	0xffffffff


	//   ....[1]....
        /*0080*/ 	.word	0xffffffff


	//   ....[2]....
        /*0084*/ 	.word	0xffffffff


	//   ....[3]....
        /*0088*/ 	.word	0xffffffff


	//   ....[4]....
        /*008c*/ 	.word	0xffffffff


	//   ....[5]....
        /*0090*/ 	.word	0xffffffff


	//   ....[6]....
        /*0094*/ 	.word	0xffffffff


	//   ....[7]....
        /*0098*/ 	.word	0xffffffff


	//   ....[8]....
        /*009c*/ 	.word	0xffffffff


	//   ....[9]....
        /*00a0*/ 	.word	0xffffffff


	//   ....[10]....
        /*00a4*/ 	.word	0xffffffff


	//   ....[11]....
        /*00a8*/ 	.word	0xffffffff


	//   ....[12]....
        /*00ac*/ 	.word	0xffffffff


	//   ....[13]....
        /*00b0*/ 	.word	0xffffffff


	//   ....[14]....
        /*00b4*/ 	.word	0xffffffff


	//   ....[15]....
        /*00b8*/ 	.word	0xffffffff


	//   ....[16]....
        /*00bc*/ 	.word	0xffffffff


	//   ....[17]....
        /*00c0*/ 	.word	0xffffffff


	//   ....[18]....
        /*00c4*/ 	.word	0xffffffff


	//   ....[19]....
        /*00c8*/ 	.word	0xffffffff


	//   ....[20]....
        /*00cc*/ 	.word	0xffffffff


	//   ....[21]....
        /*00d0*/ 	.word	0xffffffff


	//   ....[22]....
        /*00d4*/ 	.word	0xffffffff


	//   ....[23]....
        /*00d8*/ 	.word	0xffffffff


	//   ....[24]....
        /*00dc*/ 	.word	0xffffffff


	//   ....[25]....
        /*00e0*/ 	.word	0xffffffff


	//   ....[26]....
        /*00e4*/ 	.word	0xffffffff


	//   ....[27]....
        /*00e8*/ 	.word	0xffffffff


	//   ....[28]....
        /*00ec*/ 	.word	0xffffffff


	//   ....[29]....
        /*00f0*/ 	.word	0xffffffff


	//----- nvinfo : EIATTR_COOP_GROUP_INSTR_OFFSETS
	.align		4
.L_122:
        /*00f4*/ 	.byte	0x04, 0x28
        /*00f6*/ 	.short	(.L_124 - .L_123)


	//   ....[0]....
.L_123:
        /*00f8*/ 	.word	0x00000970


	//   ....[1]....
        /*00fc*/ 	.word	0x00000980


	//   ....[2]....
        /*0100*/ 	.word	0x000009e0


	//   ....[3]....
        /*0104*/ 	.word	0x00000a00


	//   ....[4]....
        /*0108*/ 	.word	0x00000a50


	//   ....[5]....
        /*010c*/ 	.word	0x00000a70


	//   ....[6]....
        /*0110*/ 	.word	0x00000ab0


	//   ....[7]....
        /*0114*/ 	.word	0x00000af0


	//   ....[8]....
        /*0118*/ 	.word	0x00000b40


	//   ....[9]....
        /*011c*/ 	.word	0x00000b80


	//   ....[10]....
        /*0120*/ 	.word	0x00000e80


	//   ....[11]....
        /*0124*/ 	.word	0x00000e90


	//   ....[12]....
        /*0128*/ 	.word	0x00000f10


	//   ....[13]....
        /*012c*/ 	.word	0x00000f30


	//   ....[14]....
        /*0130*/ 	.word	0x00000f70


	//   ....[15]....
        /*0134*/ 	.word	0x00000fb0


	//   ....[16]....
        /*0138*/ 	.word	0x00001010


	//   ....[17]....
        /*013c*/ 	.word	0x00001040


	//   ....[18]....
        /*0140*/ 	.word	0x00001080


	//   ....[19]....
        /*0144*/ 	.word	0x000010c0


	//   ....[20]....
        /*0148*/ 	.word	0x000021b0


	//   ....[21]....
        /*014c*/ 	.word	0x000021c0


	//   ....[22]....
        /*0150*/ 	.word	0x00002240


	//   ....[23]....
        /*0154*/ 	.word	0x00002250


	//   ....[24]....
        /*0158*/ 	.word	0x000022b0


	//   ....[25]....
        /*015c*/ 	.word	0x000022d0


	//   ....[26]....
        /*0160*/ 	.word	0x00002310


	//   ....[27]....
        /*0164*/ 	.word	0x00002340


	//   ....[28]....
        /*0168*/ 	.word	0x00002380


	//   ....[29]....
        /*016c*/ 	.word	0x000023e0


	//----- nvinfo : EIATTR_VRC_CTA_INIT_COUNT
	.align		4
.L_124:
        /*0170*/ 	.byte	0x02, 0x4a
	.zero		1
	.zero		1


	//----- nvinfo : EIATTR_EXIT_INSTR_OFFSETS
	.align		4
        /*0174*/ 	.byte	0x04, 0x1c
        /*0176*/ 	.short	(.L_126 - .L_125)


	//   ....[0]....
.L_125:
        /*0178*/ 	.word	0x00000080


	//   ....[1]....
        /*017c*/ 	.word	0x000000c0


	//   ....[2]....
        /*0180*/ 	.word	0x00002650


	//   ....[3]....
        /*0184*/ 	.word	0x000026b0


	//----- nvinfo : EIATTR_MAX_THREADS
	.align		4
.L_126:
        /*0188*/ 	.byte	0x04, 0x05
        /*018a*/ 	.short	(.L_128 - .L_127)
.L_127:
        /*018c*/ 	.word	0x00000200
        /*0190*/ 	.word	0x00000001
        /*0194*/ 	.word	0x00000001


	//----- nvinfo : EIATTR_CRS_STACK_SIZE
	.align		4
.L_128:
        /*0198*/ 	.byte	0x04, 0x1e
        /*019a*/ 	.short	(.L_130 - .L_129)
.L_129:
        /*019c*/ 	.word	0x00000000


	//----- nvinfo : EIATTR_CBANK_PARAM_SIZE
	.align		4
.L_130:
        /*01a0*/ 	.byte	0x03, 0x19
        /*01a2*/ 	.short	0x0021


	//----- nvinfo : EIATTR_PARAM_CBANK
	.align		4
        /*01a4*/ 	.byte	0x04, 0x0a
        /*01a6*/ 	.short	(.L_132 - .L_131)
	.align		4
.L_131:
        /*01a8*/ 	.word	index@(.nv.constant0._ZN3cub18CUB_300001_SM_10006detail6reduce28DeviceReduceSingleTileKernelINS2_10policy_hubIlyN4cuda3std3__44plusIlEEE10Policy1000EPlSC_iS9_llNS7_10__identityEEEvT0_T1_T2_T3_T4_T6_)
        /*01ac*/ 	.short	0x0380
        /*01ae*/ 	.short	0x0021


	//----- nvinfo : EIATTR_SW_WAR
	.align		4
.L_132:
        /*01b0*/ 	.byte	0x04, 0x36
        /*01b2*/ 	.short	(.L_134 - .L_133)
.L_133:
        /*01b4*/ 	.word	0x00000008
.L_134:


//--------------------- .nv.info._ZN3cub18CUB_300001_SM_10006detail6reduce18DeviceReduceKernelINS2_10policy_hubIlyN4cuda3std3__44plusIlEEE10Policy1000EN6thrust24THRUST_300001_SM_1000_NS18transform_iteratorI6is_oddNSD_6detail15normal_iteratorINSD_10device_ptrIiEEEEllEEyS9_lNS7_10__identityEEEvT0_PT3_T1_NS0_13GridEvenShareISQ_EET2_T4_ --------------------------
	.section	.nv.info._ZN3cub18CUB_300001_SM_10006detail6reduce18DeviceReduceKernelINS2_10policy_hubIlyN4cuda3std3__44plusIlEEE10Policy1000EN6thrust24THRUST_300001_SM_1000_NS18transform_iteratorI6is_oddNSD_6detail15normal_iteratorINSD_10device_ptrIiEEEEllEEyS9_lNS7_10__identityEEEvT0_PT3_T1_NS0_13GridEvenShareISQ_EET2_T4_,"",@"SHT_CUDA_INFO"
	.sectionflags	@""
	.align	4


	//----- nvinfo : EIATTR_CUDA_API_VERSION
	.align		4
        /*0000*/ 	.byte	0x04, 0x37
        /*0002*/ 	.short	(.L_136 - .L_135)
.L_135:
        /*0004*/ 	.word	0x00000082


	//----- nvinfo : EIATTR_KPARAM_INFO
	.align		4
.L_136:
        /*0008*/ 	.byte	0x04, 0x17
        /*000a*/ 	.short	(.L_138 - .L_137)
.L_137:
        /*000c*/ 	.word	0x00000000
        /*0010*/ 	.short	0x0005
        /*0012*/ 	.short	0x0069
        /*0014*/ 	.byte	0x00, 0xf0, 0x05, 0x00


	//----- nvinfo : EIATTR_KPARAM_INFO
	.align		4
.L_138:
        /*0018*/ 	.byte	0x04, 0x17
        /*001a*/ 	.short	(.L_140 - .L_139)
.L_139:
        /*001c*/ 	.word	0x00000000
        /*0020*/ 	.short	0x0004
        /*0022*/ 	.short	0x0068
        /*0024*/ 	.byte	0x00, 0xf0, 0x05, 0x00


	//----- nvinfo : EIATTR_KPARAM_INFO
	.align		4
.L_140:
        /*0028*/ 	.byte	0x04, 0x17
        /*002a*/ 	.short	(.L_142 - .L_141)
.L_141:
        /*002c*/ 	.word	0x00000000
        /*0030*/ 	.short	0x0003
        /*0032*/ 	.short	0x0020
        /*0034*/ 	.byte	0x00, 0xf0, 0x21, 0x01


	//----- nvinfo : EIATTR_KPARAM_INFO
	.align		4
.L_142:
        /*0038*/ 	.byte	0x04, 0x17
        /*003a*/ 	.short	(.L_144 - .L_143)
.L_143:
        /*003c*/ 	.word	0x00000000
        /*0040*/ 	.short	0x0002
        /*0042*/ 	.short	0x0018
        /*0044*/ 	.byte	0x00, 0xf0, 0x21, 0x00


	//----- nvinfo : EIATTR_KPARAM_INFO
	.align		4
.L_144:
        /*0048*/ 	.byte	0x04, 0x17
        /*004a*/ 	.short	(.L_146 - .L_145)
.L_145:
        /*004c*/ 	.word	0x00000000
        /*0050*/ 	.short	0x0001
        /*0052*/ 	.short	0x0010
        /*0054*/ 	.byte	0x00, 0xf5, 0x21, 0x00


	//----- nvinfo : EIATTR_KPARAM_INFO
	.align		4
.L_146:
        /*0058*/ 	.byte	0x04, 0x17
        /*005a*/ 	.short	(.L_148 - .L_147)
.L_147:
        /*005c*/ 	.word	0x00000000
        /*0060*/ 	.short	0x0000
        /*0062*/ 	.short	0x0000
        /*0064*/ 	.byte	0x00, 0xf0, 0x41, 0x00


	//----- nvinfo : EIATTR_SPARSE_MMA_MASK
	.align		4
.L_148:
        /*0068*/ 	.byte	0x03, 0x50
        /*006a*/ 	.short	0x0000


	//----- nvinfo : EIATTR_MAXREG_COUNT
	.align		4
        /*006c*/ 	.byte	0x03, 0x1b
        /*006e*/ 	.short	0x0080


	//----- nvinfo : EIATTR_NUM_BARRIERS
	.align		4
        /*0070*/ 	.byte	0x02, 0x4c
        /*0072*/ 	.byte	0x01
	.zero		1


	//----- nvinfo : EIATTR_MERCURY_ISA_VERSION
	.align		4
        /*0074*/ 	.byte	0x03, 0x5f
        /*0076*/ 	.short	0x0101


	//----- nvinfo : EIATTR_COOP_GROUP_MASK_REGIDS
	.align		4
        /*0078*/ 	.byte	0x04, 0x29
        /*007a*/ 	.short	(.L_150 - .L_149)


	//   ....[0]....
.L_149:
        /*007c*/ 	.word	0xffffffff


	//   ....[1]....
        /*0080*/ 	.word	0xffffffff


	//   ....[2]....
        /*0084*/ 	.word	0xffffffff


	//   ....[3]....
        /*0088*/ 	.word	0xffffffff


	//   ....[4]....
        /*008c*/ 	.word	0xffffffff


	//   ....[5]....
        /*0090*/ 	.word	0xffffffff


	//   ....[6]....
        /*0094*/ 	.word	0xffffffff


	//   ....[7]....
        /*0098*/ 	.word	0xffffffff


	//   ....[8]....
        /*009c*/ 	.word	0xffffffff


	//   ....[9]....
        /*00a0*/ 	.word	0xffffffff


	//   ....[10]....
        /*00a4*/ 	.word	0xffffffff


	//   ....[11]....
        /*00a8*/ 	.word	0xffffffff


	//   ....[12]....
        /*00ac*/ 	.word	0xffffffff


	//   ....[13]....
        /*00b0*/ 	.word	0xffffffff


	//   ....[14]....
        /*00b4*/ 	.word	0xffffffff


	//   ....[15]....
        /*00b8*/ 	.word	0xffffffff


	//   ....[16]....
        /*00bc*/ 	.word	0xffffffff


	//   ....[17]....
        /*00c0*/ 	.word	0xffffffff


	//   ....[18]....
        /*00c4*/ 	.word	0xffffffff


	//   ....[19]....
        /*00c8*/ 	.word	0xffffffff


	//   ....[20]....
        /*00cc*/ 	.word	0xffffffff


	//   ....[21]....
        /*00d0*/ 	.word	0xffffffff


	//   ....[22]....
        /*00d4*/ 	.word	0xffffffff


	//   ....[23]....
        /*00d8*/ 	.word	0xffffffff


	//   ....[24]....
        /*00dc*/ 	.word	0xffffffff


	//   ....[25]....
        /*00e0*/ 	.word	0xffffffff


	//   ....[26]....
        /*00e4*/ 	.word	0xffffffff


	//   ....[27]....
        /*00e8*/ 	.word	0xffffffff


	//   ....[28]....
        /*00ec*/ 	.word	0xffffffff


	//   ....[29]....
        /*00f0*/ 	.word	0xffffffff


	//----- nvinfo : EIATTR_COOP_GROUP_INSTR_OFFSETS
	.align		4
.L_150:
        /*00f4*/ 	.byte	0x04, 0x28
        /*00f6*/ 	.short	(.L_152 - .L_151)


	//   ....[0]....
.L_151:
        /*00f8*/ 	.word	0x00000ba0


	//   ....[1]....
        /*00fc*/ 	.word	0x00000bb0


	//   ....[2]....
        /*0100*/ 	.word	0x00000c10


	//   ....[3]....
        /*0104*/ 	.word	0x00000c30


	//   ....[4]....
        /*0108*/ 	.word	0x00000c80


	//   ....[5]....
        /*010c*/ 	.word	0x00000ca0


	//   ....[6]....
        /*0110*/ 	.word	0x00000ce0


	//   ....[7]....
        /*0114*/ 	.word	0x00000d20


	//   ....[8]....
        /*0118*/ 	.word	0x00000d80


	//   ....[9]....
        /*011c*/ 	.word	0x00000dd0


	//   ....[10]....
        /*0120*/ 	.word	0x000010b0


	//   ....[11]....
        /*0124*/ 	.word	0x000010c0


	//   ....[12]....
        /*0128*/ 	.word	0x00001150


	//   ....[13]....
        /*012c*/ 	.word	0x00001170


	//   ....[14]....
        /*0130*/ 	.word	0x000011d0


	//   ....[15]....
        /*0134*/ 	.word	0x00001220


	//   ....[16]....
        /*0138*/ 	.word	0x00001270


	//   ....[17]....
        /*013c*/ 	.word	0x000012a0


	//   ....[18]....
        /*0140*/ 	.word	0x000012e0


	//   ....[19]....
        /*0144*/ 	.word	0x00001330


	//   ....[20]....
        /*0148*/ 	.word	0x00002870


	//   ....[21]....
        /*014c*/ 	.word	0x00002880


	//   ....[22]....
        /*0150*/ 	.word	0x00002910


	//   ....[23]....
        /*0154*/ 	.word	0x00002920


	//   ....[24]....
        /*0158*/ 	.word	0x00002970


	//   ....[25]....
        /*015c*/ 	.word	0x000029a0


	//   ....[26]....
        /*0160*/ 	.word	0x000029e0


	//   ....[27]....
        /*0164*/ 	.word	0x00002a10


	//   ....[28]....
        /*0168*/ 	.word	0x00002a60


	//   ....[29]....
        /*016c*/ 	.word	0x00002ab0


	//----- nvinfo : EIATTR_VRC_CTA_INIT_COUNT
	.align		4
.L_152:
        /*0170*/ 	.byte	0x02, 0x4a
	.zero		1
	.zero		1


	//----- nvinfo : EIATTR_EXIT_INSTR_OFFSETS
	.align		4
        /*0174*/ 	.byte	0x04, 0x1c
        /*0176*/ 	.short	(.L_154 - .L_153)


	//   ....[0]....
.L_153:
        /*0178*/ 	.word	0x00002d20


	//   ....[1]....
        /*017c*/ 	.word	0x00002d60


	//----- nvinfo : EIATTR_MAX_THREADS
	.align		4
.L_154:
        /*0180*/ 	.byte	0x04, 0x05
        /*0182*/ 	.short	(.L_156 - .L_155)
.L_155:
        /*0184*/ 	.word	0x00000200
        /*0188*/ 	.word	0x00000001
        /*018c*/ 	.word	0x00000001


	//----- nvinfo : EIATTR_CRS_STACK_SIZE
	.align		4
.L_156:
        /*0190*/ 	.byte	0x04, 0x1e
        /*0192*/ 	.short	(.L_158 - .L_157)
.L_157:
        /*0194*/ 	.word	0x00000000


	//----- nvinfo : EIATTR_CBANK_PARAM_SIZE
	.align		4
.L_158:
        /*0198*/ 	.byte	0x03, 0x19
        /*019a*/ 	.short	0x006a


	//----- nvinfo : EIATTR_PARAM_CBANK
	.align		4
        /*019c*/ 	.byte	0x04, 0x0a
        /*019e*/ 	.short	(.L_160 - .L_159)
	.align		4
.L_159:
        /*01a0*/ 	.word	index@(.nv.constant0._ZN3cub18CUB_300001_SM_10006detail6reduce18DeviceReduceKernelINS2_10policy_hubIlyN4cuda3std3__44plusIlEEE10Policy1000EN6thrust24THRUST_300001_SM_1000_NS18transform_iteratorI6is_oddNSD_6detail15normal_iteratorINSD_10device_ptrIiEEEEllEEyS9_lNS7_10__identityEEEvT0_PT3_T1_NS0_13GridEvenShareISQ_EET2_T4_)
        /*01a4*/ 	.short	0x0380
        /*01a6*/ 	.short	0x006a


	//----- nvinfo : EIATTR_SW_WAR
	.align		4
.L_160:
        /*01a8*/ 	.byte	0x04, 0x36
        /*01aa*/ 	.short	(.L_162 - .L_161)
.L_161:
        /*01ac*/ 	.word	0x00000008
.L_162:


//--------------------- .nv.info._ZN3cub18CUB_300001_SM_10006detail6reduce28DeviceReduceSingleTileKernelINS2_10policy_hubIlyN4cuda3std3__44plusIlEEE10Policy1000EN6thrust24THRUST_300001_SM_1000_NS18transform_iteratorI6is_oddNSD_6detail15normal_iteratorINSD_10device_ptrIiEEEEllEEPlyS9_llNS7_10__identityEEEvT0_T1_T2_T3_T4_T6_ --------------------------
	.section	.nv.info._ZN3cub18CUB_300001_SM_10006detail6reduce28DeviceReduceSingleTileKernelINS2_10policy_hubIlyN4cuda3std3__44plusIlEEE10Policy1000EN6thrust24THRUST_300001_SM_1000_NS18transform_iteratorI6is_oddNSD_6detail15normal_iteratorINSD_10device_ptrIiEEEEllEEPlyS9_llNS7_10__identityEEEvT0_T1_T2_T3_T4_T6_,"",@"SHT_CUDA_INFO"
	.sectionflags	@""
	.align	4


	//----- nvinfo : EIATTR_CUDA_API_VERSION
	.align		4
        /*0000*/ 	.byte	0x04, 0x37
        /*0002*/ 	.short	(.L_164 - .L_163)
.L_163:
        /*0004*/ 	.word	0x00000082


	//----- nvinfo : EIATTR_KPARAM_INFO
	.align		4
.L_164:
        /*0008*/ 	.byte	0x04, 0x17
        /*000a*/ 	.short	(.L_166 - .L_165)
.L_165:
        /*000c*/ 	.word	0x00000000
        /*0010*/ 	.short	0x0005
        /*0012*/ 	.short	0x0030
        /*0014*/ 	.byte	0x00, 0xf0, 0x05, 0x00


	//----- nvinfo : EIATTR_KPARAM_INFO
	.align		4
.L_166:
        /*0018*/ 	.byte	0x04, 0x17
        /*001a*/ 	.short	(.L_168 - .L_167)
.L_167:
        /*001c*/ 	.word	0x00000000
        /*0020*/ 	.short	0x0004
        /*0022*/ 	.short	0x0028
        /*0024*/ 	.byte	0x00, 0xf0, 0x21, 0x00


	//----- nvinfo : EIATTR_KPARAM_INFO
	.align		4
.L_168:
        /*0028*/ 	.byte	0x04, 0x17
        /*002a*/ 	.short	(.L_170 - .L_169)
.L_169:
        /*002c*/ 	.word	0x00000000
        /*0030*/ 	.short	0x0003
        /*0032*/ 	.short	0x0020
        /*0034*/ 	.byte	0x00, 0xf0, 0x05, 0x00


	//----- nvinfo : EIATTR_KPARAM_INFO
	.align		4
.L_170:
        /*0038*/ 	.byte	0x04, 0x17
        /*003a*/ 	.short	(.L_172 - .L_171)
.L_171:
        /*003c*/ 	.word	0x00000000
        /*0040*/ 	.short	0x0002
        /*0042*/ 	.short	0x0018
        /*0044*/ 	.byte	0x00, 0xf0, 0x21, 0x00


	//----- nvinfo : EIATTR_KPARAM_INFO
	.align		4
.L_172:
        /*0048*/ 	.byte	0x04, 0x17
        /*004a*/ 	.short	(.L_174 - .L_173)
.L_173:
        /*004c*/ 	.word	0x00000000
        /*0050*/ 	.short	0x0001
        /*0052*/ 	.short	0x0010
        /*0054*/ 	.byte	0x00, 0xf5, 0x21, 0x00


	//----- nvinfo : EIATTR_KPARAM_INFO
	.align		4
.L_174:
        /*0058*/ 	.byte	0x04, 0x17
        /*005a*/ 	.short	(.L_176 - .L_175)
.L_175:
        /*005c*/ 	.word	0x00000000
        /*0060*/ 	.short	0x0000
        /*0062*/ 	.short	0x0000
        /*0064*/ 	.byte	0x00, 0xf0, 0x41, 0x00


	//----- nvinfo : EIATTR_SPARSE_MMA_MASK
	.align		4
.L_176:
        /*0068*/ 	.byte	0x03, 0x50
        /*006a*/ 	.short	0x0000


	//----- nvinfo : EIATTR_MAXREG_COUNT
	.align		4
        /*006c*/ 	.byte	0x03, 0x1b
        /*006e*/ 	.short	0x0080


	//----- nvinfo : EIATTR_NUM_BARRIERS
	.align		4
        /*0070*/ 	.byte	0x02, 0x4c
        /*0072*/ 	.byte	0x01
	.zero		1


	//----- nvinfo : EIATTR_MERCURY_ISA_VERSION
	.align		4
        /*0074*/ 	.byte	0x03, 0x5f
        /*0076*/ 	.short	0x0101


	//----- nvinfo : EIATTR_COOP_GROUP_MASK_REGIDS
	.align		4
        /*0078*/ 	.byte	0x04, 0x29
        /*007a*/ 	.short	(.L_178 - .L_177)


	//   ....[0]....
.L_177:
        /*007c*/ 	.word	0xffffffff


	//   ....[1]....
        /*0080*/ 	.word	0xffffffff


	//   ....[2]....
        /*0084*/ 	.word	0xffffffff


	//   ....[3]....
        /*0088*/ 	.word	0xffffffff


	//   ....[4]....
        /*008c*/ 	.word	0xffffffff


	//   ....[5]....
        /*0090*/ 	.word	0xffffffff


	//   ....[6]....
        /*0094*/ 	.word	0xffffffff


	//   ....[7]....
        /*0098*/ 	.word	0xffffffff


	//   ....[8]....
        /*009c*/ 	.word	0xffffffff


	//   ....[9]....
        /*00a0*/ 	.word	0xffffffff


	//   ....[10]....
        /*00a4*/ 	.word	0xffffffff


	//   ....[11]....
        /*00a8*/ 	.word	0xffffffff


	//   ....[12]....
        /*00ac*/ 	.word	0xffffffff


	//   ....[13]....
        /*00b0*/ 	.word	0xffffffff


	//   ....[14]....
        /*00b4*/ 	.word	0xffffffff


	//   ....[15]....
        /*00b8*/ 	.word	0xffffffff


	//   ....[16]....
        /*00bc*/ 	.word	0xffffffff


	//   ....[17]....
        /*00c0*/ 	.word	0xffffffff


	//   ....[18]....
        /*00c4*/ 	.word	0xffffffff


	//   ....[19]....
        /*00c8*/ 	.word	0xffffffff


	//   ....[20]....
        /*00cc*/ 	.word	0xffffffff


	//   ....[21]....
        /*00d0*/ 	.word	0xffffffff


	//   ....[22]....
        /*00d4*/ 	.word	0xffffffff


	//   ....[23]....
        /*00d8*/ 	.word	0xffffffff


	//   ....[24]....
        /*00dc*/ 	.word	0xffffffff


	//   ....[25]....
        /*00e0*/ 	.word	0xffffffff


	//   ....[26]....
        /*00e4*/ 	.word	0xffffffff


	//   ....[27]....
        /*00e8*/ 	.word	0xffffffff


	//   ....[28]....
        /*00ec*/ 	.word	0xffffffff


	//   ....[29]....
        /*00f0*/ 	.word	0xffffffff


	//----- nvinfo : EIATTR_COOP_GROUP_INSTR_OFFSETS
	.align		4
.L_178:
        /*00f4*/ 	.byte	0x04, 0x28
        /*00f6*/ 	.short	(.L_180 - .L_179)


	//   ....[0]....
.L_179:
        /*00f8*/ 	.word	0x00000b20


	//   ....[1]....
        /*00fc*/ 	.word	0x00000b30


	//   ....[2]....
        /*0100*/ 	.word	0x00000b90


	//   ....[3]....
        /*0104*/ 	.word	0x00000bb0


	//   ....[4]....
        /*0108*/ 	.word	0x00000c00


	//   ....[5]....
        /*010c*/ 	.word	0x00000c20


	//   ....[6]....
        /*0110*/ 	.word	0x00000c60


	//   ....[7]....
        /*0114*/ 	.word	0x00000ca0


	//   ....[8]....
        /*0118*/ 	.word	0x00000cf0


	//   ....[9]....
        /*011c*/ 	.word	0x00000d30


	//   ....[10]....
        /*0120*/ 	.word	0x00001030


	//   ....[11]....
        /*0124*/ 	.word	0x00001040


	//   ....[12]....
        /*0128*/ 	.word	0x000010c0


	//   ....[13]....
        /*012c*/ 	.word	0x000010e0


	//   ....[14]....
        /*0130*/ 	.word	0x00001130


	//   ....[15]....
        /*0134*/ 	.word	0x00001190


	//   ....[16]....
        /*0138*/ 	.word	0x000011d0


	//   ....[17]....
        /*013c*/ 	.word	0x00001200


	//   ....[18]....
        /*0140*/ 	.word	0x00001250


	//   ....[19]....
        /*0144*/ 	.word	0x000012b0


	//   ....[20]....
        /*0148*/ 	.word	0x00002710


	//   ....[21]....
        /*014c*/ 	.word	0x00002720


	//   ....[22]....
        /*0150*/ 	.word	0x000027a0


	//   ....[23]....
        /*0154*/ 	.word	0x000027b0


	//   ....[24]....
        /*0158*/ 	.word	0x00002810


	//   ....[25]....
        /*015c*/ 	.word	0x00002830


	//   ....[26]....
        /*0160*/ 	.word	0x00002870


	//   ....[27]....
        /*0164*/ 	.word	0x000028a0


	//   ....[28]....
        /*0168*/ 	.word	0x000028f0


	//   ....[29]....
        /*016c*/ 	.word	0x00002940


	//----- nvinfo : EIATTR_VRC_CTA_INIT_COUNT
	.align		4
.L_180:
        /*0170*/ 	.byte	0x02, 0x4a
	.zero		1
	.zero		1


	//----- nvinfo : EIATTR_EXIT_INSTR_OFFSETS
	.align		4
        /*0174*/ 	.byte	0x04, 0x1c
        /*0176*/ 	.short	(.L_182 - .L_181)


	//   ....[0]....
.L_181:
        /*0178*/ 	.word	0x000000a0


	//   ....[1]....
        /*017c*/ 	.word	0x000000e0


	//   ....[2]....
        /*0180*/ 	.word	0x00002ba0


	//   ....[3]....
        /*0184*/ 	.word	0x00002c00


	//----- nvinfo : EIATTR_MAX_THREADS
	.align		4
.L_182:
        /*0188*/ 	.byte	0x04, 0x05
        /*018a*/ 	.short	(.L_184 - .L_183)
.L_183:
        /*018c*/ 	.word	0x00000200
        /*0190*/ 	.word	0x00000001
        /*0194*/ 	.word	0x00000001


	//----- nvinfo : EIATTR_CRS_STACK_SIZE
	.align		4
.L_184:
        /*0198*/ 	.byte	0x04, 0x1e
        /*019a*/ 	.short	(.L_186 - .L_185)
.L_185:
        /*019c*/ 	.word	0x00000000


	//----- nvinfo : EIATTR_CBANK_PARAM_SIZE
	.align		4
.L_186:
        /*01a0*/ 	.byte	0x03, 0x19
        /*01a2*/ 	.short	0x0031


	//----- nvinfo : EIATTR_PARAM_CBANK
	.align		4
        /*01a4*/ 	.byte	0x04, 0x0a
        /*01a6*/ 	.short	(.L_188 - .L_187)
	.align		4
.L_187:
        /*01a8*/ 	.word	index@(.nv.constant0._ZN3cub18CUB_300001_SM_10006detail6reduce28DeviceReduceSingleTileKernelINS2_10policy_hubIlyN4cuda3std3__44plusIlEEE10Policy1000EN6thrust24THRUST_300001_SM_1000_NS18transform_iteratorI6is_oddNSD_6detail15normal_iteratorINSD_10device_ptrIiEEEEllEEPlyS9_llNS7_10__identityEEEvT0_T1_T2_T3_T4_T6_)
        /*01ac*/ 	.short	0x0380
        /*01ae*/ 	.short	0x0031


	//----- nvinfo : EIATTR_SW_WAR
	.align		4
.L_188:
        /*01b0*/ 	.byte	0x04, 0x36
        /*01b2*/ 	.short	(.L_190 - .L_189)
.L_189:
        /*01b4*/ 	.word	0x00000008
.L_190:


//--------------------- .nv.info._ZN3cub18CUB_300001_SM_10006detail6reduce28DeviceReduceSingleTileKernelINS2_10policy_hubIljN4cuda3std3__44plusIlEEE10Policy1000EPlSC_iS9_llNS7_10__identityEEEvT0_T1_T2_T3_T4_T6_ --------------------------
	.section	.nv.info._ZN3cub18CUB_300001_SM_10006detail6reduce28DeviceReduceSingleTileKernelINS2_10policy_hubIljN4cuda3std3__44plusIlEEE10Policy1000EPlSC_iS9_llNS7_10__identityEEEvT0_T1_T2_T3_T4_T6_,"",@"SHT_CUDA_INFO"
	.sectionflags	@""
	.align	4


	//----- nvinfo : EIATTR_CUDA_API_VERSION
	.align		4
        /*0000*/ 	.byte	0x04, 0x37
        /*0002*/ 	.short	(.L_192 - .L_191)
.L_191:
        /*0004*/ 	.word	0x00000082


	//----- nvinfo : EIATTR_KPARAM_INFO
	.align		4
.L_192:
        /*0008*/ 	.byte	0x04, 0x17
        /*000a*/ 	.short	(.L_194 - .L_193)
.L_193:
        /*000c*/ 	.word	0x00000000
        /*0010*/ 	.short	0x0005
        /*0012*/ 	.short	0x0020
        /*0014*/ 	.byte	0x00, 0xf0, 0x05, 0x00


	//----- nvinfo : EIATTR_KPARAM_INFO
	.align		4
.L_194:
        /*0018*/ 	.byte	0x04, 0x17
        /*001a*/ 	.short	(.L_196 - .L_195)
.L_195:
        /*001c*/ 	.word	0x00000000
        /*0020*/ 	.short	0x0004
        /*0022*/ 	.short	0x0018
        /*0024*/ 	.byte	0x00, 0xf0, 0x21, 0x00


	//----- nvinfo : EIATTR_KPARAM_INFO
	.align		4
.L_196:
        /*0028*/ 	.byte	0x04, 0x17
        /*002a*/ 	.short	(.L_198 - .L_197)
.L_197:
        /*002c*/ 	.word	0x00000000
        /*0030*/ 	.short	0x0003
        /*0032*/ 	.short	0x0014
        /*0034*/ 	.byte	0x00, 0xf0, 0x05, 0x00


	//----- nvinfo : EIATTR_KPARAM_INFO
	.align		4
.L_198:
        /*0038*/ 	.byte	0x04, 0x17
        /*003a*/ 	.short	(.L_200 - .L_199)
.L_199:
        /*003c*/ 	.word	0x00000000
        /*0040*/ 	.short	0x0002
        /*0042*/ 	.short	0x0010
        /*0044*/ 	.byte	0x00, 0xf0, 0x11, 0x00


	//----- nvinfo : EIATTR_KPARAM_INFO
	.align		4
.L_200:
        /*0048*/ 	.byte	0x04, 0x17
        /*004a*/ 	.short	(.L_202 - .L_201)
.L_201:
        /*004c*/ 	.word	0x00000000
        /*0050*/ 	.short	0x0001
        /*0052*/ 	.short	0x0008
        /*0054*/ 	.byte	0x00, 0xf5, 0x21, 0x00


	//----- nvinfo : EIATTR_KPARAM_INFO
	.align		4
.L_202:
        /*0058*/ 	.byte	0x04, 0x17
        /*005a*/ 	.short	(.L_204 - .L_203)
.L_203:
        /*005c*/ 	.word	0x00000000
        /*0060*/ 	.short	0x0000
        /*0062*/ 	.short	0x0000
        /*0064*/ 	.byte	0x00, 0xf5, 0x21, 0x00


	//----- nvinfo : EIATTR_SPARSE_MMA_MASK
	.align		4
.L_204:
        /*0068*/ 	.byte	0x03, 0x50
        /*006a*/ 	.short	0x0000


	//----- nvinfo : EIATTR_MAXREG_COUNT
	.align		4
        /*006c*/ 	.byte	0x03, 0x1b
        /*006e*/ 	.short	0x0080


	//----- nvinfo : EIATTR_NUM_BARRIERS
	.align		4
        /*0070*/ 	.byte	0x02, 0x4c
        /*0072*/ 	.byte	0x01
	.zero		1


	//----- nvinfo : EIATTR_MERCURY_ISA_VERSION
	.align		4
        /*0074*/ 	.byte	0x03, 0x5f
        /*0076*/ 	.short	0x0101


	//----- nvinfo : EIATTR_COOP_GROUP_MASK_REGIDS
	.align		4
        /*0078*/ 	.byte	0x04, 0x29
        /*007a*/ 	.short	(.L_206 - .L_205)


	//   ....[0]....
.L_205:
        /*007c*/ 	.word	0xffffffff


	//   ....[1]....
        /*0080*/ 	.word	0xffffffff


	//   ....[2]....
        /*0084*/ 	.word	0xffffffff


	//   ....[3]....
        /*0088*/ 	.word	0xffffffff


	//   ....[4]....
        /*008c*/ 	.word	0xffffffff


	//   ....[5]....
        /*0090*/ 	.word	0xffffffff


	//   ....[6]....
        /*0094*/ 	.word	0xffffffff


	//   ....[7]....
        /*0098*/ 	.word	0xffffffff


	//   ....[8]....
        /*009c*/ 	.word	0xffffffff


	//   ....[9]....
        /*00a0*/ 	.word	0xffffffff


	//   ....[10]....
        /*00a4*/ 	.word	0xffffffff


	//   ....[11]....
        /*00a8*/ 	.word	0xffffffff


	//   ....[12]....
        /*00ac*/ 	.word	0xffffffff


	//   ....[13]....
        /*00b0*/ 	.word	0xffffffff


	//   ....[14]....
        /*00b4*/ 	.word	0xffffffff


	//   ....[15]....
        /*00b8*/ 	.word	0xffffffff


	//   ....[16]....
        /*00bc*/ 	.word	0xffffffff


	//   ....[17]....
        /*00c0*/ 	.word	0xffffffff


	//   ....[18]....
        /*00c4*/ 	.word	0xffffffff


	//   ....[19]....
        /*00c8*/ 	.word	0xffffffff


	//   ....[20]....
        /*00cc*/ 	.word	0xffffffff


	//   ....[21]....
        /*00d0*/ 	.word	0xffffffff


	//   ....[22]....
        /*00d4*/ 	.word	0xffffffff


	//   ....[23]....
        /*00d8*/ 	.word	0xffffffff


	//   ....[24]....
        /*00dc*/ 	.word	0xffffffff


	//   ....[25]....
        /*00e0*/ 	.word	0xffffffff


	//   ....[26]....
        /*00e4*/ 	.word	0xffffffff


	//   ....[27]....
        /*00e8*/ 	.word	0xffffffff


	//   ....[28]....
        /*00ec*/ 	.word	0xffffffff


	//   ....[29]....
        /*00f0*/ 	.word	0xffffffff


	//----- nvinfo : EIATTR_COOP_GROUP_INSTR_OFFSETS
	.align		4
.L_206:
        /*00f4*/ 	.byte	0x04, 0x28
        /*00f6*/ 	.short	(.L_208 - .L_207)


	//   ....[0]....
.L_207:
        /*00f8*/ 	.word	0x00000970


	//   ....[1]....
        /*00fc*/ 	.word	0x00000980


	//   ....[2]....
        /*0100*/ 	.word	0x000009e0


	//   ....[3]....
        /*0104*/ 	.word	0x00000a00


	//   ....[4]....
        /*0108*/ 	.word	0x00000a50


	//   ....[5]....
        /*010c*/ 	.word	0x00000a70


	//   ....[6]....
        /*0110*/ 	.word	0x00000ab0


	//   ....[7]....
        /*0114*/ 	.word	0x00000af0


	//   ....[8]....
        /*0118*/ 	.word	0x00000b40


	//   ....[9]....
        /*011c*/ 	.word	0x00000b80


	//   ....[10]....
        /*0120*/ 	.word	0x00000e80


	//   ....[11]....
        /*0124*/ 	.word	0x00000e90


	//   ....[12]....
        /*0128*/ 	.word	0x00000f10


	//   ....[13]....
        /*012c*/ 	.word	0x00000f30


	//   ....[14]....
        /*0130*/ 	.word	0x00000f70


	//   ....[15]....
        /*0134*/ 	.word	0x00000fb0


	//   ....[16]....
        /*0138*/ 	.word	0x00001010


	//   ....[17]....
        /*013c*/ 	.word	0x00001040


	//   ....[18]....
        /*0140*/ 	.word	0x00001080


	//   ....[19]....
        /*0144*/ 	.word	0x000010c0


	//   ....[20]....
        /*0148*/ 	.word	0x000021b0


	//   ....[21]....
        /*014c*/ 	.word	0x000021c0


	//   ....[22]....
        /*0150*/ 	.word	0x00002240


	//   ....[23]....
        /*0154*/ 	.word	0x00002250


	//   ....[24]....
        /*0158*/ 	.word	0x000022b0


	//   ....[25]....
        /*015c*/ 	.word	0x000022d0


	//   ....[26]....
        /*0160*/ 	.word	0x00002310


	//   ....[27]....
        /*0164*/ 	.word	0x00002340


	//   ....[28]....
        /*0168*/ 	.word	0x00002380


	//   ....[29]....
        /*016c*/ 	.word	0x000023e0


	//----- nvinfo : EIATTR_VRC_CTA_INIT_COUNT
	.align		4
.L_208:
        /*0170*/ 	.byte	0x02, 0x4a
	.zero		1
	.zero		1


	//----- nvinfo : EIATTR_EXIT_INSTR_OFFSETS
	.align		4
        /*0174*/ 	.byte	0x04, 0x1c
        /*0176*/ 	.short	(.L_210 - .L_209)


	//   ....[0]....
.L_209:
        /*0178*/ 	.word	0x00000080


	//   ....[1]....
        /*017c*/ 	.word	0x000000c0


	//   ....[2]....
        /*0180*/ 	.word	0x00002650


	//   ....[3]....
        /*0184*/ 	.word	0x000026b0


	//----- nvinfo : EIATTR_MAX_THREADS
	.align		4
.L_210:
        /*0188*/ 	.byte	0x04, 0x05
        /*018a*/ 	.short	(.L_212 - .L_211)
.L_211:
        /*018c*/ 	.word	0x00000200
        /*0190*/ 	.word	0x00000001
        /*0194*/ 	.word	0x00000001


	//----- nvinfo : EIATTR_CRS_STACK_SIZE
	.align		4
.L_212:
        /*0198*/ 	.byte	0x04, 0x1e
        /*019a*/ 	.short	(.L_214 - .L_213)
.L_213:
        /*019c*/ 	.word	0x00000000


	//----- nvinfo : EIATTR_CBANK_PARAM_SIZE
	.align		4
.L_214:
        /*01a0*/ 	.byte	0x03, 0x19
        /*01a2*/ 	.short	0x0021


	//----- nvinfo : EIATTR_PARAM_CBANK
	.align		4
        /*01a4*/ 	.byte	0x04, 0x0a
        /*01a6*/ 	.short	(.L_216 - .L_215)
	.align		4
.L_215:
        /*01a8*/ 	.word	index@(.nv.constant0._ZN3cub18CUB_300001_SM_10006detail6reduce28DeviceReduceSingleTileKernelINS2_10policy_hubIljN4cuda3std3__44plusIlEEE10Policy1000EPlSC_iS9_llNS7_10__identityEEEvT0_T1_T2_T3_T4_T6_)
        /*01ac*/ 	.short	0x0380
        /*01ae*/ 	.short	0x0021


	//----- nvinfo : EIATTR_SW_WAR
	.align		4
.L_216:
        /*01b0*/ 	.byte	0x04, 0x36
        /*01b2*/ 	.short	(.L_218 - .L_217)
.L_217:
        /*01b4*/ 	.word	0x00000008
.L_218:


//--------------------- .nv.info._ZN3cub18CUB_300001_SM_10006detail6reduce18DeviceReduceKernelINS2_10policy_hubIljN4cuda3std3__44plusIlEEE10Policy1000EN6thrust24THRUST_300001_SM_1000_NS18transform_iteratorI6is_oddNSD_6detail15normal_iteratorINSD_10device_ptrIiEEEEllEEjS9_lNS7_10__identityEEEvT0_PT3_T1_NS0_13GridEvenShareISQ_EET2_T4_ --------------------------
	.section	.nv.info._ZN3cub18CUB_300001_SM_10006detail6reduce18DeviceReduceKernelINS2_10policy_hubIljN4cuda3std3__44plusIlEEE10Policy1000EN6thrust24THRUST_300001_SM_1000_NS18transform_iteratorI6is_oddNSD_6detail15normal_iteratorINSD_10device_ptrIiEEEEllEEjS9_lNS7_10__identityEEEvT0_PT3_T1_NS0_13GridEvenShareISQ_EET2_T4_,"",@"SHT_CUDA_INFO"
	.sectionflags	@""
	.align	4


	//----- nvinfo : EIATTR_CUDA_API_VERSION
	.align		4
        /*0000*/ 	.byte	0x04, 0x37
        /*0002*/ 	.short	(.L_220 - .L_219)
.L_219:
        /*0004*/ 	.word	0x00000082


	//----- nvinfo : EIATTR_KPARAM_INFO
	.align		4
.L_220:
        /*0008*/ 	.byte	0x04, 0x17
        /*000a*/ 	.short	(.L_222 - .L_221)
.L_221:
        /*000c*/ 	.word	0x00000000
        /*0010*/ 	.short	0x0005
        /*0012*/ 	.short	0x0045
        /*0014*/ 	.byte	0x00, 0xf0, 0x05, 0x00


	//----- nvinfo : EIATTR_KPARAM_INFO
	.align		4
.L_222:
        /*0018*/ 	.byte	0x04, 0x17
        /*001a*/ 	.short	(.L_224 - .L_223)
.L_223:
        /*001c*/ 	.word	0x00000000
        /*0020*/ 	.short	0x0004
        /*0022*/ 	.short	0x0044
        /*0024*/ 	.byte	0x00, 0xf0, 0x05, 0x00


	//----- nvinfo : EIATTR_KPARAM_INFO
	.align		4
.L_224:
        /*0028*/ 	.byte	0x04, 0x17
        /*002a*/ 	.short	(.L_226 - .L_225)
.L_225:
        /*002c*/ 	.word	0x00000000
        /*0030*/ 	.short	0x0003
        /*0032*/ 	.short	0x001c
        /*0034*/ 	.byte	0x00, 0xf0, 0xa1, 0x00


	//----- nvinfo : EIATTR_KPARAM_INFO
	.align		4
.L_226:
        /*0038*/ 	.byte	0x04, 0x17
        /*003a*/ 	.short	(.L_228 - .L_227)
.L_227:
        /*003c*/ 	.word	0x00000000
        /*0040*/ 	.short	0x0002
        /*0042*/ 	.short	0x0018
        /*0044*/ 	.byte	0x00, 0xf0, 0x11, 0x00


	//----- nvinfo : EIATTR_KPARAM_INFO
	.align		4
.L_228:
        /*0048*/ 	.byte	0x04, 0x17
        /*004a*/ 	.short	(.L_230 - .L_229)
.L_229:
        /*004c*/ 	.word	0x00000000
        /*0050*/ 	.short	0x0001
        /*0052*/ 	.short	0x0010
        /*0054*/ 	.byte	0x00, 0xf5, 0x21, 0x00


	//----- nvinfo : EIATTR_KPARAM_INFO
	.align		4
.L_230:
        /*0058*/ 	.byte	0x04, 0x17
        /*005a*/ 	.short	(.L_232 - .L_231)
.L_231:
        /*005c*/ 	.word	0x00000000
        /*0060*/ 	.short	0x0000
        /*0062*/ 	.short	0x0000
        /*0064*/ 	.byte	0x00, 0xf0, 0x41, 0x00


	//----- nvinfo : EIATTR_SPARSE_MMA_MASK
	.align		4
.L_232:
        /*0068*/ 	.byte	0x03, 0x50
        /*006a*/ 	.short	0x0000


	//----- nvinfo : EIATTR_MAXREG_COUNT
	.align		4
        /*006c*/ 	.byte	0x03, 0x1b
        /*006e*/ 	.short	0x0080


	//----- nvinfo : EIATTR_NUM_BARRIERS
	.align		4
        /*0070*/ 	.byte	0x02, 0x4c
        /*0072*/ 	.byte	0x01
	.zero		1


	//----- nvinfo : EIATTR_MERCURY_ISA_VERSION
	.align		4
        /*0074*/ 	.byte	0x03, 0x5f
        /*0076*/ 	.short	0x0101


	//----- nvinfo : EIATTR_COOP_GROUP_MASK_REGIDS
	.align		4
        /*0078*/ 	.byte	0x04, 0x29
        /*007a*/ 	.short	(.L_234 - .L_233)


	//   ....[0]....
.L_233:
        /*007c*/ 	.word	0xffffffff


	//   ....[1]....
        /*0080*/ 	.word	0xffffffff


	//   ....[2]....
        /*0084*/ 	.word	0xffffffff


	//   ....[3]....
        /*0088*/ 	.word	0xffffffff


	//   ....[4]....
        /*008c*/ 	.word	0xffffffff


	//   ....[5]....
        /*0090*/ 	.word	0xffffffff


	//   ....[6]....
        /*0094*/ 	.word	0xffffffff


	//   ....[7]....
        /*0098*/ 	.word	0xffffffff


	//   ....[8]....
        /*009c*/ 	.word	0xffffffff


	//   ....[9]....
        /*00a0*/ 	.word	0xffffffff


	//   ....[10]....
        /*00a4*/ 	.word	0xffffffff


	//   ....[11]....
        /*00a8*/ 	.word	0xffffffff


	//   ....[12]....
        /*00ac*/ 	.word	0xffffffff


	//   ....[13]....
        /*00b0*/ 	.word	0xffffffff


	//   ....[14]....
        /*00b4*/ 	.word	0xffffffff


	//   ....[15]....
        /*00b8*/ 	.word	0xffffffff


	//   ....[16]....
        /*00bc*/ 	.word	0xffffffff


	//   ....[17]....
        /*00c0*/ 	.word	0xffffffff


	//   ....[18]....
        /*00c4*/ 	.word	0xffffffff


	//   ....[19]....
        /*00c8*/ 	.word	0xffffffff


	//   ....[20]....
        /*00cc*/ 	.word	0xffffffff


	//   ....[21]....
        /*00d0*/ 	.word	0xffffffff


	//   ....[22]....
        /*00d4*/ 	.word	0xffffffff


	//   ....[23]....
        /*00d8*/ 	.word	0xffffffff


	//   ....[24]....
        /*00dc*/ 	.word	0xffffffff


	//   ....[25]....
        /*00e0*/ 	.word	0xffffffff


	//   ....[26]....
        /*00e4*/ 	.word	0xffffffff


	//   ....[27]....
        /*00e8*/ 	.word	0xffffffff


	//   ....[28]....
        /*00ec*/ 	.word	0xffffffff


	//   ....[29]....
        /*00f0*/ 	.word	0xffffffff


	//----- nvinfo : EIATTR_COOP_GROUP_INSTR_OFFSETS
	.align		4
.L_234:
        /*00f4*/ 	.byte	0x04, 0x28
        /*00f6*/ 	.short	(.L_236 - .L_235)


	//   ....[0]....
.L_235:
        /*00f8*/ 	.word	0x00000e00


	//   ....[1]....
        /*00fc*/ 	.word	0x00000e10


	//   ....[2]....
        /*0100*/ 	.word	0x00000e70


	//   ....[3]....
        /*0104*/ 	.word	0x00000e90


	//   ....[4]....
        /*0108*/ 	.word	0x00000ee0


	//   ....[5]....
        /*010c*/ 	.word	0x00000f00


	//   ....[6]....
        /*0110*/ 	.word	0x00000f40


	//   ....[7]....
        /*0114*/ 	.word	0x00000f80


	//   ....[8]....
        /*0118*/ 	.word	0x00000fe0


	//   ....[9]....
        /*011c*/ 	.word	0x00001020


	//   ....[10]....
        /*0120*/ 	.word	0x00001310


	//   ....[11]....
        /*0124*/ 	.word	0x00001320


	//   ....[12]....
        /*0128*/ 	.word	0x000013a0


	//   ....[13]....
        /*012c*/ 	.word	0x000013d0


	//   ....[14]....
        /*0130*/ 	.word	0x00001420


	//   ....[15]....
        /*0134*/ 	.word	0x00001460


	//   ....[16]....
        /*0138*/ 	.word	0x000014a0


	//   ....[17]....
        /*013c*/ 	.word	0x000014e0


	//   ....[18]....
        /*0140*/ 	.word	0x00001510


	//   ....[19]....
        /*0144*/ 	.word	0x00001580


	//   ....[20]....
        /*0148*/ 	.word	0x00002c40


	//   ....[21]....
        /*014c*/ 	.word	0x00002c50


	//   ....[22]....
        /*0150*/ 	.word	0x00002cd0


	//   ....[23]....
        /*0154*/ 	.word	0x00002ce0


	//   ....[24]....
        /*0158*/ 	.word	0x00002d40


	//   ....[25]....
        /*015c*/ 	.word	0x00002d60


	//   ....[26]....
        /*0160*/ 	.word	0x00002da0


	//   ....[27]....
        /*0164*/ 	.word	0x00002dd0


	//   ....[28]....
        /*0168*/ 	.word	0x00002e10


	//   ....[29]....
        /*016c*/ 	.word	0x00002e70


	//----- nvinfo : EIATTR_VRC_CTA_INIT_COUNT
	.align		4
.L_236:
        /*0170*/ 	.byte	0x02, 0x4a
	.zero		1
	.zero		1


	//----- nvinfo : EIATTR_EXIT_INSTR_OFFSETS
	.align		4
        /*0174*/ 	.byte	0x04, 0x1c
        /*0176*/ 	.short	(.L_238 - .L_237)


	//   ....[0]....
.L_237:
        /*0178*/ 	.word	0x000030e0


	//   ....[1]....
        /*017c*/ 	.word	0x00003120


	//----- nvinfo : EIATTR_MAX_THREADS
	.align		4
.L_238:
        /*0180*/ 	.byte	0x04, 0x05
        /*0182*/ 	.short	(.L_240 - .L_239)
.L_239:
        /*0184*/ 	.word	0x00000200
        /*0188*/ 	.word	0x00000001
        /*018c*/ 	.word	0x00000001


	//----- nvinfo : EIATTR_CRS_STACK_SIZE
	.align		4
.L_240:
        /*0190*/ 	.byte	0x04, 0x1e
        /*0192*/ 	.short	(.L_242 - .L_241)
.L_241:
        /*0194*/ 	.word	0x00000000


	//----- nvinfo : EIATTR_CBANK_PARAM_SIZE
	.align		4
.L_242:
        /*0198*/ 	.byte	0x03, 0x19
        /*019a*/ 	.short	0x0046


	//----- nvinfo : EIATTR_PARAM_CBANK
	.align		4
        /*019c*/ 	.byte	0x04, 0x0a
        /*019e*/ 	.short	(.L_244 - .L_243)
	.align		4
.L_243:
        /*01a0*/ 	.word	index@(.nv.constant0._ZN3cub18CUB_300001_SM_10006detail6reduce18DeviceReduceKernelINS2_10policy_hubIljN4cuda3std3__44plusIlEEE10Policy1000EN6thrust24THRUST_300001_SM_1000_NS18transform_iteratorI6is_oddNSD_6detail15normal_iteratorINSD_10device_ptrIiEEEEllEEjS9_lNS7_10__identityEEEvT0_PT3_T1_NS0_13GridEvenShareISQ_EET2_T4_)
        /*01a4*/ 	.short	0x0380
        /*01a6*/ 	.short	0x0046


	//----- nvinfo : EIATTR_SW_WAR
	.align		4
.L_244:
        /*01a8*/ 	.byte	0x04, 0x36
        /*01aa*/ 	.short	(.L_246 - .L_245)
.L_245:
        /*01ac*/ 	.word	0x00000008
.L_246:


//--------------------- .nv.info._ZN3cub18CUB_300001_SM_10006detail6reduce28DeviceReduceSingleTileKernelINS2_10policy_hubIljN4cuda3std3__44plusIlEEE10Policy1000EN6thrust24THRUST_300001_SM_1000_NS18transform_iteratorI6is_oddNSD_6detail15normal_iteratorINSD_10device_ptrIiEEEEllEEPljS9_llNS7_10__identityEEEvT0_T1_T2_T3_T4_T6_ --------------------------
	.section	.nv.info._ZN3cub18CUB_300001_SM_10006detail6reduce28DeviceReduceSingleTileKernelINS2_10policy_hubIljN4cuda3std3__44plusIlEEE10Policy1000EN6thrust24THRUST_300001_SM_1000_NS18transform_iteratorI6is_oddNSD_6detail15normal_iteratorINSD_10device_ptrIiEEEEllEEPljS9_llNS7_10__identityEEEvT0_T1_T2_T3_T4_T6_,"",@"SHT_CUDA_INFO"
	.sectionflags	@""
	.align	4


	//----- nvinfo : EIATTR_CUDA_API_VERSION
	.align		4
        /*0000*/ 	.byte	0x04, 0x37
        /*0002*/ 	.short	(.L_248 - .L_247)
.L_247:
        /*0004*/ 	.word	0x00000082


	//----- nvinfo : EIATTR_KPARAM_INFO
	.align		4
.L_248:
        /*0008*/ 	.byte	0x04, 0x17
        /*000a*/ 	.short	(.L_250 - .L_249)
.L_249:
        /*000c*/ 	.word	0x00000000
        /*0010*/ 	.short	0x0005
        /*0012*/ 	.short	0x0028
        /*0014*/ 	.byte	0x00, 0xf0, 0x05, 0x00


	//----- nvinfo : EIATTR_KPARAM_INFO
	.align		4
.L_250:
        /*0018*/ 	.byte	0x04, 0x17
        /*001a*/ 	.short	(.L_252 - .L_251)
.L_251:
        /*001c*/ 	.word	0x00000000
        /*0020*/ 	.short	0x0004
        /*0022*/ 	.short	0x0020
        /*0024*/ 	.byte	0x00, 0xf0, 0x21, 0x00


	//----- nvinfo : EIATTR_KPARAM_INFO
	.align		4
.L_252:
        /*0028*/ 	.byte	0x04, 0x17
        /*002a*/ 	.short	(.L_254 - .L_253)
.L_253:
        /*002c*/ 	.word	0x00000000
        /*0030*/ 	.short	0x0003
        /*0032*/ 	.short	0x001c
        /*0034*/ 	.byte	0x00, 0xf0, 0x05, 0x00


	//----- nvinfo : EIATTR_KPARAM_INFO
	.align		4
.L_254:
        /*0038*/ 	.byte	0x04, 0x17
        /*003a*/ 	.short	(.L_256 - .L_255)
.L_255:
        /*003c*/ 	.word	0x00000000
        /*0040*/ 	.short	0x0002
        /*0042*/ 	.short	0x0018
        /*0044*/ 	.byte	0x00, 0xf0, 0x11, 0x00


	//----- nvinfo : EIATTR_KPARAM_INFO
	.align		4
.L_256:
        /*0048*/ 	.byte	0x04, 0x17
        /*004a*/ 	.short	(.L_258 - .L_257)
.L_257:
        /*004c*/ 	.word	0x00000000
        /*0050*/ 	.short	0x0001
        /*0052*/ 	.short	0x0010
        /*0054*/ 	.byte	0x00, 0xf5, 0x21, 0x00


	//----- nvinfo : EIATTR_KPARAM_INFO
	.align		4
.L_258:
        /*0058*/ 	.byte	0x04, 0x17
        /*005a*/ 	.short	(.L_260 - .L_259)
.L_259:
        /*005c*/ 	.word	0x00000000
        /*0060*/ 	.short	0x0000
        /*0062*/ 	.short	0x0000
        /*0064*/ 	.byte	0x00, 0xf0, 0x41, 0x00


	//----- nvinfo : EIATTR_SPARSE_MMA_MASK
	.align		4
.L_260:
        /*0068*/ 	.byte	0x03, 0x50
        /*006a*/ 	.short	0x0000


	//----- nvinfo : EIATTR_MAXREG_COUNT
	.align		4
        /*006c*/ 	.byte	0x03, 0x1b
        /*006e*/ 	.short	0x0080


	//----- nvinfo : EIATTR_NUM_BARRIERS
	.align		4
        /*0070*/ 	.byte	0x02, 0x4c
        /*0072*/ 	.byte	0x01
	.zero		1


	//----- nvinfo : EIATTR_MERCURY_ISA_VERSION
	.align		4
        /*0074*/ 	.byte	0x03, 0x5f
        /*0076*/ 	.short	0x0101


	//----- nvinfo : EIATTR_COOP_GROUP_MASK_REGIDS
	.align		4
        /*0078*/ 	.byte	0x04, 0x29
        /*007a*/ 	.short	(.L_262 - .L_261)


	//   ....[0]....
.L_261:
        /*007c*/ 	.word	0xffffffff


	//   ....[1]....
        /*0080*/ 	.word	0xffffffff


	//   ....[2]....
        /*0084*/ 	.word	0xffffffff


	//   ....[3]....
        /*0088*/ 	.word	0xffffffff


	//   ....[4]....
        /*008c*/ 	.word	0xffffffff


	//   ....[5]....
        /*0090*/ 	.word	0xffffffff


	//   ....[6]....
        /*0094*/ 	.word	0xffffffff


	//   ....[7]....
        /*0098*/ 	.word	0xffffffff


	//   ....[8]....
        /*009c*/ 	.word	0xffffffff


	//   ....[9]....
        /*00a0*/ 	.word	0xffffffff


	//   ....[10]....
        /*00a4*/ 	.word	0xffffffff


	//   ....[11]....
        /*00a8*/ 	.word	0xffffffff


	//   ....[12]....
        /*00ac*/ 	.word	0xffffffff


	//   ....[13]....
        /*00b0*/ 	.word	0xffffffff


	//   ....[14]....
        /*00b4*/ 	.word	0xffffffff


	//   ....[15]....
        /*00b8*/ 	.word	0xffffffff


	//   ....[16]....
        /*00bc*/ 	.word	0xffffffff


	//   ....[17]....
        /*00c0*/ 	.word	0xffffffff


	//   ....[18]....
        /*00c4*/ 	.word	0xffffffff


	//   ....[19]....
        /*00c8*/ 	.word	0xffffffff


	//   ....[20]....
        /*00cc*/ 	.word	0xffffffff


	//   ....[21]....
        /*00d0*/ 	.word	0xffffffff


	//   ....[22]....
        /*00d4*/ 	.word	0xffffffff


	//   ....[23]....
        /*00d8*/ 	.word	0xffffffff


	//   ....[24]....
        /*00dc*/ 	.word	0xffffffff


	//   ....[25]....
        /*00e0*/ 	.word	0xffffffff


	//   ....[26]....
        /*00e4*/ 	.word	0xffffffff


	//   ....[27]....
        /*00e8*/ 	.word	0xffffffff


	//   ....[28]....
        /*00ec*/ 	.word	0xffffffff


	//   ....[29]....
        /*00f0*/ 	.word	0xffffffff


	//----- nvinfo : EIATTR_COOP_GROUP_INSTR_OFFSETS
	.align		4
.L_262:
        /*00f4*/ 	.byte	0x04, 0x28
        /*00f6*/ 	.short	(.L_264 - .L_263)


	//   ....[0]....
.L_263:
        /*00f8*/ 	.word	0x00000af0


	//   ....[1]....
        /*00fc*/ 	.word	0x00000b00


	//   ....[2]....
        /*0100*/ 	.word	0x00000b60


	//   ....[3]....
        /*0104*/ 	.word	0x00000b80


	//   ....[4]....
        /*0108*/ 	.word	0x00000bd0


	//   ....[5]....
        /*010c*/ 	.word	0x00000bf0


	//   ....[6]....
        /*0110*/ 	.word	0x00000c30


	//   ....[7]....
        /*0114*/ 	.word	0x00000c70


	//   ....[8]....
        /*0118*/ 	.word	0x00000cc0


	//   ....[9]....
        /*011c*/ 	.word	0x00000d00


	//   ....[10]....
        /*0120*/ 	.word	0x00001000


	//   ....[11]....
        /*0124*/ 	.word	0x00001010


	//   ....[12]....
        /*0128*/ 	.word	0x00001090


	//   ....[13]....
        /*012c*/ 	.word	0x000010b0


	//   ....[14]....
        /*0130*/ 	.word	0x00001100


	//   ....[15]....
        /*0134*/ 	.word	0x00001150


	//   ....[16]....
        /*0138*/ 	.word	0x00001190


	//   ....[17]....
        /*013c*/ 	.word	0x000011c0


	//   ....[18]....
        /*0140*/ 	.word	0x00001200


	//   ....[19]....
        /*0144*/ 	.word	0x00001240


	//   ....[20]....
        /*0148*/ 	.word	0x000027b0


	//   ....[21]....
        /*014c*/ 	.word	0x000027c0


	//   ....[22]....
        /*0150*/ 	.word	0x00002840


	//   ....[23]....
        /*0154*/ 	.word	0x00002850


	//   ....[24]....
        /*0158*/ 	.word	0x000028b0


	//   ....[25]....
        /*015c*/ 	.word	0x000028d0


	//   ....[26]....
        /*0160*/ 	.word	0x00002910


	//   ....[27]....
        /*0164*/ 	.word	0x00002940


	//   ....[28]....
        /*0168*/ 	.word	0x00002990


	//   ....[29]....
        /*016c*/ 	.word	0x000029e0


	//----- nvinfo : EIATTR_VRC_CTA_INIT_COUNT
	.align		4
.L_264:
        /*0170*/ 	.byte	0x02, 0x4a
	.zero		1
	.zero		1


	//----- nvinfo : EIATTR_EXIT_INSTR_OFFSETS
	.align		4
        /*0174*/ 	.byte	0x04, 0x1c
        /*0176*/ 	.short	(.L_266 - .L_265)


	//   ....[0]....
.L_265:
        /*0178*/ 	.word	0x00000080


	//   ....[1]....
        /*017c*/ 	.word	0x000000c0


	//   ....[2]....
        /*0180*/ 	.word	0x00002c50


	//   ....[3]....
        /*0184*/ 	.word	0x00002cb0


	//----- nvinfo : EIATTR_MAX_THREADS
	.align		4
.L_266:
        /*0188*/ 	.byte	0x04, 0x05
        /*018a*/ 	.short	(.L_268 - .L_267)
.L_267:
        /*018c*/ 	.word	0x00000200
        /*0190*/ 	.word	0x00000001
        /*0194*/ 	.word	0x00000001


	//----- nvinfo : EIATTR_CRS_STACK_SIZE
	.align		4
.L_268:
        /*0198*/ 	.byte	0x04, 0x1e
        /*019a*/ 	.short	(.L_270 - .L_269)
.L_269:
        /*019c*/ 	.word	0x00000000


	//----- nvinfo : EIATTR_CBANK_PARAM_SIZE
	.align		4
.L_270:
        /*01a0*/ 	.byte	0x03, 0x19
        /*01a2*/ 	.short	0x0029


	//----- nvinfo : EIATTR_PARAM_CBANK
	.align		4
        /*01a4*/ 	.byte	0x04, 0x0a
        /*01a6*/ 	.short	(.L_272 - .L_271)
	.align		4
.L_271:
        /*01a8*/ 	.word	index@(.nv.constant0._ZN3cub18CUB_300001_SM_10006detail6reduce28DeviceReduceSingleTileKernelINS2_10policy_hubIljN4cuda3std3__44plusIlEEE10Policy1000EN6thrust24THRUST_300001_SM_1000_NS18transform_iteratorI6is_oddNSD_6detail15normal_iteratorINSD_10device_ptrIiEEEEllEEPljS9_llNS7_10__identityEEEvT0_T1_T2_T3_T4_T6_)
        /*01ac*/ 	.short	0x0380
        /*01ae*/ 	.short	0x0029


	//----- nvinfo : EIATTR_SW_WAR
	.align		4
.L_272:
        /*01b0*/ 	.byte	0x04, 0x36
        /*01b2*/ 	.short	(.L_274 - .L_273)
.L_273:
        /*01b4*/ 	.word	0x00000008
.L_274:


//--------------------- .nv.info._ZN3cub18CUB_300001_SM_10006detail11EmptyKernelIvEEvv --------------------------
	.section	.nv.info._ZN3cub18CUB_300001_SM_10006detail11EmptyKernelIvEEvv,"",@"SHT_CUDA_INFO"
	.sectionflags	@""
	.align	4


	//----- nvinfo : EIATTR_CUDA_API_VERSION
	.align		4
        /*0000*/ 	.byte	0x04, 0x37
        /*0002*/ 	.short	(.L_276 - .L_275)
.L_275:
        /*0004*/ 	.word	0x00000082


	//----- nvinfo : EIATTR_SPARSE_MMA_MASK
	.align		4
.L_276:
        /*0008*/ 	.byte	0x03, 0x50
        /*000a*/ 	.short	0x0000


	//----- nvinfo : EIATTR_MAXREG_COUNT
	.align		4
        /*000c*/ 	.byte	0x03, 0x1b
        /*000e*/ 	.short	0x00ff


	//----- nvinfo : EIATTR_MERCURY_ISA_VERSION
	.align		4
        /*0010*/ 	.byte	0x03, 0x5f
        /*0012*/ 	.short	0x0101


	//----- nvinfo : EIATTR_VRC_CTA_INIT_COUNT
	.align		4
        /*0014*/ 	.byte	0x02, 0x4a
	.zero		1
	.zero		1


	//----- nvinfo : EIATTR_EXIT_INSTR_OFFSETS
	.align		4
        /*0018*/ 	.byte	0x04, 0x1c
        /*001a*/ 	.short	(.L_278 - .L_277)


	//   ....[0]....
.L_277:
        /*001c*/ 	.word	0x00000010


	//----- nvinfo : EIATTR_SW_WAR
	.align		4
.L_278:
        /*0020*/ 	.byte	0x04, 0x36
        /*0022*/ 	.short	(.L_280 - .L_279)
.L_279:
        /*0024*/ 	.word	0x00000008
.L_280:


//--------------------- .nv.callgraph             --------------------------
	.section	.nv.callgraph,"",@"SHT_CUDA_CALLGRAPH"
	.align	4
	.sectionentsize	8
	.align		4
        /*0000*/ 	.word	0x00000000
	.align		4
        /*0004*/ 	.word	0xffffffff
	.align		4
        /*0008*/ 	.word	0x00000000
	.align		4
        /*000c*/ 	.word	0xfffffffe
	.align		4
        /*0010*/ 	.word	0x00000000
	.align		4
        /*0014*/ 	.word	0xfffffffd
	.align		4
        /*0018*/ 	.word	0x00000000
	.align		4
        /*001c*/ 	.word	0xfffffffc


//--------------------- .nv.constant4             --------------------------
	.section	.nv.constant4,"a",@progbits
	.align	8
	.align		8
.nv.constant4:
        /*0000*/ 	.dword	_ZN30_INTERNAL_48751606_4_k_cu_main4cuda3std3__45__cpo5beginE
	.align		8
        /*0008*/ 	.dword	_ZN30_INTERNAL_48751606_4_k_cu_main4cuda3std3__45__cpo3endE
	.align		8
        /*0010*/ 	.dword	_ZN30_INTERNAL_48751606_4_k_cu_main4cuda3std3__45__cpo6cbeginE
	.align		8
        /*0018*/ 	.dword	_ZN30_INTERNAL_48751606_4_k_cu_main4cuda3std3__45__cpo4cendE
	.align		8
        /*0020*/ 	.dword	_ZN30_INTERNAL_48751606_4_k_cu_main4cuda3std3__45__cpo6rbeginE
	.align		8
        /*0028*/ 	.dword	_ZN30_INTERNAL_48751606_4_k_cu_main4cuda3std3__45__cpo4rendE
	.align		8
        /*0030*/ 	.dword	_ZN30_INTERNAL_48751606_4_k_cu_main4cuda3std3__45__cpo7crbeginE
	.align		8
        /*0038*/ 	.dword	_ZN30_INTERNAL_48751606_4_k_cu_main4cuda3std3__45__cpo5crendE
	.align		8
        /*0040*/ 	.dword	_ZN30_INTERNAL_48751606_4_k_cu_main4cuda3std3__432_GLOBAL__N__48751606_4_k_cu_main6ignoreE
	.align		8
        /*0048*/ 	.dword	_ZN30_INTERNAL_48751606_4_k_cu_main4cuda3std3__419piecewise_constructE
	.align		8
        /*0050*/ 	.dword	_ZN30_INTERNAL_48751606_4_k_cu_main4cuda3std3__48in_placeE
	.align		8
        /*0058*/ 	.dword	_ZN30_INTERNAL_48751606_4_k_cu_main4cuda3std3__420unreachable_sentinelE
	.align		8
        /*0060*/ 	.dword	_ZN30_INTERNAL_48751606_4_k_cu_main4cuda3std3__47nulloptE
	.align		8
        /*0068*/ 	.dword	_ZN30_INTERNAL_48751606_4_k_cu_main4cuda3std3__48unexpectE
	.align		8
        /*0070*/ 	.dword	_ZN30_INTERNAL_48751606_4_k_cu_main4cuda3std6ranges3__45__cpo4swapE
	.align		8
        /*0078*/ 	.dword	_ZN30_INTERNAL_48751606_4_k_cu_main4cuda3std6ranges3__45__cpo9iter_moveE
	.align		8
        /*0080*/ 	.dword	_ZN30_INTERNAL_48751606_4_k_cu_main4cuda3std6ranges3__45__cpo5beginE
	.align		8
        /*0088*/ 	.dword	_ZN30_INTERNAL_48751606_4_k_cu_main4cuda3std6ranges3__45__cpo3endE
	.align		8
        /*0090*/ 	.dword	_ZN30_INTERNAL_48751606_4_k_cu_main4cuda3std6ranges3__45__cpo6cbeginE
	.align		8
        /*0098*/ 	.dword	_ZN30_INTERNAL_48751606_4_k_cu_main4cuda3std6ranges3__45__cpo4cendE
	.align		8
        /*00a0*/ 	.dword	_ZN30_INTERNAL_48751606_4_k_cu_main4cuda3std6ranges3__45__cpo7advanceE
	.align		8
        /*00a8*/ 	.dword	_ZN30_INTERNAL_48751606_4_k_cu_main4cuda3std6ranges3__45__cpo9iter_swapE
	.align		8
        /*00b0*/ 	.dword	_ZN30_INTERNAL_48751606_4_k_cu_main4cuda3std6ranges3__45__cpo4nextE
	.align		8
        /*00b8*/ 	.dword	_ZN30_INTERNAL_48751606_4_k_cu_main4cuda3std6ranges3__45__cpo4prevE
	.align		8
        /*00c0*/ 	.dword	_ZN30_INTERNAL_48751606_4_k_cu_main4cuda3std6ranges3__45__cpo4dataE
	.align		8
        /*00c8*/ 	.dword	_ZN30_INTERNAL_48751606_4_k_cu_main4cuda3std6ranges3__45__cpo5cdataE
	.align		8
        /*00d0*/ 	.dword	_ZN30_INTERNAL_48751606_4_k_cu_main4cuda3std6ranges3__45__cpo4sizeE
	.align		8
        /*00d8*/ 	.dword	_ZN30_INTERNAL_48751606_4_k_cu_main4cuda3std6ranges3__45__cpo5ssizeE
	.align		8
        /*00e0*/ 	.dword	_ZN30_INTERNAL_48751606_4_k_cu_main4cuda3std6ranges3__45__cpo8distanceE
	.align		8
        /*00e8*/ 	.dword	_ZN30_INTERNAL_48751606_4_k_cu_main6thrust24THRUST_300001_SM_1000_NS8cuda_cub3parE
	.align		8
        /*00f0*/ 	.dword	_ZN30_INTERNAL_48751606_4_k_cu_main6thrust24THRUST_300001_SM_1000_NS8cuda_cub10par_nosyncE
	.align		8
        /*00f8*/ 	.dword	_ZN30_INTERNAL_48751606_4_k_cu_main6thrust24THRUST_300001_SM_1000_NS6system6detail10sequential3seqE
	.align		8
        /*0100*/ 	.dword	_ZN30_INTERNAL_48751606_4_k_cu_main6thrust24THRUST_300001_SM_1000_NS6system3cpp3parE
	.align		8
        /*0108*/ 	.dword	_ZN30_INTERNAL_48751606_4_k_cu_main6thrust24THRUST_300001_SM_1000_NS12placeholders2_1E
	.align		8
        /*0110*/ 	.dword	_ZN30_INTERNAL_48751606_4_k_cu_main6thrust24THRUST_300001_SM_1000_NS12placeholders2_2E
	.align		8
        /*0118*/ 	.dword	_ZN30_INTERNAL_48751606_4_k_cu_main6thrust24THRUST_300001_SM_1000_NS12placeholders2_3E
	.align		8
        /*0120*/ 	.dword	_ZN30_INTERNAL_48751606_4_k_cu_main6thrust24THRUST_300001_SM_1000_NS12placeholders2_4E
	.align		8
        /*0128*/ 	.dword	_ZN30_INTERNAL_48751606_4_k_cu_main6thrust24THRUST_300001_SM_1000_NS12placeholders2_5E
	.align		8
        /*0130*/ 	.dword	_ZN30_INTERNAL_48751606_4_k_cu_main6thrust24THRUST_300001_SM_1000_NS12placeholders2_6E
	.align		8
        /*0138*/ 	.dword	_ZN30_INTERNAL_48751606_4_k_cu_main6thrust24THRUST_300001_SM_1000_NS12placeholders2_7E
	.align		8
        /*0140*/ 	.dword	_ZN30_INTERNAL_48751606_4_k_cu_main6thrust24THRUST_300001_SM_1000_NS12placeholders2_8E
	.align		8
        /*0148*/ 	.dword	_ZN30_INTERNAL_48751606_4_k_cu_main6thrust24THRUST_300001_SM_1000_NS12placeholders2_9E
	.align		8
        /*0150*/ 	.dword	_ZN30_INTERNAL_48751606_4_k_cu_main6thrust24THRUST_300001_SM_1000_NS12placeholders3_10E
	.align		8
        /*0158*/ 	.dword	_ZN30_INTERNAL_48751606_4_k_cu_main6thrust24THRUST_300001_SM_1000_NS3seqE
	.align		8
        /*0160*/ 	.dword	_ZN30_INTERNAL_48751606_4_k_cu_main6thrust24THRUST_300001_SM_1000_NS6deviceE


//--------------------- .text._ZN3cub18CUB_300001_SM_10006detail8for_each13static_kernelINS2_12policy_hub_t12policy_500_tEmN6thrust24THRUST_300001_SM_1000_NS8cuda_cub20__uninitialized_fill7functorINS7_10device_ptrIiEEiEEEEvT0_T1_ --------------------------
	.section	.text._ZN3cub18CUB_300001_SM_10006detail8for_each13static_kernelINS2_12policy_hub_t12policy_500_tEmN6thrust24THRUST_300001_SM_1000_NS8cuda_cub20__uninitialized_fill7functorINS7_10device_ptrIiEEiEEEEvT0_T1_,"ax",@progbits
	.align	128
        .global         _ZN3cub18CUB_300001_SM_10006detail8for_each13static_kernelINS2_12policy_hub_t12policy_500_tEmN6thrust24THRUST_300001_SM_1000_NS8cuda_cub20__uninitialized_fill7functorINS7_10device_ptrIiEEiEEEEvT0_T1_
        .type           _ZN3cub18CUB_300001_SM_10006detail8for_each13static_kernelINS2_12policy_hub_t12policy_500_tEmN6thrust24THRUST_300001_SM_1000_NS8cuda_cub20__uninitialized_fill7functorINS7_10device_ptrIiEEiEEEEvT0_T1_,@function
        .size           _ZN3cub18CUB_300001_SM_10006detail8for_each13static_kernelINS2_12policy_hub_t12policy_500_tEmN6thrust24THRUST_300001_SM_1000_NS8cuda_cub20__uninitialized_fill7functorINS7_10device_ptrIiEEiEEEEvT0_T1_,(.L_x_184 - _ZN3cub18CUB_300001_SM_10006detail8for_each13static_kernelINS2_12policy_hub_t12policy_500_tEmN6thrust24THRUST_300001_SM_1000_NS8cuda_cub20__uninitialized_fill7functorINS7_10device_ptrIiEEiEEEEvT0_T1_)
        .other          _ZN3cub18CUB_300001_SM_10006detail8for_each13static_kernelINS2_12policy_hub_t12policy_500_tEmN6thrust24THRUST_300001_SM_1000_NS8cuda_cub20__uninitialized_fill7functorINS7_10device_ptrIiEEiEEEEvT0_T1_,@"STO_CUDA_ENTRY STV_DEFAULT"
_ZN3cub18CUB_300001_SM_10006detail8for_each13static_kernelINS2_12policy_hub_t12policy_500_tEmN6thrust24THRUST_300001_SM_1000_NS8cuda_cub20__uninitialized_fill7functorINS7_10device_ptrIiEEiEEEEvT0_T1_:
.text._ZN3cub18CUB_300001_SM_10006detail8for_each13static_kernelINS2_12policy_hub_t12policy_500_tEmN6thrust24THRUST_300001_SM_1000_NS8cuda_cub20__uninitialized_fill7functorINS7_10device_ptrIiEEiEEEEvT0_T1_:
[----:B------:R-:W-:Y:S08]  /*0000*/  LDC R1, c[0x0][0x37c] ;  /* 0x0000df00ff017b82 */ /* 0x000ff00000000800 */
[----:B------:R-:W0:Y:S01]  /*0010*/  S2UR UR4, SR_CTAID.X ;  /* 0x00000000000479c3 */ /* 0x000e220000002500 */
[----:B------:R-:W1:Y:S01]  /*0020*/  LDCU.64 UR6, c[0x0][0x380] ;  /* 0x00007000ff0677ac */ /* 0x000e620008000a00 */
[----:B------:R-:W2:Y:S01]  /*0030*/  LDCU.64 UR8, c[0x0][0x358] ;  /* 0x00006b00ff0877ac */ /* 0x000ea20008000a00 */
[----:B0-----:R-:W-:-:S04]  /*0040*/  UIMAD.WIDE.U32 UR4, UR4, 0x200, URZ ;  /* 0x00000200040478a5 */ /* 0x001fc8000f8e00ff */
[----:B-1----:R-:W-:-:S04]  /*0050*/  UIADD3 UR6, UP0, UPT, -UR4, UR6, URZ ;  /* 0x0000000604067290 */ /* 0x002fc8000ff1e1ff */
[----:B------:R-:W-:Y:S02]  /*0060*/  UIADD3.X UR7, UPT, UPT, ~UR5, UR7, URZ, UP0, !UPT ;  /* 0x0000000705077290 */ /* 0x000fe400087fe5ff */
[----:B------:R-:W-:-:S04]  /*0070*/  UISETP.GE.U32.AND UP0, UPT, UR6, 0x200, UPT ;  /* 0x000002000600788c */ /* 0x000fc8000bf06070 */
[----:B------:R-:W-:-:S09]  /*0080*/  UISETP.GE.U32.AND.EX UP0, UPT, UR7, URZ, UPT, UP0 ;  /* 0x000000ff0700728c */ /* 0x000fd2000bf06100 */
[----:B--2---:R-:W-:Y:S05]  /*0090*/  BRA.U !UP0, `(.L_x_0) ;  /* 0x0000000108287547 */ /* 0x004fea000b800000 */
[----:B------:R-:W0:Y:S01]  /*00a0*/  S2R R0, SR_TID.X ;  /* 0x0000000000007919 */ /* 0x000e220000002100 */
[----:B------:R-:W1:Y:S01]  /*00b0*/  LDCU.64 UR6, c[0x0][0x388] ;  /* 0x00007100ff0677ac */ /* 0x000e620008000a00 */
[----:B------:R-:W2:Y:S01]  /*00c0*/  LDC R5, c[0x0][0x390] ;  /* 0x0000e400ff057b82 */ /* 0x000ea20000000800 */
[----:B0-----:R-:W-:-:S05]  /*00d0*/  IADD3 R0, P0, PT, R0, UR4, RZ ;  /* 0x0000000400007c10 */ /* 0x001fca000ff1e0ff */
[----:B------:R-:W-:Y:S01]  /*00e0*/  IMAD.X R3, RZ, RZ, UR5, P0 ;  /* 0x00000005ff037e24 */ /* 0x000fe200080e06ff */
[----:B-1----:R-:W-:-:S04]  /*00f0*/  LEA R2, P0, R0, UR6, 0x2 ;  /* 0x0000000600027c11 */ /* 0x002fc8000f8010ff */
[----:B------:R-:W-:-:S05]  /*0100*/  LEA.HI.X R3, R0, UR7, R3, 0x2, P0 ;  /* 0x0000000700037c11 */ /* 0x000fca00080f1403 */
[----:B--2---:R-:W-:Y:S04]  /*0110*/  STG.E desc[UR8][R2.64], R5 ;  /* 0x0000000502007986 */ /* 0x004fe8000c101908 */
[----:B------:R-:W-:Y:S01]  /*0120*/  STG.E desc[UR8][R2.64+0x400], R5 ;  /* 0x0004000502007986 */ /* 0x000fe2000c101908 */
[----:B------:R-:W-:Y:S05]  /*0130*/  EXIT ;  /* 0x000000000000794d */ /* 0x000fea0003800000 */
.L_x_0:
[----:B------:R-:W0:Y:S01]  /*0140*/  S2R R0, SR_TID.X ;  /* 0x0000000000007919 */ /* 0x000e220000002100 */
[----:B------:R-:W-:Y:S01]  /*0150*/  IMAD.U32 R2, RZ, RZ, UR7 ;  /* 0x00000007ff027e24 */ /* 0x000fe2000f8e00ff */
[----:B------:R-:W1:Y:S01]  /*0160*/  LDCU.64 UR10, c[0x0][0x388] ;  /* 0x00007100ff0a77ac */ /* 0x000e620008000a00 */
[----:B------:R-:W-:Y:S01]  /*0170*/  IMAD.U32 R4, RZ, RZ, UR7 ;  /* 0x00000007ff047e24 */ /* 0x000fe2000f8e00ff */
[----:B0-----:R-:W-:-:S04]  /*0180*/  ISETP.LT.U32.AND P0, PT, R0, UR6, PT ;  /* 0x0000000600007c0c */ /* 0x001fc8000bf01070 */
[----:B------:R-:W-:Y:S01]  /*0190*/  ISETP.GT.U32.AND.EX P0, PT, R2, RZ, PT, P0 ;  /* 0x000000ff0200720c */ /* 0x000fe20003f04100 */
[C---:B------:R-:W-:Y:S01]  /*01a0*/  VIADD R2, R0.reuse, 0x100 ;  /* 0x0000010000027836 */ /* 0x040fe20000000000 */
[----:B------:R-:W-:-:S04]  /*01b0*/  IADD3 R0, P2, PT, R0, UR4, RZ ;  /* 0x0000000400007c10 */ /* 0x000fc8000ff5e0ff */
[----:B------:R-:W-:Y:S01]  /*01c0*/  ISETP.LT.U32.AND P1, PT, R2, UR6, PT ;  /* 0x0000000602007c0c */ /* 0x000fe2000bf21070 */
[----:B------:R-:W-:Y:S01]  /*01d0*/  IMAD.X R3, RZ, RZ, UR5, P2 ;  /* 0x00000005ff037e24 */ /* 0x000fe200090e06ff */
[----:B-1----:R-:W-:Y:S02]  /*01e0*/  LEA R2, P2, R0, UR10, 0x2 ;  /* 0x0000000a00027c11 */ /* 0x002fe4000f8410ff */
[----:B------:R-:W-:Y:S02]  /*01f0*/  ISETP.GT.U32.AND.EX P1, PT, R4, RZ, PT, P1 ;  /* 0x000000ff0400720c */ /* 0x000fe40003f24110 */
[----:B------:R-:W-:Y:S01]  /*0200*/  LEA.HI.X R3, R0, UR11, R3, 0x2, P2 ;  /* 0x0000000b00037c11 */ /* 0x000fe200090f1403 */
[----:B------:R-:W0:Y:S04]  /*0210*/  @P0 LDC R5, c[0x0][0x390] ;  /* 0x0000e400ff050b82 */ /* 0x000e280000000800 */
[----:B0-----:R0:W-:Y:S06]  /*0220*/  @P0 STG.E desc[UR8][R2.64], R5 ;  /* 0x0000000502000986 */ /* 0x0011ec000c101908 */
[----:B------:R-:W-:Y:S05]  /*0230*/  @!P1 EXIT ;  /* 0x000000000000994d */ /* 0x000fea0003800000 */
[----:B0-----:R-:W0:Y:S02]  /*0240*/  LDC R5, c[0x0][0x390] ;  /* 0x0000e400ff057b82 */ /* 0x001e240000000800 */
[----:B0-----:R-:W-:Y:S01]  /*0250*/  STG.E desc[UR8][R2.64+0x400], R5 ;  /* 0x0004000502007986 */ /* 0x001fe2000c101908 */
[----:B------:R-:W-:Y:S05]  /*0260*/  EXIT ;  /* 0x000000000000794d */ /* 0x000fea0003800000 */
.L_x_1:
[----:B------:R-:W-:-:S00]  /*0270*/  BRA `(.L_x_1) ;  /* 0xfffffffc00fc7947 */ /* 0x000fc0000383ffff */
[----:B------:R-:W-:-:S00]  /*0280*/  NOP ;  /* 0x0000000000007918 */ /* 0x000fc00000000000 */
[----:B------:R-:W-:-:S00]  /*0290*/  NOP ;  /* 0x0000000000007918 */ /* 0x000fc00000000000 */
[----:B------:R-:W-:-:S00]  /*02a0*/  NOP ;  /* 0x0000000000007918 */ /* 0x000fc00000000000 */
[----:B------:R-:W-:-:S00]  /*02b0*/  NOP ;  /* 0x0000000000007918 */ /* 0x000fc00000000000 */
[----:B------:R-:W-:-:S00]  /*02c0*/  NOP ;  /* 0x0000000000007918 */ /* 0x000fc00000000000 */
[----:B------:R-:W-:-:S00]  /*02d0*/  NOP ;  /* 0x0000000000007918 */ /* 0x000fc00000000000 */
[----:B------:R-:W-:-:S00]  /*02e0*/  NOP ;  /* 0x0000000000007918 */ /* 0x000fc00000000000 */
[----:B------:R-:W-:-:S00]  /*02f0*/  NOP ;  /* 0x0000000000007918 */ /* 0x000fc00000000000 */
.L_x_184:


//--------------------- .text._ZN3cub18CUB_300001_SM_10006detail6reduce28DeviceReduceSingleTileKernelINS2_10policy_hubIlyN4cuda3std3__44plusIlEEE10Policy1000EPlSC_iS9_llNS7_10__identityEEEvT0_T1_T2_T3_T4_T6_ --------------------------
	.section	.text._ZN3cub18CUB_300001_SM_10006detail6reduce28DeviceReduceSingleTileKernelINS2_10policy_hubIlyN4cuda3std3__44plusIlEEE10Policy1000EPlSC_iS9_llNS7_10__identityEEEvT0_T1_T2_T3_T4_T6_,"ax",@progbits
	.align	128
        .global         _ZN3cub18CUB_300001_SM_10006detail6reduce28DeviceReduceSingleTileKernelINS2_10policy_hubIlyN4cuda3std3__44plusIlEEE10Policy1000EPlSC_iS9_llNS7_10__identityEEEvT0_T1_T2_T3_T4_T6_
        .type           _ZN3cub18CUB_300001_SM_10006detail6reduce28DeviceReduceSingleTileKernelINS2_10policy_hubIlyN4cuda3std3__44plusIlEEE10Policy1000EPlSC_iS9_llNS7_10__identityEEEvT0_T1_T2_T3_T4_T6_,@function
        .size           _ZN3cub18CUB_300001_SM_10006detail6reduce28DeviceReduceSingleTileKernelINS2_10policy_hubIlyN4cuda3std3__44plusIlEEE10Policy1000EPlSC_iS9_llNS7_10__identityEEEvT0_T1_T2_T3_T4_T6_,(.L_x_185 - _ZN3cub18CUB_300001_SM_10006detail6reduce28DeviceReduceSingleTileKernelINS2_10policy_hubIlyN4cuda3std3__44plusIlEEE10Policy1000EPlSC_iS9_llNS7_10__identityEEEvT0_T1_T2_T3_T4_T6_)
        .other          _ZN3cub18CUB_300001_SM_10006detail6reduce28DeviceReduceSingleTileKernelINS2_10policy_hubIlyN4cuda3std3__44plusIlEEE10Policy1000EPlSC_iS9_llNS7_10__identityEEEvT0_T1_T2_T3_T4_T6_,@"STO_CUDA_ENTRY STV_DEFAULT"
_ZN3cub18CUB_300001_SM_10006detail6reduce28DeviceReduceSingleTileKernelINS2_10policy_hubIlyN4cuda3std3__44plusIlEEE10Policy1000EPlSC_iS9_llNS7_10__identityEEEvT0_T1_T2_T3_T4_T6_:
.text._ZN3cub18CUB_300001_SM_10006detail6reduce28DeviceReduceSingleTileKernelINS2_10policy_hubIlyN4cuda3std3__44plusIlEEE10Policy1000EPlSC_iS9_llNS7_10__identityEEEvT0_T1_T2_T3_T4_T6_:
[----:B------:R-:W-:Y:S01]  /*0000*/  LDC R1, c[0x0][0x37c] ;  /* 0x0000df00ff017b82 */ /* 0x000fe20000000800 */
[----:B------:R-:W0:Y:S01]  /*0010*/  LDCU UR4, c[0x0][0x390] ;  /* 0x00007200ff0477ac */ /* 0x000e220008000800 */
[----:B------:R-:W1:Y:S01]  /*0020*/  LDCU.64 UR6, c[0x0][0x358] ;  /* 0x00006b00ff0677ac */ /* 0x000e620008000a00 */
[----:B0-----:R-:W-:-:S05]  /*0030*/  IMAD.U32 R4, RZ, RZ, UR4 ;  /* 0x00000004ff047e24 */ /* 0x001fca000f8e00ff */
[----:B------:R-:W-:-:S13]  /*0040*/  ISETP.NE.AND P0, PT, R4, RZ, PT ;  /* 0x000000ff0400720c */ /* 0x000fda0003f05270 */
[----:B-1----:R-:W-:Y:S05]  /*0050*/  @P0 BRA `(.L_x_2) ;  /* 0x00000000001c0947 */ /* 0x002fea0003800000 */
[----:B------:R-:W0:Y:S02]  /*0060*/  S2R R0, SR_TID.X ;  /* 0x0000000000007919 */ /* 0x000e240000002100 */
[----:B0-----:R-:W-:-:S13]  /*0070*/  ISETP.NE.AND P0, PT, R0, RZ, PT ;  /* 0x000000ff0000720c */ /* 0x001fda0003f05270 */
[----:B------:R-:W-:Y:S05]  /*0080*/  @P0 EXIT ;  /* 0x000000000000094d */ /* 0x000fea0003800000 */
[----:B------:R-:W0:Y:S08]  /*0090*/  LDC.64 R2, c[0x0][0x388] ;  /* 0x0000e200ff027b82 */ /* 0x000e300000000a00 */
[----:B------:R-:W0:Y:S02]  /*00a0*/  LDC.64 R4, c[0x0][0x398] ;  /* 0x0000e600ff047b82 */ /* 0x000e240000000a00 */
[----:B0-----:R-:W-:Y:S01]  /*00b0*/  STG.E.64 desc[UR6][R2.64], R4 ;  /* 0x0000000402007986 */ /* 0x001fe2000c101b06 */
[----:B------:R-:W-:Y:S05]  /*00c0*/  EXIT ;  /* 0x000000000000794d */ /* 0x000fea0003800000 */
.L_x_2:
[----:B------:R-:W-:Y:S01]  /*00d0*/  ISETP.GT.AND P0, PT, R4, 0xdff, PT ;  /* 0x00000dff0400780c */ /* 0x000fe20003f04270 */
[----:B------:R-:W-:-:S12]  /*00e0*/  BSSY.RECONVERGENT B0, `(.L_x_3) ;  /* 0x0000256000007945 */ /* 0x000fd80003800200 */
[----:B------:R-:W-:Y:S05]  /*00f0*/  @P0 BRA `(.L_x_4) ;  /* 0x00000014004c0947 */ /* 0x000fea0003800000 */
[----:B------:R-:W0:Y:S01]  /*0100*/  S2R R5, SR_TID.X ;  /* 0x0000000000057919 */ /* 0x000e220000002100 */
[----:B------:R-:W-:Y:S01]  /*0110*/  BSSY.RECONVERGENT B1, `(.L_x_5) ;  /* 0x0000009000017945 */ /* 0x000fe20003800200 */
[----:B------:R-:W-:Y:S02]  /*0120*/  CS2R R2, SRZ ;  /* 0x0000000000027805 */ /* 0x000fe4000001ff00 */
[----:B0-----:R-:W-:Y:S01]  /*0130*/  ISETP.GE.AND P0, PT, R5, R4, PT ;  /* 0x000000040500720c */ /* 0x001fe20003f06270 */
[----:B------:R-:W-:-:S12]  /*0140*/  IMAD.MOV.U32 R7, RZ, RZ, R5 ;  /* 0x000000ffff077224 */ /* 0x000fd800078e0005 */
[----:B------:R-:W-:Y:S05]  /*0150*/  @P0 BRA `(.L_x_6) ;  /* 0x0000000000100947 */ /* 0x000fea0003800000 */
[----:B------:R-:W0:Y:S02]  /*0160*/  LDC.64 R2, c[0x0][0x380] ;  /* 0x0000e000ff027b82 */ /* 0x000e240000000a00 */
[----:B0-----:R-:W-:-:S06]  /*0170*/  IMAD.WIDE.U32 R2, R5, 0x8, R2 ;  /* 0x0000000805027825 */ /* 0x001fcc00078e0002 */
[----:B------:R-:W5:Y:S01]  /*0180*/  LDG.E.64.CONSTANT R2, desc[UR6][R2.64] ;  /* 0x0000000602027981 */ /* 0x000f62000c1e9b00 */
[----:B------:R-:W-:-:S07]  /*0190*/  VIADD R7, R5, 0x200 ;  /* 0x0000020005077836 */ /* 0x000fce0000000000 */
.L_x_6:
[----:B------:R-:W-:Y:S05]  /*01a0*/  BSYNC.RECONVERGENT B1 ;  /* 0x0000000000017941 */ /* 0x000fea0003800200 */
.L_x_5:
[----:B------:R-:W-:Y:S01]  /*01b0*/  ISETP.GE.AND P0, PT, R7, R4, PT ;  /* 0x000000040700720c */ /* 0x000fe20003f06270 */
[----:B------:R-:W-:-:S12]  /*01c0*/  BSSY.RECONVERGENT B1, `(.L_x_7) ;  /* 0x0000077000017945 */ /* 0x000fd80003800200 */
[----:B------:R-:W-:Y:S05]  /*01d0*/  @P0 BRA `(.L_x_8) ;  /* 0x0000000400d40947 */ /* 0x000fea0003800000 */
[----:B------:R-:W-:Y:S01]  /*01e0*/  LOP3.LUT R9, RZ, R7, RZ, 0x33, !PT ;  /* 0x00000007ff097212 */ /* 0x000fe200078e33ff */
[----:B------:R-:W-:Y:S04]  /*01f0*/  BSSY.RECONVERGENT B2, `(.L_x_9) ;  /* 0x0000018000027945 */ /* 0x000fe80003800200 */
[----:B------:R-:W-:-:S05]  /*0200*/  IMAD.IADD R0, R9, 0x1, R4 ;  /* 0x0000000109007824 */ /* 0x000fca00078e0204 */
[C---:B------:R-:W-:Y:S02]  /*0210*/  LOP3.LUT R6, R0.reuse, 0x600, RZ, 0xc0, !PT ;  /* 0x0000060000067812 */ /* 0x040fe400078ec0ff */
[----:B------:R-:W-:Y:S02]  /*0220*/  ISETP.GE.U32.AND P1, PT, R0, 0x600, PT ;  /* 0x000006000000780c */ /* 0x000fe40003f26070 */
[----:B------:R-:W-:-:S13]  /*0230*/  ISETP.NE.AND P0, PT, R6, 0x600, PT ;  /* 0x000006000600780c */ /* 0x000fda0003f05270 */
[----:B------:R-:W-:Y:S05]  /*0240*/  @!P0 BRA `(.L_x_10) ;  /* 0x0000000000488947 */ /* 0x000fea0003800000 */
[----:B------:R-:W0:Y:S01]  /*0250*/  LDC.64 R8, c[0x0][0x380] ;  /* 0x0000e000ff087b82 */ /* 0x000e220000000a00 */
[----:B------:R-:W-:-:S04]  /*0260*/  LEA.HI R0, R0, 0x1, RZ, 0x17 ;  /* 0x0000000100007811 */ /* 0x000fc800078fb8ff */
[----:B------:R-:W-:-:S05]  /*0270*/  LOP3.LUT R0, R0, 0x3, RZ, 0xc0, !PT ;  /* 0x0000000300007812 */ /* 0x000fca00078ec0ff */
[----:B------:R-:W-:Y:S02]  /*0280*/  IMAD.MOV R0, RZ, RZ, -R0 ;  /* 0x000000ffff007224 */ /* 0x000fe400078e0a00 */
[----:B0-----:R-:W-:-:S04]  /*0290*/  IMAD.WIDE.U32 R8, R7, 0x8, R8 ;  /* 0x0000000807087825 */ /* 0x001fc800078e0008 */
[----:B------:R-:W-:Y:S02]  /*02a0*/  IMAD.MOV.U32 R6, RZ, RZ, R8 ;  /* 0x000000ffff067224 */ /* 0x000fe400078e0008 */
[----:B------:R-:W-:-:S07]  /*02b0*/  IMAD.MOV.U32 R11, RZ, RZ, R9 ;  /* 0x000000ffff0b7224 */ /* 0x000fce00078e0009 */
.L_x_11:
[----:B------:R-:W-:Y:S02]  /*02c0*/  IMAD.MOV.U32 R8, RZ, RZ, R6 ;  /* 0x000000ffff087224 */ /* 0x000fe400078e0006 */
[----:B------:R-:W-:-:S06]  /*02d0*/  IMAD.MOV.U32 R9, RZ, RZ, R11 ;  /* 0x000000ffff097224 */ /* 0x000fcc00078e000b */
[----:B------:R-:W2:Y:S01]  /*02e0*/  LDG.E.64.CONSTANT R8, desc[UR6][R8.64] ;  /* 0x0000000608087981 */ /* 0x000ea2000c1e9b00 */
[----:B------:R-:W-:Y:S01]  /*02f0*/  VIADD R0, R0, 0x1 ;  /* 0x0000000100007836 */ /* 0x000fe20000000000 */
[----:B------:R-:W-:Y:S01]  /*0300*/  IADD3 R6, P3, PT, R6, 0x1000, RZ ;  /* 0x0000100006067810 */ /* 0x000fe20007f7e0ff */
[----:B------:R-:W-:-:S03]  /*0310*/  VIADD R7, R7, 0x200 ;  /* 0x0000020007077836 */ /* 0x000fc60000000000 */
[----:B------:R-:W-:Y:S01]  /*0320*/  ISETP.NE.AND P0, PT, R0, RZ, PT ;  /* 0x000000ff0000720c */ /* 0x000fe20003f05270 */
[----:B------:R-:W-:Y:S01]  /*0330*/  IMAD.X R11, RZ, RZ, R11, P3 ;  /* 0x000000ffff0b7224 */ /* 0x000fe200018e060b */
[----:B--2--5:R-:W-:-:S05]  /*0340*/  IADD3 R2, P2, PT, R8, R2, RZ ;  /* 0x0000000208027210 */ /* 0x024fca0007f5e0ff */
[----:B------:R-:W-:-:S06]  /*0350*/  IMAD.X R3, R9, 0x1, R3, P2 ;  /* 0x0000000109037824 */ /* 0x000fcc00010e0603 */
[----:B------:R-:W-:Y:S05]  /*0360*/  @P0 BRA `(.L_x_11) ;  /* 0xfffffffc00d40947 */ /* 0x000fea000383ffff */
.L_x_10:
[----:B------:R-:W-:Y:S05]  /*0370*/  BSYNC.RECONVERGENT B2 ;  /* 0x0000000000027941 */ /* 0x000fea0003800200 */
.L_x_9:
[----:B------:R-:W-:Y:S05]  /*0380*/  @!P1 BRA `(.L_x_8) ;  /* 0x0000000400689947 */ /* 0x000fea0003800000 */
[----:B------:R-:W-:Y:S01]  /*0390*/  IMAD.IADD R0, R4, 0x1, -R7 ;  /* 0x0000000104007824 */ /* 0x000fe200078e0a07 */
[----:B------:R-:W-:Y:S01]  /*03a0*/  BSSY.RECONVERGENT B2, `(.L_x_12) ;  /* 0x0000031000027945 */ /* 0x000fe20003800200 */
[----:B------:R-:W-:-:S03]  /*03b0*/  PLOP3.LUT P0, PT, PT, PT, PT, 0x80, 0x8 ;  /* 0x000000000008781c */ /* 0x000fc60003f0f070 */
[----:B------:R-:W-:-:S13]  /*03c0*/  ISETP.GT.AND P1, PT, R0, 0x1800, PT ;  /* 0x000018000000780c */ /* 0x000fda0003f24270 */
[----:B------:R-:W-:Y:S05]  /*03d0*/  @!P1 BRA `(.L_x_13) ;  /* 0x0000000000b49947 */ /* 0x000fea0003800000 */
[----:B------:R-:W-:Y:S01]  /*03e0*/  PLOP3.LUT P0, PT, PT, PT, PT, 0x8, 0x80 ;  /* 0x000000000080781c */ /* 0x000fe20003f0e170 */
[----:B------:R-:W-:-:S12]  /*03f0*/  VIADD R0, R4, 0xffffe800 ;  /* 0xffffe80004007836 */ /* 0x000fd80000000000 */
.L_x_14:
[----:B------:R-:W0:Y:S01]  /*0400*/  LDC.64 R44, c[0x0][0x380] ;  /* 0x0000e000ff2c7b82 */ /* 0x000e220000000a00 */
[C---:B------:R-:W-:Y:S02]  /*0410*/  VIADD R41, R7.reuse, 0x800 ;  /* 0x0000080007297836 */ /* 0x040fe40000000000 */
[C---:B------:R-:W-:Y:S02]  /*0420*/  VIADD R43, R7.reuse, 0x1000 ;  /* 0x00001000072b7836 */ /* 0x040fe40000000000 */
[----:B0-----:R-:W-:-:S05]  /*0430*/  IMAD.WIDE R28, R7, 0x8, R44 ;  /* 0x00000008071c7825 */ /* 0x001fca00078e022c */
[----:B------:R-:W2:Y:S01]  /*0440*/  LDG.E.64.CONSTANT R8, desc[UR6][R28.64] ;  /* 0x000000061c087981 */ /* 0x000ea2000c1e9b00 */
[----:B------:R-:W-:-:S03]  /*0450*/  IMAD.WIDE R40, R41, 0x8, R44 ;  /* 0x0000000829287825 */ /* 0x000fc600078e022c */
[----:B------:R-:W2:Y:S04]  /*0460*/  LDG.E.64.CONSTANT R10, desc[UR6][R28.64+0x1000] ;  /* 0x001000061c0a7981 */ /* 0x000ea8000c1e9b00 */
[----:B------:R-:W3:Y:S04]  /*0470*/  LDG.E.64.CONSTANT R12, desc[UR6][R28.64+0x2000] ;  /* 0x002000061c0c7981 */ /* 0x000ee8000c1e9b00 */
[----:B------:R-:W3:Y:S01]  /*0480*/  LDG.E.64.CONSTANT R14, desc[UR6][R28.64+0x3000] ;  /* 0x003000061c0e7981 */ /* 0x000ee2000c1e9b00 */
[----:B------:R-:W-:-:S03]  /*0490*/  IMAD.WIDE R42, R43, 0x8, R44 ;  /* 0x000000082b2a7825 */ /* 0x000fc600078e022c */
[----:B------:R-:W4:Y:S04]  /*04a0*/  LDG.E.64.CONSTANT R16, desc[UR6][R40.64] ;  /* 0x0000000628107981 */ /* 0x000f28000c1e9b00 */
[----:B------:R-:W4:Y:S04]  /*04b0*/  LDG.E.64.CONSTANT R18, desc[UR6][R40.64+0x1000] ;  /* 0x0010000628127981 */ /* 0x000f28000c1e9b00 */
[----:B------:R-:W4:Y:S04]  /*04c0*/  LDG.E.64.CONSTANT R20, desc[UR6][R40.64+0x2000] ;  /* 0x0020000628147981 */ /* 0x000f28000c1e9b00 */
[----:B------:R2:W4:Y:S01]  /*04d0*/  LDG.E.64.CONSTANT R26, desc[UR6][R40.64+0x3000] ;  /* 0x00300006281a7981 */ /* 0x000522000c1e9b00 */
[----:B------:R-:W-:-:S03]  /*04e0*/  VIADD R31, R7, 0x1800 ;  /* 0x00001800071f7836 */ /* 0x000fc60000000000 */
[----:B------:R-:W4:Y:S04]  /*04f0*/  LDG.E.64.CONSTANT R24, desc[UR6][R42.64] ;  /* 0x000000062a187981 */ /* 0x000f28000c1e9b00 */
[----:B------:R-:W4:Y:S01]  /*0500*/  LDG.E.64.CONSTANT R22, desc[UR6][R42.64+0x1000] ;  /* 0x001000062a167981 */ /* 0x000f22000c1e9b00 */
[----:B------:R-:W-:-:S03]  /*0510*/  IMAD.WIDE R44, R31, 0x8, R44 ;  /* 0x000000081f2c7825 */ /* 0x000fc600078e022c */
[----:B------:R-:W4:Y:S04]  /*0520*/  LDG.E.64.CONSTANT R28, desc[UR6][R42.64+0x2000] ;  /* 0x002000062a1c7981 */ /* 0x000f28000c1e9b00 */
[----:B------:R-:W4:Y:S04]  /*0530*/  LDG.E.64.CONSTANT R36, desc[UR6][R42.64+0x3000] ;  /* 0x003000062a247981 */ /* 0x000f28000c1e9b00 */
[----:B------:R-:W4:Y:S04]  /*0540*/  LDG.E.64.CONSTANT R34, desc[UR6][R44.64] ;  /* 0x000000062c227981 */ /* 0x000f28000c1e9b00 */
[----:B------:R-:W4:Y:S04]  /*0550*/  LDG.E.64.CONSTANT R32, desc[UR6][R44.64+0x1000] ;  /* 0x001000062c207981 */ /* 0x000f28000c1e9b00 */
[----:B------:R-:W4:Y:S04]  /*0560*/  LDG.E.64.CONSTANT R30, desc[UR6][R44.64+0x2000] ;  /* 0x002000062c1e7981 */ /* 0x000f28000c1e9b00 */
[----:B------:R-:W4:Y:S01]  /*0570*/  LDG.E.64.CONSTANT R38, desc[UR6][R44.64+0x3000] ;  /* 0x003000062c267981 */ /* 0x000f22000c1e9b00 */
[----:B------:R-:W-:Y:S01]  /*0580*/  VIADD R7, R7, 0x2000 ;  /* 0x0000200007077836 */ /* 0x000fe20000000000 */
[----:B--2--5:R-:W-:-:S04]  /*0590*/  IADD3 R41, P1, P2, R10, R8, R2 ;  /* 0x000000080a297210 */ /* 0x024fc80007a3e002 */
[----:B------:R-:W-:Y:S02]  /*05a0*/  IADD3.X R9, PT, PT, R11, R9, R3, P1, P2 ;  /* 0x000000090b097210 */ /* 0x000fe40000fe4403 */
[----:B---3--:R-:W-:-:S04]  /*05b0*/  IADD3 R41, P3, P4, R14, R12, R41 ;  /* 0x0000000c0e297210 */ /* 0x008fc80007c7e029 */
[----:B------:R-:W-:Y:S02]  /*05c0*/  IADD3.X R13, PT, PT, R15, R13, R9, P3, P4 ;  /* 0x0000000d0f0d7210 */ /* 0x000fe40001fe8409 */
[----:B----4-:R-:W-:-:S04]  /*05d0*/  IADD3 R3, P1, P2, R18, R16, R41 ;  /* 0x0000001012037210 */ /* 0x010fc80007a3e029 */
[----:B------:R-:W-:Y:S02]  /*05e0*/  IADD3.X R17, PT, PT, R19, R17, R13, P1, P2 ;  /* 0x0000001113117210 */ /* 0x000fe40000fe440d */
[----:B------:R-:W-:-:S04]  /*05f0*/  IADD3 R3, P3, P4, R26, R20, R3 ;  /* 0x000000141a037210 */ /* 0x000fc80007c7e003 */
[----:B------:R-:W-:Y:S02]  /*0600*/  IADD3.X R21, PT, PT, R27, R21, R17, P3, P4 ;  /* 0x000000151b157210 */ /* 0x000fe40001fe8411 */
[----:B------:R-:W-:-:S04]  /*0610*/  IADD3 R3, P1, P2, R22, R24, R3 ;  /* 0x0000001816037210 */ /* 0x000fc80007a3e003 */
[----:B------:R-:W-:Y:S02]  /*0620*/  IADD3.X R23, PT, PT, R23, R25, R21, P1, P2 ;  /* 0x0000001917177210 */ /* 0x000fe40000fe4415 */
[----:B------:R-:W-:-:S04]  /*0630*/  IADD3 R3, P3, P4, R36, R28, R3 ;  /* 0x0000001c24037210 */ /* 0x000fc80007c7e003 */
[----:B------:R-:W-:Y:S02]  /*0640*/  IADD3.X R29, PT, PT, R37, R29, R23, P3, P4 ;  /* 0x0000001d251d7210 */ /* 0x000fe40001fe8417 */
[----:B------:R-:W-:Y:S02]  /*0650*/  ISETP.GE.AND P3, PT, R7, R0, PT ;  /* 0x000000000700720c */ /* 0x000fe40003f66270 */
[----:B------:R-:W-:-:S04]  /*0660*/  IADD3 R3, P2, P1, R32, R34, R3 ;  /* 0x0000002220037210 */ /* 0x000fc8000795e003 */
[----:B------:R-:W-:Y:S02]  /*0670*/  IADD3 R2, P4, P5, R38, R30, R3 ;  /* 0x0000001e26027210 */ /* 0x000fe40007d9e003 */
[----:B------:R-:W-:-:S04]  /*0680*/  IADD3.X R3, PT, PT, R33, R35, R29, P2, P1 ;  /* 0x0000002321037210 */ /* 0x000fc800017e241d */
[----:B------:R-:W-:Y:S01]  /*0690*/  IADD3.X R3, PT, PT, R39, R31, R3, P4, P5 ;  /* 0x0000001f27037210 */ /* 0x000fe200027ea403 */
[----:B------:R-:W-:Y:S06]  /*06a0*/  @!P3 BRA `(.L_x_14) ;  /* 0xfffffffc0054b947 */ /* 0x000fec000383ffff */
.L_x_13:
[----:B------:R-:W-:Y:S05]  /*06b0*/  BSYNC.RECONVERGENT B2 ;  /* 0x0000000000027941 */ /* 0x000fea0003800200 */
.L_x_12:
[----:B------:R-:W-:Y:S01]  /*06c0*/  IMAD.IADD R0, R4, 0x1, -R7 ;  /* 0x0000000104007824 */ /* 0x000fe200078e0a07 */
[----:B------:R-:W-:Y:S04]  /*06d0*/  BSSY.RECONVERGENT B2, `(.L_x_15) ;  /* 0x0000019000027945 */ /* 0x000fe80003800200 */
[----:B------:R-:W-:-:S13]  /*06e0*/  ISETP.GT.AND P1, PT, R0, 0x800, PT ;  /* 0x000008000000780c */ /* 0x000fda0003f24270 */
[----:B------:R-:W-:Y:S05]  /*06f0*/  @!P1 BRA `(.L_x_16) ;  /* 0x0000000000589947 */ /* 0x000fea0003800000 */
[----:B------:R-:W0:Y:S01]  /*0700*/  LDC.64 R18, c[0x0][0x380] ;  /* 0x0000e000ff127b82 */ /* 0x000e220000000a00 */
[C---:B------:R-:W-:Y:S02]  /*0710*/  VIADD R15, R7.reuse, 0x800 ;  /* 0x00000800070f7836 */ /* 0x040fe40000000000 */
[----:B0-----:R-:W-:-:S05]  /*0720*/  IMAD.WIDE R8, R7, 0x8, R18 ;  /* 0x0000000807087825 */ /* 0x001fca00078e0212 */
[----:B------:R-:W2:Y:S01]  /*0730*/  LDG.E.64.CONSTANT R10, desc[UR6][R8.64] ;  /* 0x00000006080a7981 */ /* 0x000ea2000c1e9b00 */
[----:B------:R-:W-:-:S03]  /*0740*/  IMAD.WIDE R18, R15, 0x8, R18 ;  /* 0x000000080f127825 */ /* 0x000fc600078e0212 */
[----:B------:R-:W2:Y:S04]  /*0750*/  LDG.E.64.CONSTANT R12, desc[UR6][R8.64+0x1000] ;  /* 0x00100006080c7981 */ /* 0x000ea8000c1e9b00 */
[----:B------:R-:W3:Y:S04]  /*0760*/  LDG.E.64.CONSTANT R14, desc[UR6][R8.64+0x2000] ;  /* 0x00200006080e7981 */ /* 0x000ee8000c1e9b00 */
[----:B------:R-:W3:Y:S04]  /*0770*/  LDG.E.64.CONSTANT R16, desc[UR6][R8.64+0x3000] ;  /* 0x0030000608107981 */ /* 0x000ee8000c1e9b00 */
[----:B------:R-:W4:Y:S04]  /*0780*/  LDG.E.64.CONSTANT R20, desc[UR6][R18.64] ;  /* 0x0000000612147981 */ /* 0x000f28000c1e9b00 */
[----:B------:R-:W4:Y:S04]  /*0790*/  LDG.E.64.CONSTANT R22, desc[UR6][R18.64+0x1000] ;  /* 0x0010000612167981 */ /* 0x000f28000c1e9b00 */
[----:B------:R-:W4:Y:S04]  /*07a0*/  LDG.E.64.CONSTANT R24, desc[UR6][R18.64+0x2000] ;  /* 0x0020000612187981 */ /* 0x000f28000c1e9b00 */
[----:B------:R-:W4:Y:S01]  /*07b0*/  LDG.E.64.CONSTANT R26, desc[UR6][R18.64+0x3000] ;  /* 0x00300006121a7981 */ /* 0x000f22000c1e9b00 */
[----:B------:R-:W-:Y:S01]  /*07c0*/  VIADD R7, R7, 0x1000 ;  /* 0x0000100007077836 */ /* 0x000fe20000000000 */
[----:B--2--5:R-:W-:-:S04]  /*07d0*/  IADD3 R29, P0, P1, R12, R10, R2 ;  /* 0x0000000a0c1d7210 */ /* 0x024fc8000791e002 */
[----:B------:R-:W-:Y:S02]  /*07e0*/  IADD3.X R11, PT, PT, R13, R11, R3, P0, P1 ;  /* 0x0000000b0d0b7210 */ /* 0x000fe400007e2403 */
[----:B------:R-:W-:Y:S02]  /*07f0*/  PLOP3.LUT P0, PT, PT, PT, PT, 0x8, 0x80 ;  /* 0x000000000080781c */ /* 0x000fe40003f0e170 */
[----:B---3--:R-:W-:-:S04]  /*0800*/  IADD3 R29, P2, P3, R16, R14, R29 ;  /* 0x0000000e101d7210 */ /* 0x008fc80007b5e01d */
[----:B------:R-:W-:Y:S02]  /*0810*/  IADD3.X R15, PT, PT, R17, R15, R11, P2, P3 ;  /* 0x0000000f110f7210 */ /* 0x000fe400017e640b */
[----:B----4-:R-:W-:-:S04]  /*0820*/  IADD3 R3, P1, P4, R22, R20, R29 ;  /* 0x0000001416037210 */ /* 0x010fc80007c3e01d */
[----:B------:R-:W-:Y:S02]  /*0830*/  IADD3 R2, P2, P3, R26, R24, R3 ;  /* 0x000000181a027210 */ /* 0x000fe40007b5e003 */
[----:B------:R-:W-:-:S04]  /*0840*/  IADD3.X R3, PT, PT, R23, R21, R15, P1, P4 ;  /* 0x0000001517037210 */ /* 0x000fc80000fe840f */
[----:B------:R-:W-:-:S07]  /*0850*/  IADD3.X R3, PT, PT, R27, R25, R3, P2, P3 ;  /* 0x000000191b037210 */ /* 0x000fce00017e6403 */
.L_x_16:
[----:B------:R-:W-:Y:S05]  /*0860*/  BSYNC.RECONVERGENT B2 ;  /* 0x0000000000027941 */ /* 0x000fea0003800200 */
.L_x_15:
[----:B------:R-:W-:-:S13]  /*0870*/  ISETP.LT.OR P0, PT, R7, R4, P0 ;  /* 0x000000040700720c */ /* 0x000fda0000701670 */
[----:B------:R-:W-:Y:S05]  /*0880*/  @!P0 BRA `(.L_x_8) ;  /* 0x0000000000288947 */ /* 0x000fea0003800000 */
[----:B------:R-:W0:Y:S02]  /*0890*/  LDC.64 R8, c[0x0][0x380] ;  /* 0x0000e000ff087b82 */ /* 0x000e240000000a00 */
[----:B0-----:R-:W-:-:S05]  /*08a0*/  IMAD.WIDE R6, R7, 0x8, R8 ;  /* 0x0000000807067825 */ /* 0x001fca00078e0208 */
[----:B------:R-:W2:Y:S04]  /*08b0*/  LDG.E.64.CONSTANT R8, desc[UR6][R6.64] ;  /* 0x0000000606087981 */ /* 0x000ea8000c1e9b00 */
[----:B------:R-:W2:Y:S04]  /*08c0*/  LDG.E.64.CONSTANT R10, desc[UR6][R6.64+0x1000] ;  /* 0x00100006060a7981 */ /* 0x000ea8000c1e9b00 */
[----:B------:R-:W3:Y:S04]  /*08d0*/  LDG.E.64.CONSTANT R12, desc[UR6][R6.64+0x2000] ;  /* 0x00200006060c7981 */ /* 0x000ee8000c1e9b00 */
[----:B------:R-:W3:Y:S01]  /*08e0*/  LDG.E.64.CONSTANT R14, desc[UR6][R6.64+0x3000] ;  /* 0x00300006060e7981 */ /* 0x000ee2000c1e9b00 */
[----:B--2--5:R-:W-:-:S04]  /*08f0*/  IADD3 R17, P0, P1, R10, R8, R2 ;  /* 0x000000080a117210 */ /* 0x024fc8000791e002 */
[----:B------:R-:W-:Y:S02]  /*0900*/  IADD3.X R3, PT, PT, R11, R9, R3, P0, P1 ;  /* 0x000000090b037210 */ /* 0x000fe400007e2403 */
[----:B---3--:R-:W-:-:S04]  /*0910*/  IADD3 R2, P2, P3, R14, R12, R17 ;  /* 0x0000000c0e027210 */ /* 0x008fc80007b5e011 */
[----:B------:R-:W-:-:S09]  /*0920*/  IADD3.X R3, PT, PT, R15, R13, R3, P2, P3 ;  /* 0x0000000d0f037210 */ /* 0x000fd200017e6403 */
.L_x_8:
[----:B------:R-:W-:Y:S05]  /*0930*/  BSYNC.RECONVERGENT B1 ;  /* 0x0000000000017941 */ /* 0x000fea0003800200 */
.L_x_7:
[----:B------:R-:W-:-:S13]  /*0940*/  ISETP.GE.AND P0, PT, R4, 0x200, PT ;  /* 0x000002000400780c */ /* 0x000fda0003f06270 */
[----:B------:R-:W-:Y:S05]  /*0950*/  @!P0 BRA `(.L_x_17) ;  /* 0x00000004002c8947 */ /* 0x000fea0003800000 */
[----:B------:R-:W0:Y:S01]  /*0960*/  S2R R8, SR_LANEID ;  /* 0x0000000000087919 */ /* 0x000e220000000000 */
[----:B-----5:R-:W1:Y:S04]  /*0970*/  SHFL.DOWN PT, R0, R2, 0x1, 0x1f ;  /* 0x08201f0002007f89 */ /* 0x020e6800000e0000 */
[----:B------:R-:W2:Y:S01]  /*0980*/  SHFL.DOWN PT, R4, R3, 0x1, 0x1f ;  /* 0x08201f0003047f89 */ /* 0x000ea200000e0000 */
[----:B0-----:R-:W-:-:S04]  /*0990*/  ISETP.GT.AND P0, PT, R8, 0x1e, PT ;  /* 0x0000001e0800780c */ /* 0x001fc80003f04270 */
[----:B-1----:R-:W-:Y:S02]  /*09a0*/  SEL R9, R0, RZ, !P0 ;  /* 0x000000ff00097207 */ /* 0x002fe40004000000 */
[----:B--2---:R-:W-:Y:S02]  /*09b0*/  SEL R4, R4, RZ, !P0 ;  /* 0x000000ff04047207 */ /* 0x004fe40004000000 */
[----:B------:R-:W-:-:S05]  /*09c0*/  IADD3 R9, P0, PT, R2, R9, RZ ;  /* 0x0000000902097210 */ /* 0x000fca0007f1e0ff */
[----:B------:R-:W-:Y:S01]  /*09d0*/  IMAD.X R6, R3, 0x1, R4, P0 ;  /* 0x0000000103067824 */ /* 0x000fe200000e0604 */
[----:B------:R-:W0:Y:S01]  /*09e0*/  SHFL.DOWN PT, R0, R9, 0x2, 0x1f ;  /* 0x08401f0009007f89 */ /* 0x000e2200000e0000 */
[----:B------:R-:W-:-:S03]  /*09f0*/  ISETP.GT.AND P0, PT, R8, 0x1d, PT ;  /* 0x0000001d0800780c */ /* 0x000fc60003f04270 */
[----:B------:R-:W1:Y:S01]  /*0a00*/  SHFL.DOWN PT, R4, R6, 0x2, 0x1f ;  /* 0x08401f0006047f89 */ /* 0x000e6200000e0000 */
[----:B0-----:R-:W-:-:S04]  /*0a10*/  SEL R0, R0, RZ, !P0 ;  /* 0x000000ff00007207 */ /* 0x001fc80004000000 */
[----:B------:R-:W-:Y:S02]  /*0a20*/  IADD3 R7, P1, PT, R0, R9, RZ ;  /* 0x0000000900077210 */ /* 0x000fe40007f3e0ff */
[----:B-1----:R-:W-:Y:S02]  /*0a30*/  SEL R3, R4, RZ, !P0 ;  /* 0x000000ff04037207 */ /* 0x002fe40004000000 */
[----:B------:R-:W-:Y:S01]  /*0a40*/  ISETP.GT.AND P0, PT, R8, 0x1b, PT ;  /* 0x0000001b0800780c */ /* 0x000fe20003f04270 */
[----:B------:R-:W0:Y:S02]  /*0a50*/  SHFL.DOWN PT, R0, R7, 0x4, 0x1f ;  /* 0x08801f0007007f89 */ /* 0x000e2400000e0000 */
[----:B------:R-:W-:-:S05]  /*0a60*/  IMAD.X R3, R3, 0x1, R6, P1 ;  /* 0x0000000103037824 */ /* 0x000fca00008e0606 */
[----:B------:R-:W1:Y:S01]  /*0a70*/  SHFL.DOWN PT, R2, R3, 0x4, 0x1f ;  /* 0x08801f0003027f89 */ /* 0x000e6200000e0000 */
[----:B0-----:R-:W-:-:S04]  /*0a80*/  SEL R0, R0, RZ, !P0 ;  /* 0x000000ff00007207 */ /* 0x001fc80004000000 */
[----:B------:R-:W-:Y:S02]  /*0a90*/  IADD3 R11, P1, PT, R0, R7, RZ ;  /* 0x00000007000b7210 */ /* 0x000fe40007f3e0ff */
[----:B-1----:R-:W-:-:S03]  /*0aa0*/  SEL R2, R2, RZ, !P0 ;  /* 0x000000ff02027207 */ /* 0x002fc60004000000 */
[----:B------:R-:W0:Y:S01]  /*0ab0*/  SHFL.DOWN PT, R0, R11, 0x8, 0x1f ;  /* 0x09001f000b007f89 */ /* 0x000e2200000e0000 */
[----:B------:R-:W-:Y:S01]  /*0ac0*/  ISETP.GT.AND P0, PT, R8, 0x17, PT ;  /* 0x000000170800780c */ /* 0x000fe20003f04270 */
[----:B------:R-:W-:Y:S01]  /*0ad0*/  IMAD.X R13, R2, 0x1, R3, P1 ;  /* 0x00000001020d7824 */ /* 0x000fe200008e0603 */
[----:B------:R-:W-:-:S04]  /*0ae0*/  ISETP.NE.AND P1, PT, R8, RZ, PT ;  /* 0x000000ff0800720c */ /* 0x000fc80003f25270 */
[----:B------:R-:W1:Y:S09]  /*0af0*/  SHFL.DOWN PT, R2, R13, 0x8, 0x1f ;  /* 0x09001f000d027f89 */ /* 0x000e7200000e0000 */
[----:B------:R-:W2:Y:S01]  /*0b00*/  @!P1 S2R R7, SR_CgaCtaId ;  /* 0x0000000000079919 */ /* 0x000ea20000008800 */
[----:B0-----:R-:W-:-:S04]  /*0b10*/  SEL R0, R0, RZ, !P0 ;  /* 0x000000ff00007207 */ /* 0x001fc80004000000 */
[----:B------:R-:W-:Y:S02]  /*0b20*/  IADD3 R9, P2, PT, R0, R11, RZ ;  /* 0x0000000b00097210 */ /* 0x000fe40007f5e0ff */
[----:B-1----:R-:W-:-:S03]  /*0b30*/  SEL R2, R2, RZ, !P0 ;  /* 0x000000ff02027207 */ /* 0x002fc60004000000 */
[----:B------:R-:W0:Y:S01]  /*0b40*/  SHFL.DOWN PT, R0, R9, 0x10, 0x1f ;  /* 0x0a001f0009007f89 */ /* 0x000e2200000e0000 */
[----:B------:R-:W-:Y:S01]  /*0b50*/  ISETP.GT.AND P0, PT, R8, 0xf, PT ;  /* 0x0000000f0800780c */ /* 0x000fe20003f04270 */
[----:B------:R-:W-:Y:S01]  /*0b60*/  IMAD.X R6, R2, 0x1, R13, P2 ;  /* 0x0000000102067824 */ /* 0x000fe200010e060d */
[----:B------:R-:W-:-:S04]  /*0b70*/  @!P1 MOV R2, 0x400 ;  /* 0x0000040000029802 */ /* 0x000fc80000000f00 */
[----:B------:R-:W1:Y:S01]  /*0b80*/  SHFL.DOWN PT, R3, R6, 0x10, 0x1f ;  /* 0x0a001f0006037f89 */ /* 0x000e6200000e0000 */
[----:B--2---:R-:W-:Y:S02]  /*0b90*/  @!P1 LEA R7, R7, R2, 0x18 ;  /* 0x0000000207079211 */ /* 0x004fe400078ec0ff */
[----:B0-----:R-:W-:Y:S02]  /*0ba0*/  SEL R4, R0, RZ, !P0 ;  /* 0x000000ff00047207 */ /* 0x001fe40004000000 */
[----:B------:R-:W-:Y:S02]  /*0bb0*/  @!P1 SHF.R.U32.HI R0, RZ, 0x2, R5 ;  /* 0x00000002ff009819 */ /* 0x000fe40000011605 */
[----:B------:R-:W-:Y:S02]  /*0bc0*/  IADD3 R2, P2, PT, R4, R9, RZ ;  /* 0x0000000904027210 */ /* 0x000fe40007f5e0ff */
[----:B------:R-:W-:Y:S02]  /*0bd0*/  @!P1 LOP3.LUT R0, R0, 0xf8, RZ, 0xc0, !PT ;  /* 0x000000f800009812 */ /* 0x000fe400078ec0ff */
[----:B-1----:R-:W-:-:S02]  /*0be0*/  SEL R3, R3, RZ, !P0 ;  /* 0x000000ff03037207 */ /* 0x002fc40004000000 */
[----:B------:R-:W-:Y:S01]  /*0bf0*/  ISETP.NE.AND P0, PT, R5, RZ, PT ;  /* 0x000000ff0500720c */ /* 0x000fe20003f05270 */
[----:B------:R-:W-:Y:S02]  /*0c00*/  @!P1 IMAD.IADD R7, R0, 0x1, R7 ;  /* 0x0000000100079824 */ /* 0x000fe400078e0207 */
[----:B------:R-:W-:-:S05]  /*0c10*/  IMAD.X R3, R3, 0x1, R6, P2 ;  /* 0x0000000103037824 */ /* 0x000fca00010e0606 */
[----:B------:R2:W-:Y:S01]  /*0c20*/  @!P1 STS.64 [R7+0x10], R2 ;  /* 0x0000100207009388 */ /* 0x0005e20000000a00 */
[----:B------:R-:W-:Y:S06]  /*0c30*/  BAR.SYNC.DEFER_BLOCKING 0x0 ;  /* 0x0000000000007b1d */ /* 0x000fec0000010000 */
[----:B------:R-:W-:Y:S05]  /*0c40*/  @P0 BRA `(.L_x_18) ;  /* 0x00000018007c0947 */ /* 0x000fea0003800000 */
[----:B------:R-:W0:Y:S01]  /*0c50*/  S2UR UR5, SR_CgaCtaId ;  /* 0x00000000000579c3 */ /* 0x000e220000008800 */
[----:B------:R-:W-:Y:S02]  /*0c60*/  UMOV UR4, 0x400 ;  /* 0x0000040000047882 */ /* 0x000fe40000000000 */
[----:B0-----:R-:W-:-:S09]  /*0c70*/  ULEA UR4, UR5, UR4, 0x18 ;  /* 0x0000000405047291 */ /* 0x001fd2000f8ec0ff */
[----:B------:R-:W-:Y:S04]  /*0c80*/  LDS.64 R32, [UR4+0x18] ;  /* 0x00001804ff207984 */ /* 0x000fe80008000a00 */
[----:B------:R-:W0:Y:S04]  /*0c90*/  LDS.128 R28, [UR4+0x20] ;  /* 0x00002004ff1c7984 */ /* 0x000e280008000c00 */
[----:B------:R-:W1:Y:S04]  /*0ca0*/  LDS.128 R24, [UR4+0x30] ;  /* 0x00003004ff187984 */ /* 0x000e680008000c00 */
[----:B------:R-:W3:Y:S04]  /*0cb0*/  LDS.128 R20, [UR4+0x40] ;  /* 0x00004004ff147984 */ /* 0x000ee80008000c00 */
[----:B------:R-:W4:Y:S04]  /*0cc0*/  LDS.128 R16, [UR4+0x50] ;  /* 0x00005004ff107984 */ /* 0x000f280008000c00 */
[----:B------:R-:W5:Y:S04]  /*0cd0*/  LDS.128 R12, [UR4+0x60] ;  /* 0x00006004ff0c7984 */ /* 0x000f680008000c00 */
[----:B------:R-:W5:Y:S04]  /*0ce0*/  LDS.128 R8, [UR4+0x70] ;  /* 0x00007004ff087984 */ /* 0x000f680008000c00 */
[----:B--2---:R-:W2:Y:S01]  /*0cf0*/  LDS.128 R4, [UR4+0x80] ;  /* 0x00008004ff047984 */ /* 0x004ea20008000c00 */
[----:B0-----:R-:W-:-:S04]  /*0d00*/  IADD3 R35, P1, P2, R28, R32, R2 ;  /* 0x000000201c237210 */ /* 0x001fc80007a3e002 */
[----:B-1----:R-:W-:Y:S02]  /*0d10*/  IADD3 R35, P3, P4, R24, R35, R30 ;  /* 0x0000002318237210 */ /* 0x002fe40007c7e01e */
[----:B------:R-:W-:Y:S02]  /*0d20*/  IADD3.X R29, PT, PT, R29, R33, R3, P1, P2 ;  /* 0x000000211d1d7210 */ /* 0x000fe40000fe4403 */
[----:B---3--:R-:W-:Y:S02]  /*0d30*/  IADD3 R3, P1, P2, R20, R35, R26 ;  /* 0x0000002314037210 */ /* 0x008fe40007a3e01a */
[----:B------:R-:W-:Y:S02]  /*0d40*/  IADD3.X R25, PT, PT, R25, R29, R31, P3, P4 ;  /* 0x0000001d19197210 */ /* 0x000fe40001fe841f */
[----:B----4-:R-:W-:Y:S02]  /*0d50*/  IADD3 R3, P3, P4, R16, R3, R22 ;  /* 0x0000000310037210 */ /* 0x010fe40007c7e016 */
[----:B------:R-:W-:-:S02]  /*0d60*/  IADD3.X R21, PT, PT, R21, R25, R27, P1, P2 ;  /* 0x0000001915157210 */ /* 0x000fc40000fe441b */
[----:B-----5:R-:W-:Y:S02]  /*0d70*/  IADD3 R3, P1, P2, R12, R3, R18 ;  /* 0x000000030c037210 */ /* 0x020fe40007a3e012 */
[----:B------:R-:W-:Y:S02]  /*0d80*/  IADD3.X R17, PT, PT, R17, R21, R23, P3, P4 ;  /* 0x0000001511117210 */ /* 0x000fe40001fe8417 */
[----:B------:R-:W-:Y:S02]  /*0d90*/  IADD3 R3, P3, P4, R8, R3, R14 ;  /* 0x0000000308037210 */ /* 0x000fe40007c7e00e */
[----:B------:R-:W-:Y:S02]  /*0da0*/  IADD3.X R13, PT, PT, R13, R17, R19, P1, P2 ;  /* 0x000000110d0d7210 */ /* 0x000fe40000fe4413 */
[----:B--2---:R-:W-:Y:S02]  /*0db0*/  IADD3 R3, P1, P2, R4, R3, R10 ;  /* 0x0000000304037210 */ /* 0x004fe40007a3e00a */
[----:B------:R-:W-:-:S02]  /*0dc0*/  IADD3.X R9, PT, PT, R9, R13, R15, P3, P4 ;  /* 0x0000000d09097210 */ /* 0x000fc40001fe840f */
[----:B------:R-:W-:Y:S02]  /*0dd0*/  IADD3 R2, P3, PT, R3, R6, RZ ;  /* 0x0000000603027210 */ /* 0x000fe40007f7e0ff */
[----:B------:R-:W-:-:S05]  /*0de0*/  IADD3.X R3, PT, PT, R5, R9, R11, P1, P2 ;  /* 0x0000000905037210 */ /* 0x000fca0000fe440b */
[----:B------:R-:W-:Y:S01]  /*0df0*/  IMAD.X R3, R3, 0x1, R7, P3 ;  /* 0x0000000103037824 */ /* 0x000fe200018e0607 */
[----:B------:R-:W-:Y:S06]  /*0e00*/  BRA `(.L_x_18) ;  /* 0x00000018000c7947 */ /* 0x000fec0003800000 */
.L_x_17:
[----:B------:R-:W-:Y:S01]  /*0e10*/  LOP3.LUT R0, R5, 0x3e0, RZ, 0xc0, !PT ;  /* 0x000003e005007812 */ /* 0x000fe200078ec0ff */
[----:B------:R-:W0:Y:S03]  /*0e20*/  S2R R12, SR_LANEID ;  /* 0x00000000000c7919 */ /* 0x000e260000000000 */
[----:B------:R-:W-:Y:S01]  /*0e30*/  LOP3.LUT R9, RZ, R0, RZ, 0x33, !PT ;  /* 0x00000000ff097212 */ /* 0x000fe200078e33ff */
[----:B------:R-:W-:-:S04]  /*0e40*/  VIADD R7, R0, 0x20 ;  /* 0x0000002000077836 */ /* 0x000fc80000000000 */
[----:B------:R-:W-:Y:S01]  /*0e50*/  IMAD.IADD R9, R9, 0x1, R4 ;  /* 0x0000000109097824 */ /* 0x000fe200078e0204 */
[----:B------:R-:W-:-:S04]  /*0e60*/  ISETP.GT.AND P0, PT, R7, R4, PT ;  /* 0x000000040700720c */ /* 0x000fc80003f04270 */
[----:B------:R-:W-:-:S05]  /*0e70*/  SEL R9, R9, 0x1f, P0 ;  /* 0x0000001f09097807 */ /* 0x000fca0000000000 */
[----:B-----5:R-:W1:Y:S04]  /*0e80*/  SHFL.DOWN PT, R0, R2, 0x1, R9 ;  /* 0x0820000002007989 */ /* 0x020e6800000e0009 */
[----:B------:R-:W2:Y:S01]  /*0e90*/  SHFL.DOWN PT, R6, R3, 0x1, R9 ;  /* 0x0820000003067989 */ /* 0x000ea200000e0009 */
[C---:B0-----:R-:W-:Y:S01]  /*0ea0*/  ISETP.GE.AND P0, PT, R12.reuse, R9, PT ;  /* 0x000000090c00720c */ /* 0x041fe20003f06270 */
[C---:B------:R-:W-:Y:S01]  /*0eb0*/  VIADD R8, R12.reuse, 0x2 ;  /* 0x000000020c087836 */ /* 0x040fe20000000000 */
[----:B------:R-:W-:Y:S02]  /*0ec0*/  ISETP.NE.AND P2, PT, R12, RZ, PT ;  /* 0x000000ff0c00720c */ /* 0x000fe40003f45270 */
[----:B-1----:R-:W-:Y:S02]  /*0ed0*/  SEL R7, R0, RZ, !P0 ;  /* 0x000000ff00077207 */ /* 0x002fe40004000000 */
[----:B--2---:R-:W-:-:S02]  /*0ee0*/  SEL R6, R6, RZ, !P0 ;  /* 0x000000ff06067207 */ /* 0x004fc40004000000 */
[----:B------:R-:W-:-:S05]  /*0ef0*/  IADD3 R7, P0, PT, R2, R7, RZ ;  /* 0x0000000702077210 */ /* 0x000fca0007f1e0ff */
[----:B------:R-:W-:Y:S01]  /*0f00*/  IMAD.X R11, R3, 0x1, R6, P0 ;  /* 0x00000001030b7824 */ /* 0x000fe200000e0606 */
[----:B------:R-:W0:Y:S01]  /*0f10*/  SHFL.DOWN PT, R0, R7, 0x2, R9 ;  /* 0x0840000007007989 */ /* 0x000e2200000e0009 */
[----:B------:R-:W-:-:S03]  /*0f20*/  ISETP.GT.AND P0, PT, R8, R9, PT ;  /* 0x000000090800720c */ /* 0x000fc60003f04270 */
[----:B------:R-:W1:Y:S01]  /*0f30*/  SHFL.DOWN PT, R6, R11, 0x2, R9 ;  /* 0x084000000b067989 */ /* 0x000e6200000e0009 */
[----:B0-----:R-:W-:-:S04]  /*0f40*/  SEL R0, R0, RZ, !P0 ;  /* 0x000000ff00007207 */ /* 0x001fc80004000000 */
[----:B------:R-:W-:Y:S02]  /*0f50*/  IADD3 R8, P1, PT, R0, R7, RZ ;  /* 0x0000000700087210 */ /* 0x000fe40007f3e0ff */
[----:B-1----:R-:W-:-:S03]  /*0f60*/  SEL R6, R6, RZ, !P0 ;  /* 0x000000ff06067207 */ /* 0x002fc60004000000 */
[----:B------:R-:W0:Y:S02]  /*0f70*/  SHFL.DOWN PT, R0, R8, 0x4, R9 ;  /* 0x0880000008007989 */ /* 0x000e2400000e0009 */
[----:B------:R-:W-:Y:S02]  /*0f80*/  IMAD.X R10, R6, 0x1, R11, P1 ;  /* 0x00000001060a7824 */ /* 0x000fe400008e060b */
[----:B------:R-:W-:Y:S01]  /*0f90*/  VIADD R6, R12, 0x4 ;  /* 0x000000040c067836 */ /* 0x000fe20000000000 */
[----:B------:R-:W1:Y:S02]  /*0fa0*/  @!P2 S2R R11, SR_CgaCtaId ;  /* 0x00000000000ba919 */ /* 0x000e640000008800 */
[----:B------:R-:W2:Y:S02]  /*0fb0*/  SHFL.DOWN PT, R2, R10, 0x4, R9 ;  /* 0x088000000a027989 */ /* 0x000ea400000e0009 */
[----:B------:R-:W-:Y:S01]  /*0fc0*/  ISETP.GT.AND P0, PT, R6, R9, PT ;  /* 0x000000090600720c */ /* 0x000fe20003f04270 */
[----:B------:R-:W-:-:S03]  /*0fd0*/  VIADD R6, R12, 0x8 ;  /* 0x000000080c067836 */ /* 0x000fc60000000000 */
[----:B0-----:R-:W-:-:S04]  /*0fe0*/  SEL R0, R0, RZ, !P0 ;  /* 0x000000ff00007207 */ /* 0x001fc80004000000 */
[----:B------:R-:W-:Y:S02]  /*0ff0*/  IADD3 R3, P1, PT, R0, R8, RZ ;  /* 0x0000000800037210 */ /* 0x000fe40007f3e0ff */
[----:B--2---:R-:W-:-:S03]  /*1000*/  SEL R2, R2, RZ, !P0 ;  /* 0x000000ff02027207 */ /* 0x004fc60004000000 */
[----:B------:R-:W0:Y:S01]  /*1010*/  SHFL.DOWN PT, R0, R3, 0x8, R9 ;  /* 0x0900000003007989 */ /* 0x000e2200000e0009 */
[----:B------:R-:W-:Y:S01]  /*1020*/  ISETP.GT.AND P0, PT, R6, R9, PT ;  /* 0x000000090600720c */ /* 0x000fe20003f04270 */
[----:B------:R-:W-:-:S05]  /*1030*/  IMAD.X R7, R2, 0x1, R10, P1 ;  /* 0x0000000102077824 */ /* 0x000fca00008e060a */
[----:B------:R-:W2:Y:S01]  /*1040*/  SHFL.DOWN PT, R2, R7, 0x8, R9 ;  /* 0x0900000007027989 */ /* 0x000ea200000e0009 */
[----:B0-----:R-:W-:-:S04]  /*1050*/  SEL R0, R0, RZ, !P0 ;  /* 0x000000ff00007207 */ /* 0x001fc80004000000 */
[----:B------:R-:W-:Y:S02]  /*1060*/  IADD3 R6, P1, PT, R0, R3, RZ ;  /* 0x0000000300067210 */ /* 0x000fe40007f3e0ff */
[----:B--2---:R-:W-:-:S03]  /*1070*/  SEL R2, R2, RZ, !P0 ;  /* 0x000000ff02027207 */ /* 0x004fc60004000000 */
[----:B------:R-:W0:Y:S02]  /*1080*/  SHFL.DOWN PT, R0, R6, 0x10, R9 ;  /* 0x0a00000006007989 */ /* 0x000e2400000e0009 */
[----:B------:R-:W-:Y:S01]  /*1090*/  IMAD.X R8, R2, 0x1, R7, P1 ;  /* 0x0000000102087824 */ /* 0x000fe200008e0607 */
[----:B------:R-:W-:Y:S01]  /*10a0*/  @!P2 SHF.R.U32.HI R7, RZ, 0x2, R5 ;  /* 0x00000002ff07a819 */ /* 0x000fe20000011605 */
[----:B------:R-:W-:-:S03]  /*10b0*/  VIADD R2, R12, 0x10 ;  /* 0x000000100c027836 */ /* 0x000fc60000000000 */
[----:B------:R-:W2:Y:S01]  /*10c0*/  SHFL.DOWN PT, R3, R8, 0x10, R9 ;  /* 0x0a00000008037989 */ /* 0x000ea200000e0009 */
[----:B------:R-:W-:Y:S02]  /*10d0*/  @!P2 LOP3.LUT R7, R7, 0xf8, RZ, 0xc0, !PT ;  /* 0x000000f80707a812 */ /* 0x000fe400078ec0ff */
[----:B------:R-:W-:Y:S02]  /*10e0*/  ISETP.GT.AND P0, PT, R2, R9, PT ;  /* 0x000000090200720c */ /* 0x000fe40003f04270 */
[----:B------:R-:W-:-:S04]  /*10f0*/  @!P2 MOV R2, 0x400 ;  /* 0x000004000002a802 */ /* 0x000fc80000000f00 */
[----:B-1----:R-:W-:-:S05]  /*1100*/  @!P2 LEA R10, R11, R2, 0x18 ;  /* 0x000000020b0aa211 */ /* 0x002fca00078ec0ff */
[----:B------:R-:W-:Y:S01]  /*1110*/  @!P2 IMAD.IADD R7, R7, 0x1, R10 ;  /* 0x000000010707a824 */ /* 0x000fe200078e020a */
[----:B0-----:R-:W-:-:S04]  /*1120*/  SEL R0, R0, RZ, !P0 ;  /* 0x000000ff00007207 */ /* 0x001fc80004000000 */
[----:B------:R-:W-:Y:S02]  /*1130*/  IADD3 R2, P1, PT, R0, R6, RZ ;  /* 0x0000000600027210 */ /* 0x000fe40007f3e0ff */
[----:B--2---:R-:W-:Y:S02]  /*1140*/  SEL R3, R3, RZ, !P0 ;  /* 0x000000ff03037207 */ /* 0x004fe40004000000 */
[----:B------:R-:W-:-:S03]  /*1150*/  ISETP.NE.AND P0, PT, R5, RZ, PT ;  /* 0x000000ff0500720c */ /* 0x000fc60003f05270 */
[----:B------:R-:W-:-:S05]  /*1160*/  IMAD.X R3, R3, 0x1, R8, P1 ;  /* 0x0000000103037824 */ /* 0x000fca00008e0608 */
[----:B------:R1:W-:Y:S01]  /*1170*/  @!P2 STS.64 [R7+0x10], R2 ;  /* 0x000010020700a388 */ /* 0x0003e20000000a00 */
[----:B------:R-:W-:Y:S06]  /*1180*/  BAR.SYNC.DEFER_BLOCKING 0x0 ;  /* 0x0000000000007b1d */ /* 0x000fec0000010000 */
[----:B------:R-:W-:Y:S05]  /*1190*/  @P0 BRA `(.L_x_18) ;  /* 0x0000001400280947 */ /* 0x000fea0003800000 */
[----:B------:R-:W0:Y:S01]  /*11a0*/  S2UR UR5, SR_CgaCtaId ;  /* 0x00000000000579c3 */ /* 0x000e220000008800 */
[----:B------:R-:W-:Y:S01]  /*11b0*/  UMOV UR4, 0x400 ;  /* 0x0000040000047882 */ /* 0x000fe20000000000 */
[C---:B------:R-:W-:Y:S02]  /*11c0*/  ISETP.GT.AND P2, PT, R4.reuse, 0x40, PT ;  /* 0x000000400400780c */ /* 0x040fe40003f44270 */
[C---:B------:R-:W-:Y:S02]  /*11d0*/  ISETP.GT.AND P1, PT, R4.reuse, 0x20, PT ;  /* 0x000000200400780c */ /* 0x040fe40003f24270 */
[C---:B------:R-:W-:Y:S02]  /*11e0*/  ISETP.GT.AND P5, PT, R4.reuse, 0x180, PT ;  /* 0x000001800400780c */ /* 0x040fe40003fa4270 */
[----:B------:R-:W-:Y:S01]  /*11f0*/  ISETP.GT.AND P6, PT, R4, 0x1a0, PT ;  /* 0x000001a00400780c */ /* 0x000fe20003fc4270 */
[----:B0-----:R-:W-:-:S09]  /*1200*/  ULEA UR4, UR5, UR4, 0x18 ;  /* 0x0000000405047291 */ /* 0x001fd2000f8ec0ff */
[----:B------:R-:W0:Y:S04]  /*1210*/  LDS.128 R8, [UR4+0x20] ;  /* 0x00002004ff087984 */ /* 0x000e280008000c00 */
[----:B-1----:R-:W1:Y:S04]  /*1220*/  LDS.64 R6, [UR4+0x18] ;  /* 0x00001804ff067984 */ /* 0x002e680008000a00 */
[----:B------:R-:W2:Y:S04]  /*1230*/  LDS.128 R12, [UR4+0x30] ;  /* 0x00003004ff0c7984 */ /* 0x000ea80008000c00 */
[----:B------:R-:W3:Y:S04]  /*1240*/  LDS.128 R16, [UR4+0x40] ;  /* 0x00004004ff107984 */ /* 0x000ee80008000c00 */
[----:B------:R-:W4:Y:S04]  /*1250*/  LDS.128 R20, [UR4+0x50] ;  /* 0x00005004ff147984 */ /* 0x000f280008000c00 */
[----:B------:R-:W5:Y:S04]  /*1260*/  LDS.128 R24, [UR4+0x60] ;  /* 0x00006004ff187984 */ /* 0x000f680008000c00 */
[----:B------:R-:W5:Y:S04]  /*1270*/  LDS.128 R32, [UR4+0x70] ;  /* 0x00007004ff207984 */ /* 0x000f680008000c00 */
[----:B------:R-:W5:Y:S01]  /*1280*/  LDS.128 R28, [UR4+0x80] ;  /* 0x00008004ff1c7984 */ /* 0x000f620008000c00 */
[----:B0-----:R-:W-:-:S02]  /*1290*/  SEL R5, R8, RZ, P2 ;  /* 0x000000ff08057207 */ /* 0x001fc40001000000 */
[----:B------:R-:W-:Y:S02]  /*12a0*/  SEL R8, R9, RZ, P2 ;  /* 0x000000ff09087207 */ /* 0x000fe40001000000 */
[----:B-1----:R-:W-:Y:S02]  /*12b0*/  SEL R0, R6, RZ, P1 ;  /* 0x000000ff06007207 */ /* 0x002fe40000800000 */
[----:B------:R-:W-:Y:S02]  /*12c0*/  SEL R7, R7, RZ, P1 ;  /* 0x000000ff07077207 */ /* 0x000fe40000800000 */
[C---:B------:R-:W-:Y:S02]  /*12d0*/  ISETP.GT.AND P1, PT, R4.reuse, 0x60, PT ;  /* 0x000000600400780c */ /* 0x040fe40003f24270 */
[----:B------:R-:W-:Y:S02]  /*12e0*/  ISETP.GT.AND P2, PT, R4, 0x80, PT ;  /* 0x000000800400780c */ /* 0x000fe40003f44270 */
[----:B------:R-:W-:-:S02]  /*12f0*/  IADD3 R0, P3, P4, R5, R0, R2 ;  /* 0x0000000005007210 */ /* 0x000fc40007c7e002 */
[----:B------:R-:W-:Y:S02]  /*1300*/  SEL R5, R10, RZ, P1 ;  /* 0x000000ff0a057207 */ /* 0x000fe40000800000 */
[----:B------:R-:W-:Y:S02]  /*1310*/  SEL R11, R11, RZ, P1 ;  /* 0x000000ff0b0b7207 */ /* 0x000fe40000800000 */
[----:B--2---:R-:W-:Y:S02]  /*1320*/  SEL R2, R12, RZ, P2 ;  /* 0x000000ff0c027207 */ /* 0x004fe40001000000 */
[----:B------:R-:W-:Y:S02]  /*1330*/  SEL R6, R13, RZ, P2 ;  /* 0x000000ff0d067207 */ /* 0x000fe40001000000 */
[C---:B------:R-:W-:Y:S02]  /*1340*/  ISETP.GT.AND P1, PT, R4.reuse, 0xa0, PT ;  /* 0x000000a00400780c */ /* 0x040fe40003f24270 */
[----:B------:R-:W-:-:S02]  /*1350*/  ISETP.GT.AND P2, PT, R4, 0xc0, PT ;  /* 0x000000c00400780c */ /* 0x000fc40003f44270 */
[----:B------:R-:W-:Y:S02]  /*1360*/  IADD3.X R7, PT, PT, R8, R7, R3, P3, P4 ;  /* 0x0000000708077210 */ /* 0x000fe40001fe8403 */
[----:B------:R-:W-:Y:S02]  /*1370*/  IADD3 R2, P3, P4, R2, R0, R5 ;  /* 0x0000000002027210 */ /* 0x000fe40007c7e005 */
[----:B------:R-:W-:Y:S02]  /*1380*/  SEL R3, R14, RZ, P1 ;  /* 0x000000ff0e037207 */ /* 0x000fe40000800000 */
[----:B---3--:R-:W-:Y:S02]  /*1390*/  SEL R0, R16, RZ, P2 ;  /* 0x000000ff10007207 */ /* 0x008fe40001000000 */
[----:B------:R-:W-:Y:S02]  /*13a0*/  SEL R14, R15, RZ, P1 ;  /* 0x000000ff0f0e7207 */ /* 0x000fe40000800000 */
[----:B------:R-:W-:-:S02]  /*13b0*/  ISETP.GT.AND P1, PT, R4, 0xe0, PT ;  /* 0x000000e00400780c */ /* 0x000fc40003f24270 */
[----:B------:R-:W-:Y:S02]  /*13c0*/  IADD3.X R6, PT, PT, R6, R7, R11, P3, P4 ;  /* 0x0000000706067210 */ /* 0x000fe40001fe840b */
[----:B------:R-:W-:Y:S02]  /*13d0*/  SEL R5, R17, RZ, P2 ;  /* 0x000000ff11057207 */ /* 0x000fe40001000000 */
[----:B------:R-:W-:Y:S02]  /*13e0*/  IADD3 R0, P3, P4, R0, R2, R3 ;  /* 0x0000000200007210 */ /* 0x000fe40007c7e003 */
[----:B------:R-:W-:Y:S02]  /*13f0*/  ISETP.GT.AND P2, PT, R4, 0x100, PT ;  /* 0x000001000400780c */ /* 0x000fe40003f44270 */
[----:B------:R-:W-:Y:S02]  /*1400*/  SEL R3, R18, RZ, P1 ;  /* 0x000000ff12037207 */ /* 0x000fe40000800000 */
[----:B------:R-:W-:-:S02]  /*1410*/  SEL R19, R19, RZ, P1 ;  /* 0x000000ff13137207 */ /* 0x000fc40000800000 */
[----:B------:R-:W-:Y:S02]  /*1420*/  ISETP.GT.AND P1, PT, R4, 0x120, PT ;  /* 0x000001200400780c */ /* 0x000fe40003f24270 */
[----:B------:R-:W-:Y:S02]  /*1430*/  IADD3.X R5, PT, PT, R5, R6, R14, P3, P4 ;  /* 0x0000000605057210 */ /* 0x000fe40001fe840e */
[----:B----4-:R-:W-:Y:S02]  /*1440*/  SEL R2, R20, RZ, P2 ;  /* 0x000000ff14027207 */ /* 0x010fe40001000000 */
[----:B------:R-:W-:Y:S02]  /*1450*/  SEL R6, R21, RZ, P2 ;  /* 0x000000ff15067207 */ /* 0x000fe40001000000 */
[----:B------:R-:W-:Y:S02]  /*1460*/  ISETP.GT.AND P2, PT, R4, 0x140, PT ;  /* 0x000001400400780c */ /* 0x000fe40003f44270 */
[----:B------:R-:W-:-:S02]  /*1470*/  SEL R7, R22, RZ, P1 ;  /* 0x000000ff16077207 */ /* 0x000fc40000800000 */
[----:B------:R-:W-:Y:S02]  /*1480*/  SEL R22, R23, RZ, P1 ;  /* 0x000000ff17167207 */ /* 0x000fe40000800000 */
[----:B------:R-:W-:Y:S02]  /*1490*/  IADD3 R2, P3, P4, R2, R0, R3 ;  /* 0x0000000002027210 */ /* 0x000fe40007c7e003 */
[----:B------:R-:W-:Y:S02]  /*14a0*/  ISETP.GT.AND P1, PT, R4, 0x160, PT ;  /* 0x000001600400780c */ /* 0x000fe40003f24270 */
[----:B-----5:R-:W-:Y:S02]  /*14b0*/  SEL R0, R24, RZ, P2 ;  /* 0x000000ff18007207 */ /* 0x020fe40001000000 */
[----:B------:R-:W-:Y:S02]  /*14c0*/  IADD3.X R6, PT, PT, R6, R5, R19, P3, P4 ;  /* 0x0000000506067210 */ /* 0x000fe40001fe8413 */
[----:B------:R-:W-:-:S02]  /*14d0*/  SEL R3, R26, RZ, P1 ;  /* 0x000000ff1a037207 */ /* 0x000fc40000800000 */
[----:B------:R-:W-:Y:S02]  /*14e0*/  SEL R27, R27, RZ, P1 ;  /* 0x000000ff1b1b7207 */ /* 0x000fe40000800000 */
[----:B------:R-:W-:Y:S02]  /*14f0*/  SEL R5, R25, RZ, P2 ;  /* 0x000000ff19057207 */ /* 0x000fe40001000000 */
[----:B------:R-:W-:Y:S02]  /*1500*/  IADD3 R0, P1, P3, R0, R2, R7 ;  /* 0x0000000200007210 */ /* 0x000fe40007b3e007 */
[----:B------:R-:W-:Y:S02]  /*1510*/  SEL R2, R32, RZ, P5 ;  /* 0x000000ff20027207 */ /* 0x000fe40002800000 */
[----:B------:R-:W-:Y:S02]  /*1520*/  ISETP.GT.AND P2, PT, R4, 0x1c0, PT ;  /* 0x000001c00400780c */ /* 0x000fe40003f44270 */
[----:B------:R-:W-:-:S02]  /*1530*/  IADD3.X R5, PT, PT, R5, R6, R22, P1, P3 ;  /* 0x0000000605057210 */ /* 0x000fc40000fe6416 */
[----:B------:R-:W-:Y:S02]  /*1540*/  IADD3 R2, P3, P4, R2, R0, R3 ;  /* 0x0000000002027210 */ /* 0x000fe40007c7e003 */
[----:B------:R-:W-:Y:S02]  /*1550*/  SEL R0, R34, RZ, P6 ;  /* 0x000000ff22007207 */ /* 0x000fe40003000000 */
[----:B------:R-:W-:Y:S02]  /*1560*/  SEL R3, R28, RZ, P2 ;  /* 0x000000ff1c037207 */ /* 0x000fe40001000000 */
[----:B------:R-:W-:Y:S02]  /*1570*/  ISETP.GT.AND P1, PT, R4, 0x1e0, PT ;  /* 0x000001e00400780c */ /* 0x000fe40003f24270 */
[----:B------:R-:W-:Y:S02]  /*1580*/  SEL R4, R33, RZ, P5 ;  /* 0x000000ff21047207 */ /* 0x000fe40002800000 */
[----:B------:R-:W-:-:S02]  /*1590*/  SEL R35, R35, RZ, P6 ;  /* 0x000000ff23237207 */ /* 0x000fc40003000000 */
[----:B------:R-:W-:Y:S02]  /*15a0*/  IADD3 R3, P5, P6, R3, R2, R0 ;  /* 0x0000000203037210 */ /* 0x000fe40007ebe000 */
[----:B------:R-:W-:Y:S02]  /*15b0*/  SEL R2, R30, RZ, P1 ;  /* 0x000000ff1e027207 */ /* 0x000fe40000800000 */
[----:B------:R-:W-:Y:S02]  /*15c0*/  IADD3.X R4, PT, PT, R4, R5, R27, P3, P4 ;  /* 0x0000000504047210 */ /* 0x000fe40001fe841b */
[----:B------:R-:W-:Y:S02]  /*15d0*/  SEL R0, R29, RZ, P2 ;  /* 0x000000ff1d007207 */ /* 0x000fe40001000000 */
[----:B------:R-:W-:Y:S02]  /*15e0*/  IADD3 R2, P2, PT, R2, R3, RZ ;  /* 0x0000000302027210 */ /* 0x000fe40007f5e0ff */
[----:B------:R-:W-:-:S02]  /*15f0*/  SEL R3, R31, RZ, P1 ;  /* 0x000000ff1f037207 */ /* 0x000fc40000800000 */
[----:B------:R-:W-:-:S05]  /*1600*/  IADD3.X R0, PT, PT, R0, R4, R35, P5, P6 ;  /* 0x0000000400007210 */ /* 0x000fca0002fec423 */
[----:B------:R-:W-:Y:S01]  /*1610*/  IMAD.X R3, R3, 0x1, R0, P2 ;  /* 0x0000000103037824 */ /* 0x000fe200010e0600 */
[----:B------:R-:W-:Y:S06]  /*1620*/  BRA `(.L_x_18) ;  /* 0x0000001000047947 */ /* 0x000fec0003800000 */
.L_x_4:
[----:B------:R-:W0:Y:S01]  /*1630*/  S2R R39, SR_TID.X ;  /* 0x0000000000277919 */ /* 0x000e220000002100 */
[----:B------:R-:W1:Y:S02]  /*1640*/  LDCU.64 UR4, c[0x0][0x380] ;  /* 0x00007000ff0477ac */ /* 0x000e640008000a00 */
[----:B-1----:R-:W-:Y:S02]  /*1650*/  IMAD.U32 R2, RZ, RZ, UR4 ;  /* 0x00000004ff027e24 */ /* 0x002fe4000f8e00ff */
[----:B------:R-:W-:Y:S02]  /*1660*/  IMAD.U32 R3, RZ, RZ, UR5 ;  /* 0x00000005ff037e24 */ /* 0x000fe4000f8e00ff */
[----:B0-----:R-:W-:-:S05]  /*1670*/  IMAD.WIDE.U32 R18, R39, 0x8, R2 ;  /* 0x0000000827127825 */ /* 0x001fca00078e0002 */
[----:B------:R-:W2:Y:S04]  /*1680*/  LDG.E.64.CONSTANT R20, desc[UR6][R18.64] ;  /* 0x0000000612147981 */ /* 0x000ea8000c1e9b00 */
[----:B------:R-:W2:Y:S04]  /*1690*/  LDG.E.64.CONSTANT R6, desc[UR6][R18.64+0x1000] ;  /* 0x0010000612067981 */ /* 0x000ea8000c1e9b00 */
[----:B------:R-:W2:Y:S04]  /*16a0*/  LDG.E.64.CONSTANT R8, desc[UR6][R18.64+0x2000] ;  /* 0x0020000612087981 */ /* 0x000ea8000c1e9b00 */
[----:B------:R-:W3:Y:S04]  /*16b0*/  LDG.E.64.CONSTANT R10, desc[UR6][R18.64+0x3000] ;  /* 0x00300006120a7981 */ /* 0x000ee8000c1e9b00 */
[----:B------:R-:W3:Y:S04]  /*16c0*/  LDG.E.64.CONSTANT R12, desc[UR6][R18.64+0x4000] ;  /* 0x00400006120c7981 */ /* 0x000ee8000c1e9b00 */
[----:B------:R-:W4:Y:S04]  /*16d0*/  LDG.E.64.CONSTANT R14, desc[UR6][R18.64+0x5000] ;  /* 0x00500006120e7981 */ /* 0x000f28000c1e9b00 */
[----:B------:R-:W4:Y:S01]  /*16e0*/  LDG.E.64.CONSTANT R16, desc[UR6][R18.64+0x6000] ;  /* 0x0060000612107981 */ /* 0x000f22000c1e9b00 */
[----:B------:R-:W-:Y:S01]  /*16f0*/  UMOV UR4, 0xe00 ;  /* 0x00000e0000047882 */ /* 0x000fe20000000000 */
[----:B--2---:R-:W-:-:S04]  /*1700*/  IADD3 R43, P0, P1, R8, R6, R20 ;  /* 0x00000006082b7210 */ /* 0x004fc8000791e014 */
[----:B------:R-:W-:Y:S02]  /*1710*/  IADD3.X R7, PT, PT, R9, R7, R21, P0, P1 ;  /* 0x0000000709077210 */ /* 0x000fe400007e2415 */
[----:B------:R-:W-:Y:S02]  /*1720*/  ISETP.GE.U32.AND P0, PT, R4, 0x1c00, PT ;  /* 0x00001c000400780c */ /* 0x000fe40003f06070 */
[----:B---3--:R-:W-:-:S04]  /*1730*/  IADD3 R43, P2, P3, R12, R10, R43 ;  /* 0x0000000a0c2b7210 */ /* 0x008fc80007b5e02b */
[----:B------:R-:W-:Y:S02]  /*1740*/  IADD3.X R11, PT, PT, R13, R11, R7, P2, P3 ;  /* 0x0000000b0d0b7210 */ /* 0x000fe400017e6407 */
[----:B----4-:R-:W-:-:S04]  /*1750*/  IADD3 R43, P1, P4, R16, R14, R43 ;  /* 0x0000000e102b7210 */ /* 0x010fc80007c3e02b */
[----:B------:R-:W-:Y:S01]  /*1760*/  IADD3.X R41, PT, PT, R17, R15, R11, P1, P4 ;  /* 0x0000000f11297210 */ /* 0x000fe20000fe840b */
[----:B------:R-:W-:Y:S08]  /*1770*/  @!P0 BRA `(.L_x_19) ;  /* 0x0000000000708947 */ /* 0x000ff00003800000 */
[----:B------:R-:W0:Y:S01]  /*1780*/  LDC R20, c[0x0][0x390] ;  /* 0x0000e400ff147b82 */ /* 0x000e220000000800 */
[----:B------:R-:W-:Y:S01]  /*1790*/  VIADD R21, R4, 0xfffff200 ;  /* 0xfffff20004157836 */ /* 0x000fe20000000000 */
[----:B------:R-:W-:-:S06]  /*17a0*/  UMOV UR4, 0xe00 ;  /* 0x00000e0000047882 */ /* 0x000fcc0000000000 */
[----:B------:R-:W1:Y:S02]  /*17b0*/  LDC.64 R2, c[0x0][0x380] ;  /* 0x0000e000ff027b82 */ /* 0x000e640000000a00 */
.L_x_21:
[----:B------:R-:W-:-:S04]  /*17c0*/  VIADD R7, R39, UR4 ;  /* 0x0000000427077c36 */ /* 0x000fc80008000000 */
[----:B-1----:R-:W-:-:S05]  /*17d0*/  IMAD.WIDE.U32 R6, R7, 0x8, R2 ;  /* 0x0000000807067825 */ /* 0x002fca00078e0002 */
[----:B------:R-:W2:Y:S04]  /*17e0*/  LDG.E.64.CONSTANT R4, desc[UR6][R6.64] ;  /* 0x0000000606047981 */ /* 0x000ea8000c1e9b00 */
[----:B------:R-:W2:Y:S04]  /*17f0*/  LDG.E.64.CONSTANT R8, desc[UR6][R6.64+0x1000] ;  /* 0x0010000606087981 */ /* 0x000ea8000c1e9b00 */
[----:B------:R-:W3:Y:S04]  /*1800*/  LDG.E.64.CONSTANT R10, desc[UR6][R6.64+0x2000] ;  /* 0x00200006060a7981 */ /* 0x000ee8000c1e9b00 */
[----:B------:R-:W3:Y:S04]  /*1810*/  LDG.E.64.CONSTANT R12, desc[UR6][R6.64+0x3000] ;  /* 0x00300006060c7981 */ /* 0x000ee8000c1e9b00 */
[----:B------:R-:W4:Y:S04]  /*1820*/  LDG.E.64.CONSTANT R14, desc[UR6][R6.64+0x4000] ;  /* 0x00400006060e7981 */ /* 0x000f28000c1e9b00 */
[----:B------:R-:W4:Y:S04]  /*1830*/  LDG.E.64.CONSTANT R16, desc[UR6][R6.64+0x5000] ;  /* 0x0050000606107981 */ /* 0x000f28000c1e9b00 */
[----:B------:R-:W5:Y:S01]  /*1840*/  LDG.E.64.CONSTANT R18, desc[UR6][R6.64+0x6000] ;  /* 0x0060000606127981 */ /* 0x000f62000c1e9b00 */
[----:B--2---:R-:W-:Y:S01]  /*1850*/  IADD3 R43, P0, P1, R8, R4, R43 ;  /* 0x00000004082b7210 */ /* 0x004fe2000791e02b */
[----:B0-----:R-:W-:-:S03]  /*1860*/  IMAD.MOV.U32 R4, RZ, RZ, R20 ;  /* 0x000000ffff047224 */ /* 0x001fc600078e0014 */
[----:B------:R-:W-:Y:S01]  /*1870*/  IADD3.X R5, PT, PT, R9, R5, R41, P0, P1 ;  /* 0x0000000509057210 */ /* 0x000fe200007e2429 */
[----:B------:R-:W-:Y:S01]  /*1880*/  VIADD R0, R4, -UR4 ;  /* 0x8000000404007c36 */ /* 0x000fe20008000000 */
[----:B---3--:R-:W-:-:S04]  /*1890*/  IADD3 R43, P2, P3, R12, R10, R43 ;  /* 0x0000000a0c2b7210 */ /* 0x008fc80007b5e02b */
[----:B------:R-:W-:Y:S02]  /*18a0*/  ISETP.GE.AND P0, PT, R0, 0xe00, PT ;  /* 0x00000e000000780c */ /* 0x000fe40003f06270 */
[----:B------:R-:W-:Y:S02]  /*18b0*/  IADD3.X R11, PT, PT, R13, R11, R5, P2, P3 ;  /* 0x0000000b0d0b7210 */ /* 0x000fe400017e6405 */
[----:B----4-:R-:W-:-:S04]  /*18c0*/  IADD3 R43, P1, P4, R16, R14, R43 ;  /* 0x0000000e102b7210 */ /* 0x010fc80007c3e02b */
[----:B-----5:R-:W-:Y:S02]  /*18d0*/  IADD3 R43, P2, PT, R18, R43, RZ ;  /* 0x0000002b122b7210 */ /* 0x020fe40007f5e0ff */
[----:B------:R-:W-:-:S05]  /*18e0*/  IADD3.X R15, PT, PT, R17, R15, R11, P1, P4 ;  /* 0x0000000f110f7210 */ /* 0x000fca0000fe840b */
[----:B------:R-:W-:Y:S01]  /*18f0*/  IMAD.X R41, R19, 0x1, R15, P2 ;  /* 0x0000000113297824 */ /* 0x000fe200010e060f */
[----:B------:R-:W-:Y:S06]  /*1900*/  @!P0 BRA `(.L_x_20) ;  /* 0x0000000800248947 */ /* 0x000fec0003800000 */
[----:B------:R-:W-:-:S06]  /*1910*/  UIADD3 UR4, UPT, UPT, UR4, 0xe00, URZ ;  /* 0x00000e0004047890 */ /* 0x000fcc000fffe0ff */
[----:B------:R-:W-:-:S13]  /*1920*/  ISETP.LT.AND P0, PT, R21, UR4, PT ;  /* 0x0000000415007c0c */ /* 0x000fda000bf01270 */
[----:B------:R-:W-:Y:S05]  /*1930*/  @!P0 BRA `(.L_x_21) ;  /* 0xfffffffc00a08947 */ /* 0x000fea000383ffff */
.L_x_19:
[----:B------:R-:W-:-:S13]  /*1940*/  ISETP.LE.AND P0, PT, R4, UR4, PT ;  /* 0x0000000404007c0c */ /* 0x000fda000bf03270 */
[----:B------:R-:W-:Y:S05]  /*1950*/  @P0 BRA `(.L_x_20) ;  /* 0x0000000800100947 */ /* 0x000fea0003800000 */
[----:B------:R-:W-:Y:S01]  /*1960*/  VIADD R0, R4, -UR4 ;  /* 0x8000000404007c36 */ /* 0x000fe20008000000 */
[----:B------:R-:W-:Y:S04]  /*1970*/  BSSY.RECONVERGENT B1, `(.L_x_20) ;  /* 0x0000082000017945 */ /* 0x000fe80003800200 */
[----:B------:R-:W-:-:S13]  /*1980*/  ISETP.GE.AND P0, PT, R39, R0, PT ;  /* 0x000000002700720c */ /* 0x000fda0003f06270 */
[----:B------:R-:W-:Y:S05]  /*1990*/  @P0 BRA `(.L_x_22) ;  /* 0x0000000400fc0947 */ /* 0x000fea0003800000 */
[----:B------:R-:W-:Y:S01]  /*19a0*/  LOP3.LUT R5, RZ, R39, RZ, 0x33, !PT ;  /* 0x00000027ff057212 */ /* 0x000fe200078e33ff */
[----:B------:R-:W-:Y:S01]  /*19b0*/  BSSY.RECONVERGENT B2, `(.L_x_23) ;  /* 0x0000015000027945 */ /* 0x000fe20003800200 */
[----:B------:R-:W-:Y:S02]  /*19c0*/  IMAD.MOV.U32 R45, RZ, RZ, R39 ;  /* 0x000000ffff2d7224 */ /* 0x000fe400078e0027 */
[----:B------:R-:W-:-:S04]  /*19d0*/  IADD3 R4, PT, PT, R4, -UR4, R5 ;  /* 0x8000000404047c10 */ /* 0x000fc8000fffe005 */
[C---:B------:R-:W-:Y:S02]  /*19e0*/  LOP3.LUT R5, R4.reuse, 0x600, RZ, 0xc0, !PT ;  /* 0x0000060004057812 */ /* 0x040fe400078ec0ff */
[----:B------:R-:W-:Y:S02]  /*19f0*/  ISETP.GE.U32.AND P1, PT, R4, 0x600, PT ;  /* 0x000006000400780c */ /* 0x000fe40003f26070 */
[----:B------:R-:W-:-:S13]  /*1a00*/  ISETP.NE.AND P0, PT, R5, 0x600, PT ;  /* 0x000006000500780c */ /* 0x000fda0003f05270 */
[----:B------:R-:W-:Y:S05]  /*1a10*/  @!P0 BRA `(.L_x_24) ;  /* 0x0000000000388947 */ /* 0x000fea0003800000 */
[----:B------:R-:W-:Y:S01]  /*1a20*/  LEA.HI R4, R4, 0x1, RZ, 0x17 ;  /* 0x0000000104047811 */ /* 0x000fe200078fb8ff */
[----:B------:R-:W-:Y:S02]  /*1a30*/  VIADD R7, R39, UR4 ;  /* 0x0000000427077c36 */ /* 0x000fe40008000000 */
[----:B------:R-:W-:Y:S01]  /*1a40*/  IMAD.MOV.U32 R45, RZ, RZ, R39 ;  /* 0x000000ffff2d7224 */ /* 0x000fe200078e0027 */
[----:B------:R-:W-:-:S05]  /*1a50*/  LOP3.LUT R4, R4, 0x3, RZ, 0xc0, !PT ;  /* 0x0000000304047812 */ /* 0x000fca00078ec0ff */
[----:B------:R-:W-:-:S07]  /*1a60*/  IMAD.MOV R6, RZ, RZ, -R4 ;  /* 0x000000ffff067224 */ /* 0x000fce00078e0a04 */
.L_x_25:
[----:B------:R-:W-:-:S06]  /*1a70*/  IMAD.WIDE.U32 R4, R7, 0x8, R2 ;  /* 0x0000000807047825 */ /* 0x000fcc00078e0002 */
[----:B------:R-:W2:Y:S01]  /*1a80*/  LDG.E.64.CONSTANT R4, desc[UR6][R4.64] ;  /* 0x0000000604047981 */ /* 0x000ea2000c1e9b00 */
[----:B------:R-:W-:Y:S02]  /*1a90*/  VIADD R6, R6, 0x1 ;  /* 0x0000000106067836 */ /* 0x000fe40000000000 */
[----:B------:R-:W-:Y:S02]  /*1aa0*/  VIADD R45, R45, 0x200 ;  /* 0x000002002d2d7836 */ /* 0x000fe40000000000 */
[----:B------:R-:W-:Y:S01]  /*1ab0*/  VIADD R7, R7, 0x200 ;  /* 0x0000020007077836 */ /* 0x000fe20000000000 */
[----:B------:R-:W-:Y:S02]  /*1ac0*/  ISETP.NE.AND P0, PT, R6, RZ, PT ;  /* 0x000000ff0600720c */ /* 0x000fe40003f05270 */
[----:B--2---:R-:W-:-:S05]  /*1ad0*/  IADD3 R43, P2, PT, R4, R43, RZ ;  /* 0x0000002b042b7210 */ /* 0x004fca0007f5e0ff */
[----:B------:R-:W-:-:S06]  /*1ae0*/  IMAD.X R41, R5, 0x1, R41, P2 ;  /* 0x0000000105297824 */ /* 0x000fcc00010e0629 */
[----:B------:R-:W-:Y:S05]  /*1af0*/  @P0 BRA `(.L_x_25) ;  /* 0xfffffffc00dc0947 */ /* 0x000fea000383ffff */
.L_x_24:
[----:B------:R-:W-:Y:S05]  /*1b00*/  BSYNC.RECONVERGENT B2 ;  /* 0x0000000000027941 */ /* 0x000fea0003800200 */
.L_x_23:
[----:B------:R-:W-:Y:S05]  /*1b10*/  @!P1 BRA `(.L_x_22) ;  /* 0x00000004009c9947 */ /* 0x000fea0003800000 */
[----:B------:R-:W0:Y:S01]  /*1b20*/  LDCU.64 UR8, c[0x0][0x380] ;  /* 0x00007000ff0877ac */ /* 0x000e220008000a00 */
[----:B------:R-:W-:Y:S01]  /*1b30*/  IMAD.IADD R7, R0, 0x1, -R45 ;  /* 0x0000000100077824 */ /* 0x000fe200078e0a2d */
[C---:B------:R-:W-:Y:S01]  /*1b40*/  IADD3 R4, P0, PT, R45.reuse, UR4, RZ ;  /* 0x000000042d047c10 */ /* 0x040fe2000ff1e0ff */
[----:B------:R-:W-:Y:S01]  /*1b50*/  BSSY.RECONVERGENT B2, `(.L_x_26) ;  /* 0x0000039000027945 */ /* 0x000fe20003800200 */
[----:B------:R-:W-:Y:S02]  /*1b60*/  VIADD R38, R45, UR4 ;  /* 0x000000042d267c36 */ /* 0x000fe40008000000 */
[----:B------:R-:W-:Y:S01]  /*1b70*/  ISETP.GT.AND P1, PT, R7, 0x1800, PT ;  /* 0x000018000700780c */ /* 0x000fe20003f24270 */
[----:B------:R-:W-:Y:S01]  /*1b80*/  IMAD.X R5, RZ, RZ, RZ, P0 ;  /* 0x000000ffff057224 */ /* 0x000fe200000e06ff */
[----:B0-----:R-:W-:-:S04]  /*1b90*/  LEA R6, P0, R4, UR8, 0x3 ;  /* 0x0000000804067c11 */ /* 0x001fc8000f8018ff */
[----:B------:R-:W-:Y:S02]  /*1ba0*/  LEA.HI.X R4, R4, UR9, R5, 0x3, P0 ;  /* 0x0000000904047c11 */ /* 0x000fe400080f1c05 */
[----:B------:R-:W-:-:S05]  /*1bb0*/  IADD3 R6, P0, PT, R6, 0x2000, RZ ;  /* 0x0000200006067810 */ /* 0x000fca0007f1e0ff */
[----:B------:R-:W-:Y:S01]  /*1bc0*/  IMAD.X R7, RZ, RZ, R4, P0 ;  /* 0x000000ffff077224 */ /* 0x000fe200000e0604 */
[----:B------:R-:W-:Y:S01]  /*1bd0*/  PLOP3.LUT P0, PT, PT, PT, PT, 0x80, 0x8 ;  /* 0x000000000008781c */ /* 0x000fe20003f0f070 */
[----:B------:R-:W-:-:S12]  /*1be0*/  @!P1 BRA `(.L_x_27) ;  /* 0x0000000000bc9947 */ /* 0x000fd80003800000 */
[----:B------:R-:W-:Y:S01]  /*1bf0*/  PLOP3.LUT P0, PT, PT, PT, PT, 0x8, 0x80 ;  /* 0x000000000080781c */ /* 0x000fe20003f0e170 */
[----:B------:R-:W-:-:S12]  /*1c00*/  VIADD R40, R0, 0xffffe800 ;  /* 0xffffe80000287836 */ /* 0x000fd80000000000 */
.L_x_28:
[C-C-:B------:R-:W-:Y:S01]  /*1c10*/  IMAD.WIDE.U32 R8, R38.reuse, 0x8, R2.reuse ;  /* 0x0000000826087825 */ /* 0x140fe200078e0002 */
[----:B------:R-:W2:Y:S03]  /*1c20*/  LDG.E.64.CONSTANT R4, desc[UR6][R6.64+-0x1000] ;  /* 0xfff0000606047981 */ /* 0x000ea6000c1e9b00 */
[----:B------:R-:W-:Y:S01]  /*1c30*/  VIADD R25, R38, 0x800 ;  /* 0x0000080026197836 */ /* 0x000fe20000000000 */
[----:B------:R-:W3:Y:S04]  /*1c40*/  LDG.E.64.CONSTANT R10, desc[UR6][R6.64] ;  /* 0x00000006060a7981 */ /* 0x000ee8000c1e9b00 */
[----:B------:R-:W2:Y:S01]  /*1c50*/  LDG.E.64.CONSTANT R8, desc[UR6][R8.64] ;  /* 0x0000000608087981 */ /* 0x000ea2000c1e9b00 */
[----:B------:R-:W-:-:S03]  /*1c60*/  IMAD.WIDE.U32 R24, R25, 0x8, R2 ;  /* 0x0000000819187825 */ /* 0x000fc600078e0002 */
[----:B------:R-:W3:Y:S01]  /*1c70*/  LDG.E.64.CONSTANT R26, desc[UR6][R6.64+0x1000] ;  /* 0x00100006061a7981 */ /* 0x000ee2000c1e9b00 */
[----:B------:R-:W-:-:S03]  /*1c80*/  VIADD R17, R38, 0x1000 ;  /* 0x0000100026117836 */ /* 0x000fc60000000000 */
[----:B------:R-:W4:Y:S01]  /*1c90*/  LDG.E.64.CONSTANT R22, desc[UR6][R6.64+0x3000] ;  /* 0x0030000606167981 */ /* 0x000f22000c1e9b00 */
[----:B------:R-:W-:-:S03]  /*1ca0*/  IMAD.WIDE.U32 R16, R17, 0x8, R2 ;  /* 0x0000000811107825 */ /* 0x000fc600078e0002 */
[----:B------:R-:W4:Y:S04]  /*1cb0*/  LDG.E.64.CONSTANT R24, desc[UR6][R24.64] ;  /* 0x0000000618187981 */ /* 0x000f28000c1e9b00 */
[----:B------:R-:W5:Y:S04]  /*1cc0*/  LDG.E.64.CONSTANT R20, desc[UR6][R6.64+0x4000] ;  /* 0x0040000606147981 */ /* 0x000f68000c1e9b00 */
[----:B------:R-:W5:Y:S04]  /*1cd0*/  LDG.E.64.CONSTANT R18, desc[UR6][R6.64+0x5000] ;  /* 0x0050000606127981 */ /* 0x000f68000c1e9b00 */
[----:B------:R-:W5:Y:S04]  /*1ce0*/  LDG.E.64.CONSTANT R14, desc[UR6][R6.64+0x7000] ;  /* 0x00700006060e7981 */ /* 0x000f68000c1e9b00 */
[----:B------:R-:W5:Y:S01]  /*1cf0*/  LDG.E.64.CONSTANT R16, desc[UR6][R16.64] ;  /* 0x0000000610107981 */ /* 0x000f62000c1e9b00 */
[----:B------:R-:W-:-:S03]  /*1d00*/  VIADD R33, R38, 0x1800 ;  /* 0x0000180026217836 */ /* 0x000fc60000000000 */
[----:B------:R-:W5:Y:S04]  /*1d10*/  LDG.E.64.CONSTANT R12, desc[UR6][R6.64+0x8000] ;  /* 0x00800006060c7981 */ /* 0x000f68000c1e9b00 */
[----:B------:R-:W5:Y:S01]  /*1d20*/  LDG.E.64.CONSTANT R28, desc[UR6][R6.64+0x9000] ;  /* 0x00900006061c7981 */ /* 0x000f62000c1e9b00 */
[----:B------:R-:W-:-:S03]  /*1d30*/  IMAD.WIDE.U32 R32, R33, 0x8, R2 ;  /* 0x0000000821207825 */ /* 0x000fc600078e0002 */
[----:B------:R-:W5:Y:S04]  /*1d40*/  LDG.E.64.CONSTANT R30, desc[UR6][R6.64+0xb000] ;  /* 0x00b00006061e7981 */ /* 0x000f68000c1e9b00 */
[----:B------:R-:W5:Y:S04]  /*1d50*/  LDG.E.64.CONSTANT R32, desc[UR6][R32.64] ;  /* 0x0000000620207981 */ /* 0x000f68000c1e9b00 */
[----:B------:R-:W5:Y:S04]  /*1d60*/  LDG.E.64.CONSTANT R34, desc[UR6][R6.64+0xc000] ;  /* 0x00c0000606227981 */ /* 0x000f68000c1e9b00 */
[----:B------:R0:W5:Y:S01]  /*1d70*/  LDG.E.64.CONSTANT R36, desc[UR6][R6.64+0xd000] ;  /* 0x00d0000606247981 */ /* 0x000162000c1e9b00 */
[----:B------:R-:W-:-:S02]  /*1d80*/  VIADD R45, R45, 0x2000 ;  /* 0x000020002d2d7836 */ /* 0x000fc40000000000 */
[----:B------:R-:W-:Y:S01]  /*1d90*/  VIADD R38, R38, 0x2000 ;  /* 0x0000200026267836 */ /* 0x000fe20000000000 */
[----:B0-----:R-:W-:-:S05]  /*1da0*/  IADD3 R6, P6, PT, R6, 0x10000, RZ ;  /* 0x0001000006067810 */ /* 0x001fca0007fde0ff */
[----:B------:R-:W-:Y:S01]  /*1db0*/  IMAD.X R7, RZ, RZ, R7, P6 ;  /* 0x000000ffff077224 */ /* 0x000fe200030e0607 */
[----:B--2---:R-:W-:-:S04]  /*1dc0*/  IADD3 R43, P1, P2, R4, R8, R43 ;  /* 0x00000008042b7210 */ /* 0x004fc80007a3e02b */
[----:B---3--:R-:W-:Y:S02]  /*1dd0*/  IADD3 R43, P3, P4, R26, R10, R43 ;  /* 0x0000000a1a2b7210 */ /* 0x008fe40007c7e02b */
[----:B------:R-:W-:-:S04]  /*1de0*/  IADD3.X R5, PT, PT, R5, R9, R41, P1, P2 ;  /* 0x0000000905057210 */ /* 0x000fc80000fe4429 */
[----:B------:R-:W-:Y:S02]  /*1df0*/  IADD3.X R11, PT, PT, R27, R11, R5, P3, P4 ;  /* 0x0000000b1b0b7210 */ /* 0x000fe40001fe8405 */
[----:B----4-:R-:W-:-:S04]  /*1e00*/  IADD3 R43, P1, P2, R22, R24, R43 ;  /* 0x00000018162b7210 */ /* 0x010fc80007a3e02b */
[----:B------:R-:W-:Y:S02]  /*1e10*/  IADD3.X R23, PT, PT, R23, R25, R11, P1, P2 ;  /* 0x0000001917177210 */ /* 0x000fe40000fe440b */
[----:B-----5:R-:W-:-:S04]  /*1e20*/  IADD3 R43, P3, P4, R18, R20, R43 ;  /* 0x00000014122b7210 */ /* 0x020fc80007c7e02b */
[----:B------:R-:W-:Y:S02]  /*1e30*/  IADD3.X R19, PT, PT, R19, R21, R23, P3, P4 ;  /* 0x0000001513137210 */ /* 0x000fe40001fe8417 */
[----:B------:R-:W-:-:S04]  /*1e40*/  IADD3 R43, P1, P2, R14, R16, R43 ;  /* 0x000000100e2b7210 */ /* 0x000fc80007a3e02b */
[----:B------:R-:W-:Y:S02]  /*1e50*/  IADD3.X R15, PT, PT, R15, R17, R19, P1, P2 ;  /* 0x000000110f0f7210 */ /* 0x000fe40000fe4413 */
[----:B------:R-:W-:-:S04]  /*1e60*/  IADD3 R43, P3, P4, R28, R12, R43 ;  /* 0x0000000c1c2b7210 */ /* 0x000fc80007c7e02b */
[----:B------:R-:W-:Y:S02]  /*1e70*/  IADD3.X R13, PT, PT, R29, R13, R15, P3, P4 ;  /* 0x0000000d1d0d7210 */ /* 0x000fe40001fe840f */
[----:B------:R-:W-:Y:S02]  /*1e80*/  ISETP.GE.AND P3, PT, R45, R40, PT ;  /* 0x000000282d00720c */ /* 0x000fe40003f66270 */
[----:B------:R-:W-:-:S04]  /*1e90*/  IADD3 R43, P2, P1, R30, R32, R43 ;  /* 0x000000201e2b7210 */ /* 0x000fc8000795e02b */
[----:B------:R-:W-:Y:S02]  /*1ea0*/  IADD3.X R31, PT, PT, R31, R33, R13, P2, P1 ;  /* 0x000000211f1f7210 */ /* 0x000fe400017e240d */
[----:B------:R-:W-:-:S04]  /*1eb0*/  IADD3 R43, P4, P5, R36, R34, R43 ;  /* 0x00000022242b7210 */ /* 0x000fc80007d9e02b */
[----:B------:R-:W-:Y:S01]  /*1ec0*/  IADD3.X R41, PT, PT, R37, R35, R31, P4, P5 ;  /* 0x0000002325297210 */ /* 0x000fe200027ea41f */
[----:B------:R-:W-:Y:S08]  /*1ed0*/  @!P3 BRA `(.L_x_28) ;  /* 0xfffffffc004cb947 */ /* 0x000ff0000383ffff */
.L_x_27:
[----:B------:R-:W-:Y:S05]  /*1ee0*/  BSYNC.RECONVERGENT B2 ;  /* 0x0000000000027941 */ /* 0x000fea0003800200 */
.L_x_26:
[----:B------:R-:W-:Y:S01]  /*1ef0*/  IMAD.IADD R4, R0, 0x1, -R45 ;  /* 0x0000000100047824 */ /* 0x000fe200078e0a2d */
[----:B------:R-:W-:Y:S04]  /*1f00*/  BSSY.RECONVERGENT B2, `(.L_x_29) ;  /* 0x000001d000027945 */ /* 0x000fe80003800200 */
[----:B------:R-:W-:-:S13]  /*1f10*/  ISETP.GT.AND P1, PT, R4, 0x800, PT ;  /* 0x000008000400780c */ /* 0x000fda0003f24270 */
[----:B------:R-:W-:Y:S05]  /*1f20*/  @!P1 BRA `(.L_x_30) ;  /* 0x0000000000689947 */ /* 0x000fea0003800000 */
[C-C-:B------:R-:W-:Y:S01]  /*1f30*/  IMAD.WIDE.U32 R10, R38.reuse, 0x8, R2.reuse ;  /* 0x00000008260a7825 */ /* 0x140fe200078e0002 */
[----:B------:R-:W2:Y:S03]  /*1f40*/  LDG.E.64.CONSTANT R12, desc[UR6][R6.64+-0x1000] ;  /* 0xfff00006060c7981 */ /* 0x000ea6000c1e9b00 */
[----:B------:R-:W-:Y:S01]  /*1f50*/  VIADD R19, R38, 0x800 ;  /* 0x0000080026137836 */ /* 0x000fe20000000000 */
[----:B------:R-:W3:Y:S04]  /*1f60*/  LDG.E.64.CONSTANT R14, desc[UR6][R6.64] ;  /* 0x00000006060e7981 */ /* 0x000ee8000c1e9b00 */
[----:B------:R-:W2:Y:S01]  /*1f70*/  LDG.E.64.CONSTANT R10, desc[UR6][R10.64] ;  /* 0x000000060a0a7981 */ /* 0x000ea2000c1e9b00 */
[----:B------:R-:W-:-:S03]  /*1f80*/  IMAD.WIDE.U32 R18, R19, 0x8, R2 ;  /* 0x0000000813127825 */ /* 0x000fc600078e0002 */
[----:B------:R-:W3:Y:S04]  /*1f90*/  LDG.E.64.CONSTANT R16, desc[UR6][R6.64+0x1000] ;  /* 0x0010000606107981 */ /* 0x000ee8000c1e9b00 */
[----:B------:R-:W4:Y:S04]  /*1fa0*/  LDG.E.64.CONSTANT R20, desc[UR6][R6.64+0x3000] ;  /* 0x0030000606147981 */ /* 0x000f28000c1e9b00 */
[----:B------:R-:W4:Y:S04]  /*1fb0*/  LDG.E.64.CONSTANT R18, desc[UR6][R18.64] ;  /* 0x0000000612127981 */ /* 0x000f28000c1e9b00 */
[----:B------:R-:W5:Y:S04]  /*1fc0*/  LDG.E.64.CONSTANT R4, desc[UR6][R6.64+0x4000] ;  /* 0x0040000606047981 */ /* 0x000f68000c1e9b00 */
[----:B------:R-:W5:Y:S01]  /*1fd0*/  LDG.E.64.CONSTANT R8, desc[UR6][R6.64+0x5000] ;  /* 0x0050000606087981 */ /* 0x000f62000c1e9b00 */
[----:B------:R-:W-:-:S02]  /*1fe0*/  VIADD R45, R45, 0x1000 ;  /* 0x000010002d2d7836 */ /* 0x000fc40000000000 */
[----:B------:R-:W-:Y:S01]  /*1ff0*/  VIADD R38, R38, 0x1000 ;  /* 0x0000100026267836 */ /* 0x000fe20000000000 */
[----:B--2---:R-:W-:-:S04]  /*2000*/  IADD3 R43, P0, P1, R12, R10, R43 ;  /* 0x0000000a0c2b7210 */ /* 0x004fc8000791e02b */
[----:B------:R-:W-:Y:S02]  /*2010*/  IADD3.X R13, PT, PT, R13, R11, R41, P0, P1 ;  /* 0x0000000b0d0d7210 */ /* 0x000fe400007e2429 */
[----:B---3--:R-:W-:Y:S02]  /*2020*/  IADD3 R43, P0, P1, R16, R14, R43 ;  /* 0x0000000e102b7210 */ /* 0x008fe4000791e02b */
[----:B------:R-:W-:Y:S02]  /*2030*/  IADD3 R10, P3, PT, R6, 0x8000, RZ ;  /* 0x00008000060a7810 */ /* 0x000fe40007f7e0ff */
[----:B------:R-:W-:Y:S02]  /*2040*/  IADD3.X R15, PT, PT, R17, R15, R13, P0, P1 ;  /* 0x0000000f110f7210 */ /* 0x000fe400007e240d */
[----:B----4-:R-:W-:Y:S01]  /*2050*/  IADD3 R43, P0, P1, R20, R18, R43 ;  /* 0x00000012142b7210 */ /* 0x010fe2000791e02b */
[----:B------:R-:W-:-:S03]  /*2060*/  IMAD.X R11, RZ, RZ, R7, P3 ;  /* 0x000000ffff0b7224 */ /* 0x000fc600018e0607 */
[----:B------:R-:W-:Y:S02]  /*2070*/  IADD3.X R21, PT, PT, R21, R19, R15, P0, P1 ;  /* 0x0000001315157210 */ /* 0x000fe400007e240f */
[----:B-----5:R-:W-:Y:S01]  /*2080*/  IADD3 R43, P1, P2, R8, R4, R43 ;  /* 0x00000004082b7210 */ /* 0x020fe20007a3e02b */
[----:B------:R-:W-:Y:S01]  /*2090*/  IMAD.MOV.U32 R6, RZ, RZ, R10 ;  /* 0x000000ffff067224 */ /* 0x000fe200078e000a */
[----:B------:R-:W-:Y:S01]  /*20a0*/  PLOP3.LUT P0, PT, PT, PT, PT, 0x8, 0x80 ;  /* 0x000000000080781c */ /* 0x000fe20003f0e170 */
[----:B------:R-:W-:Y:S01]  /*20b0*/  IMAD.MOV.U32 R7, RZ, RZ, R11 ;  /* 0x000000ffff077224 */ /* 0x000fe200078e000b */
[----:B------:R-:W-:-:S11]  /*20c0*/  IADD3.X R41, PT, PT, R9, R5, R21, P1, P2 ;  /* 0x0000000509297210 */ /* 0x000fd60000fe4415 */
.L_x_30:
[----:B------:R-:W-:Y:S05]  /*20d0*/  BSYNC.RECONVERGENT B2 ;  /* 0x0000000000027941 */ /* 0x000fea0003800200 */
.L_x_29:
[----:B------:R-:W-:-:S13]  /*20e0*/  ISETP.LT.OR P0, PT, R45, R0, P0 ;  /* 0x000000002d00720c */ /* 0x000fda0000701670 */
[----:B------:R-:W-:Y:S05]  /*20f0*/  @!P0 BRA `(.L_x_22) ;  /* 0x0000000000248947 */ /* 0x000fea0003800000 */
[----:B------:R-:W-:Y:S01]  /*2100*/  IMAD.WIDE.U32 R2, R38, 0x8, R2 ;  /* 0x0000000826027825 */ /* 0x000fe200078e0002 */
[----:B------:R-:W2:Y:S04]  /*2110*/  LDG.E.64.CONSTANT R4, desc[UR6][R6.64+-0x1000] ;  /* 0xfff0000606047981 */ /* 0x000ea8000c1e9b00 */
[----:B------:R-:W3:Y:S04]  /*2120*/  LDG.E.64.CONSTANT R8, desc[UR6][R6.64] ;  /* 0x0000000606087981 */ /* 0x000ee8000c1e9b00 */
[----:B------:R-:W2:Y:S04]  /*2130*/  LDG.E.64.CONSTANT R2, desc[UR6][R2.64] ;  /* 0x0000000602027981 */ /* 0x000ea8000c1e9b00 */
[----:B------:R-:W3:Y:S01]  /*2140*/  LDG.E.64.CONSTANT R10, desc[UR6][R6.64+0x1000] ;  /* 0x00100006060a7981 */ /* 0x000ee2000c1e9b00 */
[----:B--2---:R-:W-:-:S04]  /*2150*/  IADD3 R43, P0, P1, R4, R2, R43 ;  /* 0x00000002042b7210 */ /* 0x004fc8000791e02b */
[----:B---3--:R-:W-:Y:S02]  /*2160*/  IADD3 R43, P2, P3, R10, R8, R43 ;  /* 0x000000080a2b7210 */ /* 0x008fe40007b5e02b */
[----:B------:R-:W-:-:S04]  /*2170*/  IADD3.X R41, PT, PT, R5, R3, R41, P0, P1 ;  /* 0x0000000305297210 */ /* 0x000fc800007e2429 */
[----:B------:R-:W-:-:S07]  /*2180*/  IADD3.X R41, PT, PT, R11, R9, R41, P2, P3 ;  /* 0x000000090b297210 */ /* 0x000fce00017e6429 */
.L_x_22:
[----:B------:R-:W-:Y:S05]  /*2190*/  BSYNC.RECONVERGENT B1 ;  /* 0x0000000000017941 */ /* 0x000fea0003800200 */
.L_x_20:
[----:B------:R-:W0:Y:S01]  /*21a0*/  S2R R6, SR_LANEID ;  /* 0x0000000000067919 */ /* 0x000e220000000000 */
[----:B------:R-:W1:Y:S04]  /*21b0*/  SHFL.DOWN PT, R0, R43, 0x1, 0x1f ;  /* 0x08201f002b007f89 */ /* 0x000e6800000e0000 */
[----:B------:R-:W2:Y:S01]  /*21c0*/  SHFL.DOWN PT, R2, R41, 0x1, 0x1f ;  /* 0x08201f0029027f89 */ /* 0x000ea200000e0000 */
[C---:B0-----:R-:W-:Y:S02]  /*21d0*/  ISETP.GT.AND P0, PT, R6.reuse, 0x1e, PT ;  /* 0x0000001e0600780c */ /* 0x041fe40003f04270 */
[----:B------:R-:W-:Y:S02]  /*21e0*/  ISETP.GT.AND P1, PT, R6, 0x1d, PT ;  /* 0x0000001d0600780c */ /* 0x000fe40003f24270 */
[----:B-1----:R-:W-:-:S02]  /*21f0*/  SEL R0, R0, RZ, !P0 ;  /* 0x000000ff00007207 */ /* 0x002fc40004000000 */
[----:B--2---:R-:W-:Y:S02]  /*2200*/  SEL R2, R2, RZ, !P0 ;  /* 0x000000ff02027207 */ /* 0x004fe40004000000 */
[----:B------:R-:W-:Y:S02]  /*2210*/  IADD3 R7, P0, PT, R43, R0, RZ ;  /* 0x000000002b077210 */ /* 0x000fe40007f1e0ff */
[----:B------:R-:W-:-:S03]  /*2220*/  ISETP.NE.AND P2, PT, R6, RZ, PT ;  /* 0x000000ff0600720c */ /* 0x000fc60003f45270 */
[----:B------:R-:W-:Y:S01]  /*2230*/  IMAD.X R9, R41, 0x1, R2, P0 ;  /* 0x0000000129097824 */ /* 0x000fe200000e0602 */
[----:B------:R-:W0:Y:S04]  /*2240*/  SHFL.DOWN PT, R0, R7, 0x2, 0x1f ;  /* 0x08401f0007007f89 */ /* 0x000e2800000e0000 */
[----:B------:R-:W1:Y:S05]  /*2250*/  SHFL.DOWN PT, R2, R9, 0x2, 0x1f ;  /* 0x08401f0009027f89 */ /* 0x000e6a00000e0000 */
[----:B------:R-:W2:Y:S01]  /*2260*/  @!P2 S2R R11, SR_CgaCtaId ;  /* 0x00000000000ba919 */ /* 0x000ea20000008800 */
        /* <DEDUP_REMOVED lines=12> */
[----:B------:R-:W-:-:S05]  /*2330*/  IMAD.X R9, R2, 0x1, R5, P0 ;  /* 0x0000000102097824 */ /* 0x000fca00000e0605 */
[----:B------:R-:W1:Y:S01]  /*2340*/  SHFL.DOWN PT, R2, R9, 0x8, 0x1f ;  /* 0x09001f0009027f89 */ /* 0x000e6200000e0000 */
[----:B0-----:R-:W-:-:S04]  /*2350*/  SEL R0, R0, RZ, !P1 ;  /* 0x000000ff00007207 */ /* 0x001fc80004800000 */
[----:B------:R-:W-:Y:S02]  /*2360*/  IADD3 R5, P0, PT, R0, R7, RZ ;  /* 0x0000000700057210 */ /* 0x000fe40007f1e0ff */
[----:B-1----:R-:W-:-:S03]  /*2370*/  SEL R2, R2, RZ, !P1 ;  /* 0x000000ff02027207 */ /* 0x002fc60004800000 */
[----:B------:R-:W0:Y:S01]  /*2380*/  SHFL.DOWN PT, R0, R5, 0x10, 0x1f ;  /* 0x0a001f0005007f89 */ /* 0x000e2200000e0000 */
[----:B------:R-:W-:Y:S02]  /*2390*/  ISETP.GT.AND P1, PT, R6, 0xf, PT ;  /* 0x0000000f0600780c */ /* 0x000fe40003f24270 */
[----:B------:R-:W-:Y:S01]  /*23a0*/  @!P2 SHF.R.U32.HI R6, RZ, 0x2, R39 ;  /* 0x00000002ff06a819 */ /* 0x000fe20000011627 */
[----:B------:R-:W-:Y:S01]  /*23b0*/  IMAD.X R4, R2, 0x1, R9, P0 ;  /* 0x0000000102047824 */ /* 0x000fe200000e0609 */
[----:B------:R-:W-:Y:S02]  /*23c0*/  @!P2 MOV R2, 0x400 ;  /* 0x000004000002a802 */ /* 0x000fe40000000f00 */
[----:B------:R-:W-:Y:S02]  /*23d0*/  @!P2 LOP3.LUT R6, R6, 0xf8, RZ, 0xc0, !PT ;  /* 0x000000f80606a812 */ /* 0x000fe400078ec0ff */
[----:B------:R-:W1:Y:S01]  /*23e0*/  SHFL.DOWN PT, R3, R4, 0x10, 0x1f ;  /* 0x0a001f0004037f89 */ /* 0x000e6200000e0000 */
[----:B--2---:R-:W-:-:S05]  /*23f0*/  @!P2 LEA R11, R11, R2, 0x18 ;  /* 0x000000020b0ba211 */ /* 0x004fca00078ec0ff */
[----:B------:R-:W-:Y:S01]  /*2400*/  @!P2 IMAD.IADD R11, R6, 0x1, R11 ;  /* 0x00000001060ba824 */ /* 0x000fe200078e020b */
[----:B0-----:R-:W-:-:S04]  /*2410*/  SEL R0, R0, RZ, !P1 ;  /* 0x000000ff00007207 */ /* 0x001fc80004800000 */
[----:B------:R-:W-:Y:S02]  /*2420*/  IADD3 R2, P0, PT, R0, R5, RZ ;  /* 0x0000000500027210 */ /* 0x000fe40007f1e0ff */
[----:B-1----:R-:W-:-:S05]  /*2430*/  SEL R3, R3, RZ, !P1 ;  /* 0x000000ff03037207 */ /* 0x002fca0004800000 */
[----:B------:R-:W-:Y:S01]  /*2440*/  IMAD.X R3, R3, 0x1, R4, P0 ;  /* 0x0000000103037824 */ /* 0x000fe200000e0604 */
[----:B------:R-:W-:-:S04]  /*2450*/  ISETP.NE.AND P0, PT, R39, RZ, PT ;  /* 0x000000ff2700720c */ /* 0x000fc80003f05270 */
[----:B------:R0:W-:Y:S01]  /*2460*/  @!P2 STS.64 [R11+0x10], R2 ;  /* 0x000010020b00a388 */ /* 0x0001e20000000a00 */
[----:B------:R-:W-:Y:S08]  /*2470*/  BAR.SYNC.DEFER_BLOCKING 0x0 ;  /* 0x0000000000007b1d */ /* 0x000ff00000010000 */
[----:B------:R-:W-:Y:S05]  /*2480*/  @P0 BRA `(.L_x_18) ;  /* 0x00000000006c0947 */ /* 0x000fea0003800000 */
[----:B------:R-:W1:Y:S01]  /*2490*/  S2UR UR5, SR_CgaCtaId ;  /* 0x00000000000579c3 */ /* 0x000e620000008800 */
[----:B------:R-:W-:Y:S02]  /*24a0*/  UMOV UR4, 0x400 ;  /* 0x0000040000047882 */ /* 0x000fe40000000000 */
[----:B-1----:R-:W-:-:S09]  /*24b0*/  ULEA UR4, UR5, UR4, 0x18 ;  /* 0x0000000405047291 */ /* 0x002fd2000f8ec0ff */
[----:B------:R-:W-:Y:S04]  /*24c0*/  LDS.64 R32, [UR4+0x18] ;  /* 0x00001804ff207984 */ /* 0x000fe80008000a00 */
[----:B------:R-:W1:Y:S04]  /*24d0*/  LDS.128 R28, [UR4+0x20] ;  /* 0x00002004ff1c7984 */ /* 0x000e680008000c00 */
[----:B------:R-:W2:Y:S04]  /*24e0*/  LDS.128 R24, [UR4+0x30] ;  /* 0x00003004ff187984 */ /* 0x000ea80008000c00 */
[----:B------:R-:W3:Y:S04]  /*24f0*/  LDS.128 R20, [UR4+0x40] ;  /* 0x00004004ff147984 */ /* 0x000ee80008000c00 */
[----:B------:R-:W4:Y:S04]  /*2500*/  LDS.128 R16, [UR4+0x50] ;  /* 0x00005004ff107984 */ /* 0x000f280008000c00 */
[----:B------:R-:W5:Y:S04]  /*2510*/  LDS.128 R12, [UR4+0x60] ;  /* 0x00006004ff0c7984 */ /* 0x000f680008000c00 */
[----:B0-----:R-:W0:Y:S04]  /*2520*/  LDS.128 R8, [UR4+0x70] ;  /* 0x00007004ff087984 */ /* 0x001e280008000c00 */
[----:B------:R-:W0:Y:S01]  /*2530*/  LDS.128 R4, [UR4+0x80] ;  /* 0x00008004ff047984 */ /* 0x000e220008000c00 */
[----:B-1----:R-:W-:-:S04]  /*2540*/  IADD3 R35, P1, P2, R28, R32, R2 ;  /* 0x000000201c237210 */ /* 0x002fc80007a3e002 */
[----:B--2---:R-:W-:Y:S02]  /*2550*/  IADD3 R35, P3, P4, R24, R35, R30 ;  /* 0x0000002318237210 */ /* 0x004fe40007c7e01e */
[----:B------:R-:W-:Y:S02]  /*2560*/  IADD3.X R29, PT, PT, R29, R33, R3, P1, P2 ;  /* 0x000000211d1d7210 */ /* 0x000fe40000fe4403 */
[----:B---3--:R-:W-:Y:S02]  /*2570*/  IADD3 R3, P1, P2, R20, R35, R26 ;  /* 0x0000002314037210 */ /* 0x008fe40007a3e01a */
[----:B------:R-:W-:Y:S02]  /*2580*/  IADD3.X R25, PT, PT, R25, R29, R31, P3, P4 ;  /* 0x0000001d19197210 */ /* 0x000fe40001fe841f */
[----:B----4-:R-:W-:Y:S02]  /*2590*/  IADD3 R3, P3, P4, R16, R3, R22 ;  /* 0x0000000310037210 */ /* 0x010fe40007c7e016 */
[----:B------:R-:W-:-:S02]  /*25a0*/  IADD3.X R21, PT, PT, R21, R25, R27, P1, P2 ;  /* 0x0000001915157210 */ /* 0x000fc40000fe441b */
[----:B-----5:R-:W-:Y:S02]  /*25b0*/  IADD3 R3, P1, P2, R12, R3, R18 ;  /* 0x000000030c037210 */ /* 0x020fe40007a3e012 */
[----:B------:R-:W-:Y:S02]  /*25c0*/  IADD3.X R17, PT, PT, R17, R21, R23, P3, P4 ;  /* 0x0000001511117210 */ /* 0x000fe40001fe8417 */
[----:B0-----:R-:W-:Y:S02]  /*25d0*/  IADD3 R3, P3, P4, R8, R3, R14 ;  /* 0x0000000308037210 */ /* 0x001fe40007c7e00e */
[----:B------:R-:W-:Y:S02]  /*25e0*/  IADD3.X R13, PT, PT, R13, R17, R19, P1, P2 ;  /* 0x000000110d0d7210 */ /* 0x000fe40000fe4413 */
[----:B------:R-:W-:Y:S02]  /*25f0*/  IADD3 R3, P1, P2, R4, R3, R10 ;  /* 0x0000000304037210 */ /* 0x000fe40007a3e00a */
[----:B------:R-:W-:-:S02]  /*2600*/  IADD3.X R9, PT, PT, R9, R13, R15, P3, P4 ;  /* 0x0000000d09097210 */ /* 0x000fc40001fe840f */
[----:B------:R-:W-:Y:S02]  /*2610*/  IADD3 R2, P3, PT, R3, R6, RZ ;  /* 0x0000000603027210 */ /* 0x000fe40007f7e0ff */
[----:B------:R-:W-:-:S05]  /*2620*/  IADD3.X R3, PT, PT, R5, R9, R11, P1, P2 ;  /* 0x0000000905037210 */ /* 0x000fca0000fe440b */
[----:B------:R-:W-:-:S07]  /*2630*/  IMAD.X R3, R3, 0x1, R7, P3 ;  /* 0x0000000103037824 */ /* 0x000fce00018e0607 */
.L_x_18:
[----:B------:R-:W-:Y:S05]  /*2640*/  BSYNC.RECONVERGENT B0 ;  /* 0x0000000000007941 */ /* 0x000fea0003800200 */
.L_x_3:
[----:B------:R-:W-:Y:S05]  /*2650*/  @P0 EXIT ;  /* 0x000000000000094d */ /* 0x000fea0003800000 */
[----:B------:R-:W0:Y:S01]  /*2660*/  LDCU.64 UR4, c[0x0][0x398] ;  /* 0x00007300ff0477ac */ /* 0x000e220008000a00 */
[----:B------:R-:W3:Y:S01]  /*2670*/  LDC.64 R4, c[0x0][0x388] ;  /* 0x0000e200ff047b82 */ /* 0x000ee20000000a00 */
[----:B012---:R-:W-:-:S04]  /*2680*/  IADD3 R2, P0, PT, R2, UR4, RZ ;  /* 0x0000000402027c10 */ /* 0x007fc8000ff1e0ff */
[----:B------:R-:W-:-:S05]  /*2690*/  IADD3.X R3, PT, PT, R3, UR5, RZ, P0, !PT ;  /* 0x0000000503037c10 */ /* 0x000fca00087fe4ff */
[----:B---3--:R-:W-:Y:S01]  /*26a0*/  STG.E.64 desc[UR6][R4.64], R2 ;  /* 0x0000000204007986 */ /* 0x008fe2000c101b06 */
[----:B------:R-:W-:Y:S05]  /*26b0*/  EXIT ;  /* 0x000000000000794d */ /* 0x000fea0003800000 */
.L_x_31:
        /* <DEDUP_REMOVED lines=12> */
.L_x_185:


//--------------------- .text._ZN3cub18CUB_300001_SM_10006detail6reduce18DeviceReduceKernelINS2_10policy_hubIlyN4cuda3std3__44plusIlEEE10Policy1000EN6thrust24THRUST_300001_SM_1000_NS18transform_iteratorI6is_oddNSD_6detail15normal_iteratorINSD_10device_ptrIiEEEEllEEyS9_lNS7_10__identityEEEvT0_PT3_T1_NS0_13GridEvenShareISQ_EET2_T4_ --------------------------
	.section	.text._ZN3cub18CUB_300001_SM_10006detail6reduce18DeviceReduceKernelINS2_10policy_hubIlyN4cuda3std3__44plusIlEEE10Policy1000EN6thrust24THRUST_300001_SM_1000_NS18transform_iteratorI6is_oddNSD_6detail15normal_iteratorINSD_10device_ptrIiEEEEllEEyS9_lNS7_10__identityEEEvT0_PT3_T1_NS0_13GridEvenShareISQ_EET2_T4_,"ax",@progbits
	.align	128
        .global         _ZN3cub18CUB_300001_SM_10006detail6reduce18DeviceReduceKernelINS2_10policy_hubIlyN4cuda3std3__44plusIlEEE10Policy1000EN6thrust24THRUST_300001_SM_1000_NS18transform_iteratorI6is_oddNSD_6detail15normal_iteratorINSD_10device_ptrIiEEEEllEEyS9_lNS7_10__identityEEEvT0_PT3_T1_NS0_13GridEvenShareISQ_EET2_T4_
        .type           _ZN3cub18CUB_300001_SM_10006detail6reduce18DeviceReduceKernelINS2_10policy_hubIlyN4cuda3std3__44plusIlEEE10Policy1000EN6thrust24THRUST_300001_SM_1000_NS18transform_iteratorI6is_oddNSD_6detail15normal_iteratorINSD_10device_ptrIiEEEEllEEyS9_lNS7_10__identityEEEvT0_PT3_T1_NS0_13GridEvenShareISQ_EET2_T4_,@function
        .size           _ZN3cub18CUB_300001_SM_10006detail6reduce18DeviceReduceKernelINS2_10policy_hubIlyN4cuda3std3__44plusIlEEE10Policy1000EN6thrust24THRUST_300001_SM_1000_NS18transform_iteratorI6is_oddNSD_6detail15normal_iteratorINSD_10device_ptrIiEEEEllEEyS9_lNS7_10__identityEEEvT0_PT3_T1_NS0_13GridEvenShareISQ_EET2_T4_,(.L_x_186 - _ZN3cub18CUB_300001_SM_10006detail6reduce18DeviceReduceKernelINS2_10policy_hubIlyN4cuda3std3__44plusIlEEE10Policy1000EN6thrust24THRUST_300001_SM_1000_NS18transform_iteratorI6is_oddNSD_6detail15normal_iteratorINSD_10device_ptrIiEEEEllEEyS9_lNS7_10__identityEEEvT0_PT3_T1_NS0_13GridEvenShareISQ_EET2_T4_)
        .other          _ZN3cub18CUB_300001_SM_10006detail6reduce18DeviceReduceKernelINS2_10policy_hubIlyN4cuda3std3__44plusIlEEE10Policy1000EN6thrust24THRUST_300001_SM_1000_NS18transform_iteratorI6is_oddNSD_6detail15normal_iteratorINSD_10device_ptrIiEEEEllEEyS9_lNS7_10__identityEEEvT0_PT3_T1_NS0_13GridEvenShareISQ_EET2_T4_,@"STO_CUDA_ENTRY STV_DEFAULT"
_ZN3cub18CUB_300001_SM_10006detail6reduce18DeviceReduceKernelINS2_10policy_hubIlyN4cuda3std3__44plusIlEEE10Policy1000EN6thrust24THRUST_300001_SM_1000_NS18transform_iteratorI6is_oddNSD_6detail15normal_iteratorINSD_10device_ptrIiEEEEllEEyS9_lNS7_10__identityEEEvT0_PT3_T1_NS0_13GridEvenShareISQ_EET2_T4_:
.text._ZN3cub18CUB_300001_SM_10006detail6reduce18DeviceReduceKernelINS2_10policy_hubIlyN4cuda3std3__44plusIlEEE10Policy1000EN6thrust24THRUST_300001_SM_1000_NS18transform_iteratorI6is_oddNSD_6detail15normal_iteratorINSD_10device_ptrIiEEEEllEEyS9_lNS7_10__identityEEEvT0_PT3_T1_NS0_13GridEvenShareISQ_EET2_T4_:
[----:B------:R-:W-:Y:S01]  /*0000*/  LDC R1, c[0x0][0x37c] ;  /* 0x0000df00ff017b82 */ /* 0x000fe20000000800 */
[----:B------:R-:W0:Y:S01]  /*0010*/  S2R R0, SR_CTAID.X ;  /* 0x0000000000007919 */ /* 0x000e220000002500 */
[----:B------:R-:W1:Y:S01]  /*0020*/  LDCU.64 UR6, c[0x0][0x3c0] ;  /* 0x00007800ff0677ac */ /* 0x000e620008000a00 */
[----:B------:R-:W-:Y:S01]  /*0030*/  BSSY.RECONVERGENT B0, `(.L_x_32) ;  /* 0x00002ce000007945 */ /* 0x000fe20003800200 */
[----:B------:R-:W2:Y:S01]  /*0040*/  LDCU UR4, c[0x0][0x3c8] ;  /* 0x00007900ff0477ac */ /* 0x000ea20008000800 */
[----:B------:R-:W3:Y:S01]  /*0050*/  LDCU.64 UR8, c[0x0][0x358] ;  /* 0x00006b00ff0877ac */ /* 0x000ee20008000a00 */
[----:B-1----:R-:W-:Y:S02]  /*0060*/  IMAD.U32 R2, RZ, RZ, UR6 ;  /* 0x00000006ff027e24 */ /* 0x002fe4000f8e00ff */
[----:B------:R-:W-:Y:S02]  /*0070*/  IMAD.U32 R3, RZ, RZ, UR7 ;  /* 0x00000007ff037e24 */ /* 0x000fe4000f8e00ff */
[----:B--2---:R-:W-:-:S04]  /*0080*/  IMAD.U32 R13, RZ, RZ, UR4 ;  /* 0x00000004ff0d7e24 */ /* 0x004fc8000f8e00ff */
[----:B------:R-:W-:Y:S02]  /*0090*/  IMAD R8, R13, 0xe00, RZ ;  /* 0x00000e000d087824 */ /* 0x000fe400078e02ff */
[----:B0-----:R-:W-:-:S03]  /*00a0*/  IMAD R9, R0, 0xe00, RZ ;  /* 0x00000e0000097824 */ /* 0x001fc600078e02ff */
[----:B------:R-:W-:Y:S02]  /*00b0*/  SHF.R.S32.HI R7, RZ, 0x1f, R8 ;  /* 0x0000001fff077819 */ /* 0x000fe40000011408 */
[----:B------:R-:W-:-:S04]  /*00c0*/  IADD3 R19, P1, PT, -R9, R2, RZ ;  /* 0x0000000209137210 */ /* 0x000fc80007f3e1ff */
[----:B------:R-:W-:Y:S02]  /*00d0*/  ISETP.GT.U32.AND P0, PT, R19, 0xdff, PT ;  /* 0x00000dff1300780c */ /* 0x000fe40003f04070 */
[----:B------:R-:W-:-:S04]  /*00e0*/  IADD3.X R18, PT, PT, R3, -0x1, RZ, P1, !PT ;  /* 0xffffffff03127810 */ /* 0x000fc80000ffe4ff */
[----:B------:R-:W-:-:S13]  /*00f0*/  ISETP.GT.U32.AND.EX P0, PT, R18, RZ, PT, P0 ;  /* 0x000000ff1200720c */ /* 0x000fda0003f04100 */
[----:B---3--:R-:W-:Y:S05]  /*0100*/  @P0 BRA `(.L_x_33) ;  /* 0x0000001400d40947 */ /* 0x008fea0003800000 */
[----:B------:R-:W0:Y:S01]  /*0110*/  S2R R4, SR_TID.X ;  /* 0x0000000000047919 */ /* 0x000e220000002100 */
[----:B------:R-:W-:Y:S01]  /*0120*/  IMAD.IADD R28, R2, 0x1, -R9 ;  /* 0x00000001021c7824 */ /* 0x000fe200078e0a09 */
[----:B------:R-:W-:Y:S01]  /*0130*/  BSSY.RECONVERGENT B1, `(.L_x_34) ;  /* 0x000000d000017945 */ /* 0x000fe20003800200 */
[----:B------:R-:W-:Y:S02]  /*0140*/  IMAD.MOV.U32 R6, RZ, RZ, RZ ;  /* 0x000000ffff067224 */ /* 0x000fe400078e00ff */
[----:B------:R-:W-:Y:S01]  /*0150*/  IMAD.MOV.U32 R5, RZ, RZ, RZ ;  /* 0x000000ffff057224 */ /* 0x000fe200078e00ff */
[----:B0-----:R-:W-:Y:S01]  /*0160*/  ISETP.GE.AND P0, PT, R4, R28, PT ;  /* 0x0000001c0400720c */ /* 0x001fe20003f06270 */
[----:B------:R-:W-:-:S12]  /*0170*/  IMAD.MOV.U32 R8, RZ, RZ, R4 ;  /* 0x000000ffff087224 */ /* 0x000fd800078e0004 */
[----:B------:R-:W-:Y:S05]  /*0180*/  @P0 BRA `(.L_x_35) ;  /* 0x00000000001c0947 */ /* 0x000fea0003800000 */
[----:B------:R-:W0:Y:S01]  /*0190*/  LDC.64 R10, c[0x0][0x380] ;  /* 0x0000e000ff0a7b82 */ /* 0x000e220000000a00 */
[----:B------:R-:W-:-:S04]  /*01a0*/  IMAD.IADD R3, R9, 0x1, R4 ;  /* 0x0000000109037824 */ /* 0x000fc800078e0204 */
[----:B0-----:R-:W-:-:S06]  /*01b0*/  IMAD.WIDE.U32 R10, R3, 0x4, R10 ;  /* 0x00000004030a7825 */ /* 0x001fcc00078e000a */
[----:B------:R-:W2:Y:S01]  /*01c0*/  LDG.E R10, desc[UR8][R10.64] ;  /* 0x000000080a0a7981 */ /* 0x000ea2000c1e1900 */
[----:B------:R-:W-:Y:S02]  /*01d0*/  VIADD R8, R4, 0x200 ;  /* 0x0000020004087836 */ /* 0x000fe40000000000 */
[----:B------:R-:W-:Y:S01]  /*01e0*/  IMAD.MOV.U32 R5, RZ, RZ, RZ ;  /* 0x000000ffff057224 */ /* 0x000fe200078e00ff */
[----:B--2---:R-:W-:-:S07]  /*01f0*/  LOP3.LUT R6, R10, 0x1, RZ, 0xc0, !PT ;  /* 0x000000010a067812 */ /* 0x004fce00078ec0ff */
.L_x_35:
[----:B------:R-:W-:Y:S05]  /*0200*/  BSYNC.RECONVERGENT B1 ;  /* 0x0000000000017941 */ /* 0x000fea0003800200 */
.L_x_34:
[----:B------:R-:W-:Y:S01]  /*0210*/  ISETP.GE.AND P0, PT, R8, R28, PT ;  /* 0x0000001c0800720c */ /* 0x000fe20003f06270 */
[----:B------:R-:W-:-:S12]  /*0220*/  BSSY.RECONVERGENT B1, `(.L_x_36) ;  /* 0x0000094000017945 */ /* 0x000fd80003800200 */
[----:B------:R-:W-:Y:S05]  /*0230*/  @P0 BRA `(.L_x_37) ;  /* 0x0000000800480947 */ /* 0x000fea0003800000 */
[----:B------:R-:W-:Y:S01]  /*0240*/  LOP3.LUT R3, RZ, R8, RZ, 0x33, !PT ;  /* 0x00000008ff037212 */ /* 0x000fe200078e33ff */
[----:B------:R-:W-:Y:S03]  /*0250*/  BSSY.RECONVERGENT B2, `(.L_x_38) ;  /* 0x0000045000027945 */ /* 0x000fe60003800200 */
[----:B------:R-:W-:-:S04]  /*0260*/  IADD3 R3, PT, PT, -R9, R2, R3 ;  /* 0x0000000209037210 */ /* 0x000fc80007ffe103 */
[C---:B------:R-:W-:Y:S02]  /*0270*/  ISETP.GE.U32.AND P1, PT, R3.reuse, 0x1e00, PT ;  /* 0x00001e000300780c */ /* 0x040fe40003f26070 */
[----:B------:R-:W-:-:S04]  /*0280*/  LEA.HI R7, R3, 0x1, RZ, 0x17 ;  /* 0x0000000103077811 */ /* 0x000fc800078fb8ff */
[----:B------:R-:W-:-:S04]  /*0290*/  LOP3.LUT R24, R7, 0xf, RZ, 0xc0, !PT ;  /* 0x0000000f07187812 */ /* 0x000fc800078ec0ff */
[----:B------:R-:W-:-:S03]  /*02a0*/  ISETP.NE.AND P0, PT, R24, RZ, PT ;  /* 0x000000ff1800720c */ /* 0x000fc60003f05270 */
[----:B------:R-:W-:Y:S10]  /*02b0*/  @!P1 BRA `(.L_x_39) ;  /* 0x0000000000f89947 */ /* 0x000ff40003800000 */
[----:B------:R-:W0:Y:S01]  /*02c0*/  LDCU.64 UR4, c[0x0][0x380] ;  /* 0x00007000ff0477ac */ /* 0x000e220008000a00 */
[----:B------:R-:W-:Y:S01]  /*02d0*/  IMAD.WIDE.U32 R2, R8, 0x4, RZ ;  /* 0x0000000408027825 */ /* 0x000fe200078e00ff */
[----:B------:R-:W-:-:S03]  /*02e0*/  LOP3.LUT R10, R7, 0xfffff0, RZ, 0xc0, !PT ;  /* 0x00fffff0070a7812 */ /* 0x000fc600078ec0ff */
[----:B------:R-:W-:-:S04]  /*02f0*/  IMAD.WIDE.U32 R2, R0, 0x3800, R2 ;  /* 0x0000380000027825 */ /* 0x000fc800078e0002 */
[----:B------:R-:W-:Y:S01]  /*0300*/  IMAD.MOV R10, RZ, RZ, -R10 ;  /* 0x000000ffff0a7224 */ /* 0x000fe200078e0a0a */
[----:B0-----:R-:W-:-:S04]  /*0310*/  IADD3 R2, P1, PT, R2, UR4, RZ ;  /* 0x0000000402027c10 */ /* 0x001fc8000ff3e0ff */
[----:B------:R-:W-:-:S04]  /*0320*/  IADD3 R2, P2, PT, R2, 0x4000, RZ ;  /* 0x0000400002027810 */ /* 0x000fc80007f5e0ff */
[----:B------:R-:W-:-:S09]  /*0330*/  IADD3.X R3, PT, PT, RZ, UR5, R3, P2, P1 ;  /* 0x00000005ff037c10 */ /* 0x000fd200097e2403 */
.L_x_40:
[----:B------:R-:W2:Y:S04]  /*0340*/  LDG.E R12, desc[UR8][R2.64+-0x3800] ;  /* 0xffc80008020c7981 */ /* 0x000ea8000c1e1900 */
[----:B------:R-:W3:Y:S04]  /*0350*/  LDG.E R11, desc[UR8][R2.64+-0x4000] ;  /* 0xffc00008020b7981 */ /* 0x000ee8000c1e1900 */
[----:B------:R-:W4:Y:S04]  /*0360*/  LDG.E R23, desc[UR8][R2.64+-0x3000] ;  /* 0xffd0000802177981 */ /* 0x000f28000c1e1900 */
[----:B------:R-:W5:Y:S04]  /*0370*/  LDG.E R22, desc[UR8][R2.64+-0x2800] ;  /* 0xffd8000802167981 */ /* 0x000f68000c1e1900 */
        /* <DEDUP_REMOVED lines=8> */
[----:B------:R-:W5:Y:S01]  /*0400*/  LDG.E R14, desc[UR8][R2.64+0x2000] ;  /* 0x00200008020e7981 */ /* 0x000f62000c1e1900 */
[----:B--2---:R-:W-:-:S03]  /*0410*/  LOP3.LUT R25, R12, 0x1, RZ, 0xc0, !PT ;  /* 0x000000010c197812 */ /* 0x004fc600078ec0ff */
[----:B------:R-:W2:Y:S01]  /*0420*/  LDG.E R12, desc[UR8][R2.64+0x2800] ;  /* 0x00280008020c7981 */ /* 0x000ea2000c1e1900 */
[----:B---3--:R-:W-:-:S04]  /*0430*/  LOP3.LUT R11, R11, 0x1, RZ, 0xc0, !PT ;  /* 0x000000010b0b7812 */ /* 0x008fc800078ec0ff */
[----:B------:R-:W-:Y:S02]  /*0440*/  IADD3 R25, P1, P2, R25, R6, R11 ;  /* 0x0000000619197210 */ /* 0x000fe40007a3e00b */
[----:B------:R-:W3:Y:S04]  /*0450*/  LDG.E R11, desc[UR8][R2.64+0x3000] ;  /* 0x00300008020b7981 */ /* 0x000ee8000c1e1900 */
[----:B------:R-:W3:Y:S01]  /*0460*/  LDG.E R6, desc[UR8][R2.64+0x3800] ;  /* 0x0038000802067981 */ /* 0x000ee2000c1e1900 */
[----:B----4-:R-:W-:Y:S02]  /*0470*/  LOP3.LUT R23, R23, 0x1, RZ, 0xc0, !PT ;  /* 0x0000000117177812 */ /* 0x010fe400078ec0ff */
[----:B-----5:R-:W-:Y:S02]  /*0480*/  LOP3.LUT R22, R22, 0x1, RZ, 0xc0, !PT ;  /* 0x0000000116167812 */ /* 0x020fe400078ec0ff */
[----:B------:R-:W-:-:S02]  /*0490*/  LOP3.LUT R21, R21, 0x1, RZ, 0xc0, !PT ;  /* 0x0000000115157812 */ /* 0x000fc400078ec0ff */
[----:B------:R-:W-:Y:S02]  /*04a0*/  IADD3 R22, P3, P4, R22, R25, R23 ;  /* 0x0000001916167210 */ /* 0x000fe40007c7e017 */
[----:B------:R-:W-:Y:S02]  /*04b0*/  LOP3.LUT R20, R20, 0x1, RZ, 0xc0, !PT ;  /* 0x0000000114147812 */ /* 0x000fe400078ec0ff */
[----:B------:R-:W-:Y:S02]  /*04c0*/  LOP3.LUT R19, R19, 0x1, RZ, 0xc0, !PT ;  /* 0x0000000113137812 */ /* 0x000fe400078ec0ff */
[----:B------:R-:W-:Y:S02]  /*04d0*/  IADD3 R20, P5, P6, R20, R22, R21 ;  /* 0x0000001614147210 */ /* 0x000fe40007ebe015 */
[----:B------:R-:W-:Y:S02]  /*04e0*/  LOP3.LUT R18, R18, 0x1, RZ, 0xc0, !PT ;  /* 0x0000000112127812 */ /* 0x000fe400078ec0ff */
[----:B------:R-:W-:-:S02]  /*04f0*/  IADD3.X R21, PT, PT, RZ, R5, RZ, P1, P2 ;  /* 0x00000005ff157210 */ /* 0x000fc40000fe44ff */
[----:B------:R-:W-:Y:S02]  /*0500*/  IADD3 R19, P1, P2, R18, R20, R19 ;  /* 0x0000001412137210 */ /* 0x000fe40007a3e013 */
[----:B------:R-:W-:Y:S02]  /*0510*/  LOP3.LUT R18, R17, 0x1, RZ, 0xc0, !PT ;  /* 0x0000000111127812 */ /* 0x000fe400078ec0ff */
[----:B------:R-:W-:Y:S02]  /*0520*/  LOP3.LUT R5, R16, 0x1, RZ, 0xc0, !PT ;  /* 0x0000000110057812 */ /* 0x000fe400078ec0ff */
[----:B------:R-:W-:Y:S02]  /*0530*/  IADD3.X R17, PT, PT, RZ, R21, RZ, P3, P4 ;  /* 0x00000015ff117210 */ /* 0x000fe40001fe84ff */
[----:B------:R-:W-:Y:S02]  /*0540*/  IADD3 R5, P3, P4, R5, R19, R18 ;  /* 0x0000001305057210 */ /* 0x000fe40007c7e012 */
[----:B------:R-:W-:-:S02]  /*0550*/  LOP3.LUT R16, R15, 0x1, RZ, 0xc0, !PT ;  /* 0x000000010f107812 */ /* 0x000fc400078ec0ff */
[----:B------:R-:W-:Y:S02]  /*0560*/  LOP3.LUT R13, R13, 0x1, RZ, 0xc0, !PT ;  /* 0x000000010d0d7812 */ /* 0x000fe400078ec0ff */
[----:B------:R-:W-:Y:S02]  /*0570*/  IADD3.X R15, PT, PT, RZ, R17, RZ, P5, P6 ;  /* 0x00000011ff0f7210 */ /* 0x000fe40002fec4ff */
[----:B------:R-:W-:Y:S01]  /*0580*/  IADD3 R13, P6, P5, R13, R5, R16 ;  /* 0x000000050d0d7210 */ /* 0x000fe20007dde010 */
[----:B------:R-:W-:Y:S01]  /*0590*/  VIADD R10, R10, 0x10 ;  /* 0x000000100a0a7836 */ /* 0x000fe20000000000 */
[----:B------:R-:W-:Y:S01]  /*05a0*/  LOP3.LUT R14, R14, 0x1, RZ, 0xc0, !PT ;  /* 0x000000010e0e7812 */ /* 0x000fe200078ec0ff */
[----:B------:R-:W-:Y:S01]  /*05b0*/  VIADD R8, R8, 0x2000 ;  /* 0x0000200008087836 */ /* 0x000fe20000000000 */
[----:B--2---:R-:W-:Y:S02]  /*05c0*/  LOP3.LUT R5, R12, 0x1, RZ, 0xc0, !PT ;  /* 0x000000010c057812 */ /* 0x004fe400078ec0ff */
[----:B------:R-:W-:-:S04]  /*05d0*/  IADD3.X R12, PT, PT, RZ, R15, RZ, P1, P2 ;  /* 0x0000000fff0c7210 */ /* 0x000fc80000fe44ff */
[----:B------:R-:W-:Y:S02]  /*05e0*/  IADD3.X R12, PT, PT, RZ, R12, RZ, P3, P4 ;  /* 0x0000000cff0c7210 */ /* 0x000fe40001fe84ff */
[----:B------:R-:W-:Y:S02]  /*05f0*/  ISETP.NE.AND P3, PT, R10, RZ, PT ;  /* 0x000000ff0a00720c */ /* 0x000fe40003f65270 */
[----:B------:R-:W-:Y:S02]  /*0600*/  IADD3 R5, P1, P2, R5, R13, R14 ;  /* 0x0000000d05057210 */ /* 0x000fe40007a3e00e */
[----:B---3--:R-:W-:Y:S02]  /*0610*/  LOP3.LUT R11, R11, 0x1, RZ, 0xc0, !PT ;  /* 0x000000010b0b7812 */ /* 0x008fe400078ec0ff */
[----:B------:R-:W-:Y:S02]  /*0620*/  LOP3.LUT R6, R6, 0x1, RZ, 0xc0, !PT ;  /* 0x0000000106067812 */ /* 0x000fe400078ec0ff */
[----:B------:R-:W-:-:S02]  /*0630*/  IADD3.X R12, PT, PT, RZ, R12, RZ, P6, P5 ;  /* 0x0000000cff0c7210 */ /* 0x000fc400037ea4ff */
[----:B------:R-:W-:Y:S02]  /*0640*/  IADD3 R6, P4, P5, R6, R5, R11 ;  /* 0x0000000506067210 */ /* 0x000fe40007d9e00b */
[----:B------:R-:W-:Y:S02]  /*0650*/  IADD3 R2, P6, PT, R2, 0x8000, RZ ;  /* 0x0000800002027810 */ /* 0x000fe40007fde0ff */
[----:B------:R-:W-:-:S03]  /*0660*/  IADD3.X R5, PT, PT, RZ, R12, RZ, P1, P2 ;  /* 0x0000000cff057210 */ /* 0x000fc60000fe44ff */
[----:B------:R-:W-:Y:S01]  /*0670*/  IMAD.X R3, RZ, RZ, R3, P6 ;  /* 0x000000ffff037224 */ /* 0x000fe200030e0603 */
[----:B------:R-:W-:Y:S01]  /*0680*/  IADD3.X R5, PT, PT, RZ, R5, RZ, P4, P5 ;  /* 0x00000005ff057210 */ /* 0x000fe200027ea4ff */
[----:B------:R-:W-:Y:S06]  /*0690*/  @P3 BRA `(.L_x_40) ;  /* 0xfffffffc00283947 */ /* 0x000fec000383ffff */
.L_x_39:
[----:B------:R-:W-:Y:S05]  /*06a0*/  BSYNC.RECONVERGENT B2 ;  /* 0x0000000000027941 */ /* 0x000fea0003800200 */
.L_x_38:
[----:B------:R-:W-:Y:S05]  /*06b0*/  @!P0 BRA `(.L_x_37) ;  /* 0x0000000400288947 */ /* 0x000fea0003800000 */
[----:B------:R-:W-:Y:S01]  /*06c0*/  ISETP.GE.U32.AND P1, PT, R24, 0x8, PT ;  /* 0x000000081800780c */ /* 0x000fe20003f26070 */
[----:B------:R-:W-:Y:S01]  /*06d0*/  BSSY.RECONVERGENT B2, `(.L_x_41) ;  /* 0x0000022000027945 */ /* 0x000fe20003800200 */
[----:B------:R-:W-:-:S04]  /*06e0*/  LOP3.LUT R18, R7, 0x7, RZ, 0xc0, !PT ;  /* 0x0000000707127812 */ /* 0x000fc800078ec0ff */
[----:B------:R-:W-:-:S07]  /*06f0*/  ISETP.NE.AND P0, PT, R18, RZ, PT ;  /* 0x000000ff1200720c */ /* 0x000fce0003f05270 */
[----:B------:R-:W-:Y:S06]  /*0700*/  @!P1 BRA `(.L_x_42) ;  /* 0x0000000000789947 */ /* 0x000fec0003800000 */
[----:B------:R-:W0:Y:S01]  /*0710*/  LDCU.64 UR4, c[0x0][0x380] ;  /* 0x00007000ff0477ac */ /* 0x000e220008000a00 */
[----:B------:R-:W-:-:S04]  /*0720*/  IADD3 R3, P1, PT, R9, R8, RZ ;  /* 0x0000000809037210 */ /* 0x000fc80007f3e0ff */
[----:B------:R-:W-:Y:S02]  /*0730*/  LEA.HI.X.SX32 R10, R8, RZ, 0x1, P1 ;  /* 0x000000ff080a7211 */ /* 0x000fe400008f0eff */
[----:B0-----:R-:W-:-:S04]  /*0740*/  LEA R2, P1, R3, UR4, 0x2 ;  /* 0x0000000403027c11 */ /* 0x001fc8000f8210ff */
[----:B------:R-:W-:-:S05]  /*0750*/  LEA.HI.X R3, R3, UR5, R10, 0x2, P1 ;  /* 0x0000000503037c11 */ /* 0x000fca00088f140a */
[----:B------:R-:W2:Y:S04]  /*0760*/  LDG.E R10, desc[UR8][R2.64] ;  /* 0x00000008020a7981 */ /* 0x000ea8000c1e1900 */
[----:B------:R-:W3:Y:S04]  /*0770*/  LDG.E R11, desc[UR8][R2.64+0x800] ;  /* 0x00080008020b7981 */ /* 0x000ee8000c1e1900 */
[----:B------:R-:W4:Y:S04]  /*0780*/  LDG.E R12, desc[UR8][R2.64+0x1000] ;  /* 0x00100008020c7981 */ /* 0x000f28000c1e1900 */
[----:B------:R-:W5:Y:S04]  /*0790*/  LDG.E R13, desc[UR8][R2.64+0x1800] ;  /* 0x00180008020d7981 */ /* 0x000f68000c1e1900 */
[----:B------:R-:W5:Y:S04]  /*07a0*/  LDG.E R14, desc[UR8][R2.64+0x2000] ;  /* 0x00200008020e7981 */ /* 0x000f68000c1e1900 */
[----:B------:R-:W5:Y:S04]  /*07b0*/  LDG.E R15, desc[UR8][R2.64+0x2800] ;  /* 0x00280008020f7981 */ /* 0x000f68000c1e1900 */
[----:B------:R-:W5:Y:S04]  /*07c0*/  LDG.E R16, desc[UR8][R2.64+0x3000] ;  /* 0x0030000802107981 */ /* 0x000f68000c1e1900 */
[----:B------:R-:W5:Y:S01]  /*07d0*/  LDG.E R17, desc[UR8][R2.64+0x3800] ;  /* 0x0038000802117981 */ /* 0x000f62000c1e1900 */
[----:B------:R-:W-:Y:S01]  /*07e0*/  VIADD R8, R8, 0x1000 ;  /* 0x0000100008087836 */ /* 0x000fe20000000000 */
[----:B--2---:R-:W-:-:S02]  /*07f0*/  LOP3.LUT R10, R10, 0x1, RZ, 0xc0, !PT ;  /* 0x000000010a0a7812 */ /* 0x004fc400078ec0ff */
[----:B---3--:R-:W-:-:S04]  /*0800*/  LOP3.LUT R11, R11, 0x1, RZ, 0xc0, !PT ;  /* 0x000000010b0b7812 */ /* 0x008fc800078ec0ff */
[----:B------:R-:W-:Y:S02]  /*0810*/  IADD3 R6, P3, P4, R11, R6, R10 ;  /* 0x000000060b067210 */ /* 0x000fe40007c7e00a */
[----:B----4-:R-:W-:Y:S02]  /*0820*/  LOP3.LUT R11, R12, 0x1, RZ, 0xc0, !PT ;  /* 0x000000010c0b7812 */ /* 0x010fe400078ec0ff */
[----:B-----5:R-:W-:Y:S02]  /*0830*/  LOP3.LUT R10, R13, 0x1, RZ, 0xc0, !PT ;  /* 0x000000010d0a7812 */ /* 0x020fe400078ec0ff */
[----:B------:R-:W-:Y:S02]  /*0840*/  IADD3.X R5, PT, PT, RZ, R5, RZ, P3, P4 ;  /* 0x00000005ff057210 */ /* 0x000fe40001fe84ff */
[----:B------:R-:W-:Y:S02]  /*0850*/  IADD3 R10, P5, P6, R10, R6, R11 ;  /* 0x000000060a0a7210 */ /* 0x000fe40007ebe00b */
[----:B------:R-:W-:-:S02]  /*0860*/  LOP3.LUT R11, R14, 0x1, RZ, 0xc0, !PT ;  /* 0x000000010e0b7812 */ /* 0x000fc400078ec0ff */
[----:B------:R-:W-:Y:S02]  /*0870*/  LOP3.LUT R6, R15, 0x1, RZ, 0xc0, !PT ;  /* 0x000000010f067812 */ /* 0x000fe400078ec0ff */
[----:B------:R-:W-:Y:S02]  /*0880*/  IADD3.X R5, PT, PT, RZ, R5, RZ, P5, P6 ;  /* 0x00000005ff057210 */ /* 0x000fe40002fec4ff */
[----:B------:R-:W-:Y:S02]  /*0890*/  IADD3 R6, P1, P2, R6, R10, R11 ;  /* 0x0000000a06067210 */ /* 0x000fe40007a3e00b */
[----:B------:R-:W-:Y:S02]  /*08a0*/  LOP3.LUT R16, R16, 0x1, RZ, 0xc0, !PT ;  /* 0x0000000110107812 */ /* 0x000fe400078ec0ff */
[----:B------:R-:W-:Y:S02]  /*08b0*/  LOP3.LUT R17, R17, 0x1, RZ, 0xc0, !PT ;  /* 0x0000000111117812 */ /* 0x000fe400078ec0ff */
[----:B------:R-:W-:-:S02]  /*08c0*/  IADD3.X R5, PT, PT, RZ, R5, RZ, P1, P2 ;  /* 0x00000005ff057210 */ /* 0x000fc40000fe44ff */
[----:B------:R-:W-:-:S04]  /*08d0*/  IADD3 R6, P3, P4, R17, R6, R16 ;  /* 0x0000000611067210 */ /* 0x000fc80007c7e010 */
[----:B------:R-:W-:-:S09]  /*08e0*/  IADD3.X R5, PT, PT, RZ, R5, RZ, P3, P4 ;  /* 0x00000005ff057210 */ /* 0x000fd20001fe84ff */
.L_x_42:
[----:B------:R-:W-:Y:S05]  /*08f0*/  BSYNC.RECONVERGENT B2 ;  /* 0x0000000000027941 */ /* 0x000fea0003800200 */
.L_x_41:
        /* <DEDUP_REMOVED lines=14> */
[----:B------:R-:W5:Y:S01]  /*09e0*/  LDG.E R12, desc[UR8][R2.64+0x1800] ;  /* 0x00180008020c7981 */ /* 0x000f62000c1e1900 */
[----:B------:R-:W-:Y:S01]  /*09f0*/  VIADD R8, R8, 0x800 ;  /* 0x0000080008087836 */ /* 0x000fe20000000000 */
[----:B--2---:R-:W-:-:S02]  /*0a00*/  LOP3.LUT R9, R9, 0x1, RZ, 0xc0, !PT ;  /* 0x0000000109097812 */ /* 0x004fc400078ec0ff */
[----:B---3--:R-:W-:Y:S02]  /*0a10*/  LOP3.LUT R10, R10, 0x1, RZ, 0xc0, !PT ;  /* 0x000000010a0a7812 */ /* 0x008fe400078ec0ff */
[----:B----4-:R-:W-:Y:S02]  /*0a20*/  LOP3.LUT R11, R11, 0x1, RZ, 0xc0, !PT ;  /* 0x000000010b0b7812 */ /* 0x010fe400078ec0ff */
[----:B------:R-:W-:Y:S02]  /*0a30*/  IADD3 R6, P1, P2, R10, R6, R9 ;  /* 0x000000060a067210 */ /* 0x000fe40007a3e009 */
[----:B-----5:R-:W-:Y:S02]  /*0a40*/  LOP3.LUT R12, R12, 0x1, RZ, 0xc0, !PT ;  /* 0x000000010c0c7812 */ /* 0x020fe400078ec0ff */
[----:B------:R-:W-:Y:S02]  /*0a50*/  IADD3.X R5, PT, PT, RZ, R5, RZ, P1, P2 ;  /* 0x00000005ff057210 */ /* 0x000fe40000fe44ff */
[----:B------:R-:W-:-:S04]  /*0a60*/  IADD3 R6, P3, P4, R12, R6, R11 ;  /* 0x000000060c067210 */ /* 0x000fc80007c7e00b */
[----:B------:R-:W-:-:S09]  /*0a70*/  IADD3.X R5, PT, PT, RZ, R5, RZ, P3, P4 ;  /* 0x00000005ff057210 */ /* 0x000fd20001fe84ff */
.L_x_44:
[----:B------:R-:W-:Y:S05]  /*0a80*/  BSYNC.RECONVERGENT B2 ;  /* 0x0000000000027941 */ /* 0x000fea0003800200 */
.L_x_43:
[----:B------:R-:W-:Y:S05]  /*0a90*/  @!P0 BRA `(.L_x_37) ;  /* 0x0000000000308947 */ /* 0x000fea0003800000 */
[----:B------:R-:W0:Y:S01]  /*0aa0*/  LDC.64 R2, c[0x0][0x380] ;  /* 0x0000e000ff027b82 */ /* 0x000e220000000a00 */
[----:B------:R-:W-:Y:S02]  /*0ab0*/  IMAD.MOV R7, RZ, RZ, -R7 ;  /* 0x000000ffff077224 */ /* 0x000fe400078e0a07 */
[----:B0-----:R-:W-:-:S07]  /*0ac0*/  IMAD.WIDE.U32 R2, R0, 0x3800, R2 ;  /* 0x0000380000027825 */ /* 0x001fce00078e0002 */
.L_x_45:
[----:B------:R-:W-:-:S06]  /*0ad0*/  IMAD.WIDE R10, R8, 0x4, R2 ;  /* 0x00000004080a7825 */ /* 0x000fcc00078e0202 */
[----:B------:R-:W2:Y:S01]  /*0ae0*/  LDG.E R10, desc[UR8][R10.64] ;  /* 0x000000080a0a7981 */ /* 0x000ea2000c1e1900 */
[----:B------:R-:W-:Y:S02]  /*0af0*/  VIADD R7, R7, 0x1 ;  /* 0x0000000107077836 */ /* 0x000fe40000000000 */
[----:B------:R-:W-:-:S03]  /*0b00*/  VIADD R8, R8, 0x200 ;  /* 0x0000020008087836 */ /* 0x000fc60000000000 */
[----:B------:R-:W-:Y:S02]  /*0b10*/  ISETP.NE.AND P0, PT, R7, RZ, PT ;  /* 0x000000ff0700720c */ /* 0x000fe40003f05270 */
[----:B--2---:R-:W-:-:S04]  /*0b20*/  LOP3.LUT R9, R10, 0x1, RZ, 0xc0, !PT ;  /* 0x000000010a097812 */ /* 0x004fc800078ec0ff */
[----:B------:R-:W-:-:S05]  /*0b30*/  IADD3 R6, P1, PT, R6, R9, RZ ;  /* 0x0000000906067210 */ /* 0x000fca0007f3e0ff */
[----:B------:R-:W-:Y:S02]  /*0b40*/  IMAD.X R5, RZ, RZ, R5, P1 ;  /* 0x000000ffff057224 */ /* 0x000fe400008e0605 */
[----:B------:R-:W-:Y:S06]  /*0b50*/  @P0 BRA `(.L_x_45) ;  /* 0xfffffffc00dc0947 */ /* 0x000fec000383ffff */
.L_x_37:
[----:B------:R-:W-:Y:S05]  /*0b60*/  BSYNC.RECONVERGENT B1 ;  /* 0x0000000000017941 */ /* 0x000fea0003800200 */
.L_x_36:
[----:B------:R-:W-:-:S13]  /*0b70*/  ISETP.GE.AND P0, PT, R28, 0x200, PT ;  /* 0x000002001c00780c */ /* 0x000fda0003f06270 */
[----:B------:R-:W-:Y:S05]  /*0b80*/  @!P0 BRA `(.L_x_46) ;  /* 0x00000004002c8947 */ /* 0x000fea0003800000 */
[----:B------:R-:W0:Y:S01]  /*0b90*/  S2R R10, SR_LANEID ;  /* 0x00000000000a7919 */ /* 0x000e220000000000 */
[----:B------:R-:W1:Y:S04]  /*0ba0*/  SHFL.DOWN PT, R2, R6, 0x1, 0x1f ;  /* 0x08201f0006027f89 */ /* 0x000e6800000e0000 */
        /* <DEDUP_REMOVED lines=20> */
[C---:B------:R-:W-:Y:S01]  /*0cf0*/  ISETP.GT.AND P0, PT, R10.reuse, 0x17, PT ;  /* 0x000000170a00780c */ /* 0x040fe20003f04270 */
[----:B------:R-:W-:Y:S01]  /*0d00*/  IMAD.X R6, R3, 0x1, R8, P1 ;  /* 0x0000000103067824 */ /* 0x000fe200008e0608 */
[----:B------:R-:W-:-:S04]  /*0d10*/  ISETP.NE.AND P1, PT, R10, RZ, PT ;  /* 0x000000ff0a00720c */ /* 0x000fc80003f25270 */
[----:B------:R-:W1:Y:S09]  /*0d20*/  SHFL.DOWN PT, R3, R6, 0x8, 0x1f ;  /* 0x09001f0006037f89 */ /* 0x000e7200000e0000 */
[----:B------:R-:W2:Y:S01]  /*0d30*/  @!P1 S2R R7, SR_CgaCtaId ;  /* 0x0000000000079919 */ /* 0x000ea20000008800 */
[----:B0-----:R-:W-:-:S04]  /*0d40*/  SEL R2, R2, RZ, !P0 ;  /* 0x000000ff02027207 */ /* 0x001fc80004000000 */
[----:B------:R-:W-:Y:S02]  /*0d50*/  IADD3 R9, P2, PT, R2, R5, RZ ;  /* 0x0000000502097210 */ /* 0x000fe40007f5e0ff */
[----:B------:R-:W-:Y:S02]  /*0d60*/  @!P1 SHF.R.U32.HI R5, RZ, 0x2, R4 ;  /* 0x00000002ff059819 */ /* 0x000fe40000011604 */
[----:B-1----:R-:W-:Y:S01]  /*0d70*/  SEL R3, R3, RZ, !P0 ;  /* 0x000000ff03037207 */ /* 0x002fe20004000000 */
[----:B------:R-:W0:Y:S01]  /*0d80*/  SHFL.DOWN PT, R2, R9, 0x10, 0x1f ;  /* 0x0a001f0009027f89 */ /* 0x000e2200000e0000 */
[----:B------:R-:W-:Y:S02]  /*0d90*/  ISETP.GT.AND P0, PT, R10, 0xf, PT ;  /* 0x0000000f0a00780c */ /* 0x000fe40003f04270 */
[----:B------:R-:W-:Y:S01]  /*0da0*/  @!P1 LOP3.LUT R5, R5, 0xf8, RZ, 0xc0, !PT ;  /* 0x000000f805059812 */ /* 0x000fe200078ec0ff */
[----:B------:R-:W-:Y:S01]  /*0db0*/  IMAD.X R8, R3, 0x1, R6, P2 ;  /* 0x0000000103087824 */ /* 0x000fe200010e0606 */
[----:B------:R-:W-:-:S04]  /*0dc0*/  @!P1 MOV R6, 0x400 ;  /* 0x0000040000069802 */ /* 0x000fc80000000f00 */
[----:B------:R-:W1:Y:S01]  /*0dd0*/  SHFL.DOWN PT, R3, R8, 0x10, 0x1f ;  /* 0x0a001f0008037f89 */ /* 0x000e6200000e0000 */
[----:B--2---:R-:W-:-:S05]  /*0de0*/  @!P1 LEA R6, R7, R6, 0x18 ;  /* 0x0000000607069211 */ /* 0x004fca00078ec0ff */
[----:B------:R-:W-:Y:S01]  /*0df0*/  @!P1 IMAD.IADD R5, R5, 0x1, R6 ;  /* 0x0000000105059824 */ /* 0x000fe200078e0206 */
[----:B0-----:R-:W-:-:S04]  /*0e00*/  SEL R2, R2, RZ, !P0 ;  /* 0x000000ff02027207 */ /* 0x001fc80004000000 */
[----:B------:R-:W-:Y:S02]  /*0e10*/  IADD3 R2, P2, PT, R2, R9, RZ ;  /* 0x0000000902027210 */ /* 0x000fe40007f5e0ff */
[----:B-1----:R-:W-:Y:S02]  /*0e20*/  SEL R3, R3, RZ, !P0 ;  /* 0x000000ff03037207 */ /* 0x002fe40004000000 */
[----:B------:R-:W-:-:S03]  /*0e30*/  ISETP.NE.AND P0, PT, R4, RZ, PT ;  /* 0x000000ff0400720c */ /* 0x000fc60003f05270 */
        /* <DEDUP_REMOVED lines=9> */
[----:B--2---:R-:W1:Y:S04]  /*0ed0*/  LDS.128 R4, [UR4+0x30] ;  /* 0x00003004ff047984 */ /* 0x004e680008000c00 */
[----:B------:R-:W2:Y:S04]  /*0ee0*/  LDS.128 R20, [UR4+0x40] ;  /* 0x00004004ff147984 */ /* 0x000ea80008000c00 */
[----:B------:R-:W3:Y:S04]  /*0ef0*/  LDS.128 R16, [UR4+0x50] ;  /* 0x00005004ff107984 */ /* 0x000ee80008000c00 */
[----:B------:R-:W4:Y:S01]  /*0f00*/  LDS.128 R12, [UR4+0x60] ;  /* 0x00006004ff0c7984 */ /* 0x000f220008000c00 */
[----:B0-----:R-:W-:-:S04]  /*0f10*/  IADD3 R11, P1, P2, R24, R8, R2 ;  /* 0x00000008180b7210 */ /* 0x001fc80007a3e002 */
[----:B------:R-:W-:Y:S02]  /*0f20*/  IADD3.X R25, PT, PT, R25, R9, R3, P1, P2 ;  /* 0x0000000919197210 */ /* 0x000fe40000fe4403 */
[----:B-1----:R-:W-:Y:S02]  /*0f30*/  IADD3 R3, P1, P2, R4, R11, R26 ;  /* 0x0000000b04037210 */ /* 0x002fe40007a3e01a */
[----:B------:R-:W0:Y:S02]  /*0f40*/  LDS.128 R8, [UR4+0x70] ;  /* 0x00007004ff087984 */ /* 0x000e240008000c00 */
[----:B------:R-:W-:Y:S02]  /*0f50*/  IADD3.X R5, PT, PT, R5, R25, R27, P1, P2 ;  /* 0x0000001905057210 */ /* 0x000fe40000fe441b */
[----:B------:R-:W1:Y:S01]  /*0f60*/  LDS.128 R24, [UR4+0x80] ;  /* 0x00008004ff187984 */ /* 0x000e620008000c00 */
[----:B--2---:R-:W-:-:S04]  /*0f70*/  IADD3 R3, P1, P2, R20, R3, R6 ;  /* 0x0000000314037210 */ /* 0x004fc80007a3e006 */
[----:B---3--:R-:W-:Y:S02]  /*0f80*/  IADD3 R3, P3, P4, R16, R3, R22 ;  /* 0x0000000310037210 */ /* 0x008fe40007c7e016 */
[----:B------:R-:W-:Y:S02]  /*0f90*/  IADD3.X R7, PT, PT, R21, R5, R7, P1, P2 ;  /* 0x0000000515077210 */ /* 0x000fe40000fe4407 */
[----:B----4-:R-:W-:Y:S02]  /*0fa0*/  IADD3 R3, P1, P2, R12, R3, R18 ;  /* 0x000000030c037210 */ /* 0x010fe40007a3e012 */
[----:B------:R-:W-:-:S04]  /*0fb0*/  IADD3.X R17, PT, PT, R17, R7, R23, P3, P4 ;  /* 0x0000000711117210 */ /* 0x000fc80001fe8417 */
[----:B------:R-:W-:Y:S02]  /*0fc0*/  IADD3.X R13, PT, PT, R13, R17, R19, P1, P2 ;  /* 0x000000110d0d7210 */ /* 0x000fe40000fe4413 */
[----:B0-----:R-:W-:-:S04]  /*0fd0*/  IADD3 R3, P3, P4, R8, R3, R14 ;  /* 0x0000000308037210 */ /* 0x001fc80007c7e00e */
[----:B-1----:R-:W-:Y:S02]  /*0fe0*/  IADD3 R3, P1, P2, R24, R3, R10 ;  /* 0x0000000318037210 */ /* 0x002fe40007a3e00a */
[----:B------:R-:W-:Y:S02]  /*0ff0*/  IADD3.X R9, PT, PT, R9, R13, R15, P3, P4 ;  /* 0x0000000d09097210 */ /* 0x000fe40001fe840f */
[----:B------:R-:W-:Y:S02]  /*1000*/  IADD3 R2, P3, PT, R3, R26, RZ ;  /* 0x0000001a03027210 */ /* 0x000fe40007f7e0ff */
[----:B------:R-:W-:-:S05]  /*1010*/  IADD3.X R3, PT, PT, R25, R9, R11, P1, P2 ;  /* 0x0000000919037210 */ /* 0x000fca0000fe440b */
[----:B------:R-:W-:Y:S01]  /*1020*/  IMAD.X R3, R3, 0x1, R27, P3 ;  /* 0x0000000103037824 */ /* 0x000fe200018e061b */
[----:B------:R-:W-:Y:S06]  /*1030*/  BRA `(.L_x_47) ;  /* 0x0000001c00347947 */ /* 0x000fec0003800000 */
.L_x_46:
[----:B------:R-:W-:-:S04]  /*1040*/  LOP3.LUT R2, R4, 0x3e0, RZ, 0xc0, !PT ;  /* 0x000003e004027812 */ /* 0x000fc800078ec0ff */
[----:B------:R-:W-:Y:S01]  /*1050*/  LOP3.LUT R7, RZ, R2, RZ, 0x33, !PT ;  /* 0x00000002ff077212 */ /* 0x000fe200078e33ff */
[----:B------:R-:W-:Y:S02]  /*1060*/  VIADD R3, R2, 0x20 ;  /* 0x0000002002037836 */ /* 0x000fe40000000000 */
[----:B------:R-:W0:Y:S02]  /*1070*/  S2R R2, SR_LANEID ;  /* 0x0000000000027919 */ /* 0x000e240000000000 */
[----:B------:R-:W-:Y:S01]  /*1080*/  IMAD.IADD R7, R28, 0x1, R7 ;  /* 0x000000011c077824 */ /* 0x000fe200078e0207 */
[----:B------:R-:W-:-:S04]  /*1090*/  ISETP.GT.AND P0, PT, R3, R28, PT ;  /* 0x0000001c0300720c */ /* 0x000fc80003f04270 */
[----:B------:R-:W-:-:S05]  /*10a0*/  SEL R7, R7, 0x1f, P0 ;  /* 0x0000001f07077807 */ /* 0x000fca0000000000 */
[----:B------:R-:W1:Y:S04]  /*10b0*/  SHFL.DOWN PT, R3, R6, 0x1, R7 ;  /* 0x0820000006037989 */ /* 0x000e6800000e0007 */
[----:B------:R-:W2:Y:S01]  /*10c0*/  SHFL.DOWN PT, R8, R5, 0x1, R7 ;  /* 0x0820000005087989 */ /* 0x000ea200000e0007 */
[C---:B0-----:R-:W-:Y:S01]  /*10d0*/  ISETP.GE.AND P0, PT, R2.reuse, R7, PT ;  /* 0x000000070200720c */ /* 0x041fe20003f06270 */
[C---:B------:R-:W-:Y:S01]  /*10e0*/  VIADD R10, R2.reuse, 0x2 ;  /* 0x00000002020a7836 */ /* 0x040fe20000000000 */
[----:B------:R-:W-:Y:S02]  /*10f0*/  ISETP.NE.AND P2, PT, R2, RZ, PT ;  /* 0x000000ff0200720c */ /* 0x000fe40003f45270 */
[----:B-1----:R-:W-:Y:S02]  /*1100*/  SEL R3, R3, RZ, !P0 ;  /* 0x000000ff03037207 */ /* 0x002fe40004000000 */
[----:B--2---:R-:W-:-:S02]  /*1110*/  SEL R8, R8, RZ, !P0 ;  /* 0x000000ff08087207 */ /* 0x004fc40004000000 */
[----:B------:R-:W-:Y:S01]  /*1120*/  IADD3 R12, P0, PT, R6, R3, RZ ;  /* 0x00000003060c7210 */ /* 0x000fe20007f1e0ff */
[----:B------:R-:W-:-:S04]  /*1130*/  VIADD R6, R2, 0x4 ;  /* 0x0000000402067836 */ /* 0x000fc80000000000 */
[----:B------:R-:W-:Y:S01]  /*1140*/  IMAD.X R9, R5, 0x1, R8, P0 ;  /* 0x0000000105097824 */ /* 0x000fe200000e0608 */
[----:B------:R-:W0:Y:S01]  /*1150*/  SHFL.DOWN PT, R3, R12, 0x2, R7 ;  /* 0x084000000c037989 */ /* 0x000e2200000e0007 */
[----:B------:R-:W-:-:S03]  /*1160*/  ISETP.GT.AND P0, PT, R10, R7, PT ;  /* 0x000000070a00720c */ /* 0x000fc60003f04270 */
[----:B------:R-:W1:Y:S01]  /*1170*/  SHFL.DOWN PT, R8, R9, 0x2, R7 ;  /* 0x0840000009087989 */ /* 0x000e6200000e0007 */
[----:B------:R-:W2:Y:S01]  /*1180*/  @!P2 S2R R11, SR_CgaCtaId ;  /* 0x00000000000ba919 */ /* 0x000ea20000008800 */
[----:B0-----:R-:W-:-:S04]  /*1190*/  SEL R3, R3, RZ, !P0 ;  /* 0x000000ff03037207 */ /* 0x001fc80004000000 */
[----:B------:R-:W-:Y:S02]  /*11a0*/  IADD3 R14, P1, PT, R3, R12, RZ ;  /* 0x0000000c030e7210 */ /* 0x000fe40007f3e0ff */
[----:B-1----:R-:W-:Y:S02]  /*11b0*/  SEL R8, R8, RZ, !P0 ;  /* 0x000000ff08087207 */ /* 0x002fe40004000000 */
[----:B------:R-:W-:Y:S01]  /*11c0*/  ISETP.GT.AND P0, PT, R6, R7, PT ;  /* 0x000000070600720c */ /* 0x000fe20003f04270 */
[----:B------:R-:W0:Y:S01]  /*11d0*/  SHFL.DOWN PT, R3, R14, 0x4, R7 ;  /* 0x088000000e037989 */ /* 0x000e2200000e0007 */
[----:B------:R-:W-:Y:S02]  /*11e0*/  VIADD R6, R2, 0x8 ;  /* 0x0000000802067836 */ /* 0x000fe40000000000 */
[----:B------:R-:W-:Y:S01]  /*11f0*/  IMAD.X R8, R8, 0x1, R9, P1 ;  /* 0x0000000108087824 */ /* 0x000fe200008e0609 */
[----:B------:R-:W-:Y:S01]  /*1200*/  @!P2 SHF.R.U32.HI R9, RZ, 0x2, R4 ;  /* 0x00000002ff09a819 */ /* 0x000fe20000011604 */
[----:B------:R-:W-:-:S03]  /*1210*/  VIADD R2, R2, 0x10 ;  /* 0x0000001002027836 */ /* 0x000fc60000000000 */
[----:B------:R-:W1:Y:S01]  /*1220*/  SHFL.DOWN PT, R5, R8, 0x4, R7 ;  /* 0x0880000008057989 */ /* 0x000e6200000e0007 */
[----:B------:R-:W-:Y:S02]  /*1230*/  @!P2 LOP3.LUT R9, R9, 0xf8, RZ, 0xc0, !PT ;  /* 0x000000f80909a812 */ /* 0x000fe400078ec0ff */
[----:B0-----:R-:W-:-:S04]  /*1240*/  SEL R3, R3, RZ, !P0 ;  /* 0x000000ff03037207 */ /* 0x001fc80004000000 */
[----:B------:R-:W-:Y:S02]  /*1250*/  IADD3 R10, P1, PT, R3, R14, RZ ;  /* 0x0000000e030a7210 */ /* 0x000fe40007f3e0ff */
[----:B-1----:R-:W-:-:S03]  /*1260*/  SEL R5, R5, RZ, !P0 ;  /* 0x000000ff05057207 */ /* 0x002fc60004000000 */
[----:B------:R-:W0:Y:S01]  /*1270*/  SHFL.DOWN PT, R3, R10, 0x8, R7 ;  /* 0x090000000a037989 */ /* 0x000e2200000e0007 */
[----:B------:R-:W-:Y:S01]  /*1280*/  ISETP.GT.AND P0, PT, R6, R7, PT ;  /* 0x000000070600720c */ /* 0x000fe20003f04270 */
[----:B------:R-:W-:-:S05]  /*1290*/  IMAD.X R12, R5, 0x1, R8, P1 ;  /* 0x00000001050c7824 */ /* 0x000fca00008e0608 */
[----:B------:R-:W1:Y:S01]  /*12a0*/  SHFL.DOWN PT, R5, R12, 0x8, R7 ;  /* 0x090000000c057989 */ /* 0x000e6200000e0007 */
[----:B0-----:R-:W-:-:S04]  /*12b0*/  SEL R3, R3, RZ, !P0 ;  /* 0x000000ff03037207 */ /* 0x001fc80004000000 */
[----:B------:R-:W-:Y:S02]  /*12c0*/  IADD3 R6, P1, PT, R3, R10, RZ ;  /* 0x0000000a03067210 */ /* 0x000fe40007f3e0ff */
[----:B-1----:R-:W-:-:S03]  /*12d0*/  SEL R5, R5, RZ, !P0 ;  /* 0x000000ff05057207 */ /* 0x002fc60004000000 */
[----:B------:R-:W0:Y:S01]  /*12e0*/  SHFL.DOWN PT, R3, R6, 0x10, R7 ;  /* 0x0a00000006037989 */ /* 0x000e2200000e0007 */
[----:B------:R-:W-:Y:S02]  /*12f0*/  ISETP.GT.AND P0, PT, R2, R7, PT ;  /* 0x000000070200720c */ /* 0x000fe40003f04270 */
[----:B------:R-:W-:Y:S01]  /*1300*/  @!P2 MOV R2, 0x400 ;  /* 0x000004000002a802 */ /* 0x000fe20000000f00 */
[----:B------:R-:W-:-:S03]  /*1310*/  IMAD.X R8, R5, 0x1, R12, P1 ;  /* 0x0000000105087824 */ /* 0x000fc600008e060c */
[----:B--2---:R-:W-:Y:S02]  /*1320*/  @!P2 LEA R10, R11, R2, 0x18 ;  /* 0x000000020b0aa211 */ /* 0x004fe400078ec0ff */
[----:B------:R-:W1:Y:S03]  /*1330*/  SHFL.DOWN PT, R5, R8, 0x10, R7 ;  /* 0x0a00000008057989 */ /* 0x000e6600000e0007 */
        /* <DEDUP_REMOVED lines=14> */
[C---:B------:R-:W-:Y:S02]  /*1420*/  ISETP.GT.AND P5, PT, R28.reuse, 0x180, PT ;  /* 0x000001801c00780c */ /* 0x040fe40003fa4270 */
[----:B------:R-:W-:Y:S01]  /*1430*/  ISETP.GT.AND P6, PT, R28, 0x1a0, PT ;  /* 0x000001a01c00780c */ /* 0x000fe20003fc4270 */
[----:B0-----:R-:W-:-:S09]  /*1440*/  ULEA UR4, UR5, UR4, 0x18 ;  /* 0x0000000405047291 */ /* 0x001fd2000f8ec0ff */
[----:B------:R-:W0:Y:S04]  /*1450*/  LDS.64 R12, [UR4+0x18] ;  /* 0x00001804ff0c7984 */ /* 0x000e280008000a00 */
[----:B------:R-:W2:Y:S04]  /*1460*/  LDS.128 R16, [UR4+0x20] ;  /* 0x00002004ff107984 */ /* 0x000ea80008000c00 */
[----:B------:R-:W3:Y:S04]  /*1470*/  LDS.128 R4, [UR4+0x30] ;  /* 0x00003004ff047984 */ /* 0x000ee80008000c00 */
[----:B-1----:R-:W1:Y:S04]  /*1480*/  LDS.128 R8, [UR4+0x40] ;  /* 0x00004004ff087984 */ /* 0x002e680008000c00 */
[----:B------:R-:W-:Y:S01]  /*1490*/  LDS.128 R24, [UR4+0x80] ;  /* 0x00008004ff187984 */ /* 0x000fe20008000c00 */
[----:B0-----:R-:W-:-:S02]  /*14a0*/  SEL R22, R12, RZ, P1 ;  /* 0x000000ff0c167207 */ /* 0x001fc40000800000 */
[----:B------:R-:W-:Y:S02]  /*14b0*/  SEL R23, R13, RZ, P1 ;  /* 0x000000ff0d177207 */ /* 0x000fe40000800000 */
[----:B--2---:R-:W-:Y:S01]  /*14c0*/  SEL R21, R16, RZ, P2 ;  /* 0x000000ff10157207 */ /* 0x004fe20001000000 */
[----:B------:R-:W0:Y:S01]  /*14d0*/  LDS.128 R12, [UR4+0x50] ;  /* 0x00005004ff0c7984 */ /* 0x000e220008000c00 */
[----:B------:R-:W-:Y:S02]  /*14e0*/  ISETP.GT.AND P1, PT, R28, 0x60, PT ;  /* 0x000000601c00780c */ /* 0x000fe40003f24270 */
[----:B------:R-:W-:Y:S02]  /*14f0*/  SEL R20, R17, RZ, P2 ;  /* 0x000000ff11147207 */ /* 0x000fe40001000000 */
[----:B------:R-:W-:Y:S02]  /*1500*/  IADD3 R16, P2, P4, R21, R22, R2 ;  /* 0x0000001615107210 */ /* 0x000fe40007c5e002 */
[----:B------:R-:W-:-:S02]  /*1510*/  SEL R17, R18, RZ, P1 ;  /* 0x000000ff12117207 */ /* 0x000fc40000800000 */
[----:B---3--:R-:W-:Y:S02]  /*1520*/  SEL R4, R4, RZ, P3 ;  /* 0x000000ff04047207 */ /* 0x008fe40001800000 */
[----:B------:R-:W-:Y:S02]  /*1530*/  IADD3.X R20, PT, PT, R20, R23, R3, P2, P4 ;  /* 0x0000001714147210 */ /* 0x000fe400017e8403 */
[----:B------:R-:W-:Y:S02]  /*1540*/  SEL R3, R5, RZ, P3 ;  /* 0x000000ff05037207 */ /* 0x000fe40001800000 */
[----:B------:R-:W-:Y:S02]  /*1550*/  SEL R2, R19, RZ, P1 ;  /* 0x000000ff13027207 */ /* 0x000fe40000800000 */
[----:B------:R-:W-:Y:S02]  /*1560*/  IADD3 R4, P3, P4, R4, R16, R17 ;  /* 0x0000001004047210 */ /* 0x000fe40007c7e011 */
[----:B------:R-:W2:Y:S01]  /*1570*/  LDS.128 R16, [UR4+0x60] ;  /* 0x00006004ff107984 */ /* 0x000ea20008000c00 */
[----:B------:R-:W-:-:S02]  /*1580*/  ISETP.GT.AND P1, PT, R28, 0xa0, PT ;  /* 0x000000a01c00780c */ /* 0x000fc40003f24270 */
[----:B------:R-:W-:Y:S02]  /*1590*/  IADD3.X R3, PT, PT, R3, R20, R2, P3, P4 ;  /* 0x0000001403037210 */ /* 0x000fe40001fe8402 */
[----:B------:R-:W3:Y:S01]  /*15a0*/  LDS.128 R20, [UR4+0x70] ;  /* 0x00007004ff147984 */ /* 0x000ee20008000c00 */
[----:B------:R-:W-:Y:S02]  /*15b0*/  ISETP.GT.AND P2, PT, R28, 0xc0, PT ;  /* 0x000000c01c00780c */ /* 0x000fe40003f44270 */
[----:B------:R-:W-:Y:S02]  /*15c0*/  SEL R5, R6, RZ, P1 ;  /* 0x000000ff06057207 */ /* 0x000fe40000800000 */
[----:B-1----:R-:W-:Y:S02]  /*15d0*/  SEL R2, R8, RZ, P2 ;  /* 0x000000ff08027207 */ /* 0x002fe40001000000 */
[----:B------:R-:W-:Y:S02]  /*15e0*/  SEL R7, R7, RZ, P1 ;  /* 0x000000ff07077207 */ /* 0x000fe40000800000 */
[----:B------:R-:W-:-:S02]  /*15f0*/  ISETP.GT.AND P1, PT, R28, 0xe0, PT ;  /* 0x000000e01c00780c */ /* 0x000fc40003f24270 */
[----:B------:R-:W-:Y:S02]  /*1600*/  IADD3 R2, P3, P4, R2, R4, R5 ;  /* 0x0000000402027210 */ /* 0x000fe40007c7e005 */
[----:B------:R-:W-:Y:S02]  /*1610*/  SEL R6, R9, RZ, P2 ;  /* 0x000000ff09067207 */ /* 0x000fe40001000000 */
[----:B------:R-:W-:Y:S02]  /*1620*/  ISETP.GT.AND P2, PT, R28, 0x100, PT ;  /* 0x000001001c00780c */ /* 0x000fe40003f44270 */
[----:B------:R-:W-:Y:S02]  /*1630*/  SEL R4, R10, RZ, P1 ;  /* 0x000000ff0a047207 */ /* 0x000fe40000800000 */
[----:B------:R-:W-:Y:S02]  /*1640*/  SEL R10, R11, RZ, P1 ;  /* 0x000000ff0b0a7207 */ /* 0x000fe40000800000 */
[----:B------:R-:W-:-:S02]  /*1650*/  ISETP.GT.AND P1, PT, R28, 0x120, PT ;  /* 0x000001201c00780c */ /* 0x000fc40003f24270 */
[----:B------:R-:W-:Y:S02]  /*1660*/  IADD3.X R6, PT, PT, R6, R3, R7, P3, P4 ;  /* 0x0000000306067210 */ /* 0x000fe40001fe8407 */
[----:B0-----:R-:W-:Y:S02]  /*1670*/  SEL R3, R12, RZ, P2 ;  /* 0x000000ff0c037207 */ /* 0x001fe40001000000 */
[----:B------:R-:W-:Y:S02]  /*1680*/  SEL R7, R13, RZ, P2 ;  /* 0x000000ff0d077207 */ /* 0x000fe40001000000 */
[----:B------:R-:W-:Y:S02]  /*1690*/  ISETP.GT.AND P2, PT, R28, 0x140, PT ;  /* 0x000001401c00780c */ /* 0x000fe40003f44270 */
[----:B------:R-:W-:Y:S02]  /*16a0*/  SEL R5, R14, RZ, P1 ;  /* 0x000000ff0e057207 */ /* 0x000fe40000800000 */
[----:B------:R-:W-:-:S02]  /*16b0*/  SEL R15, R15, RZ, P1 ;  /* 0x000000ff0f0f7207 */ /* 0x000fc40000800000 */
[----:B------:R-:W-:Y:S02]  /*16c0*/  ISETP.GT.AND P1, PT, R28, 0x160, PT ;  /* 0x000001601c00780c */ /* 0x000fe40003f24270 */
[----:B------:R-:W-:Y:S02]  /*16d0*/  IADD3 R4, P3, P4, R3, R2, R4 ;  /* 0x0000000203047210 */ /* 0x000fe40007c7e004 */
[----:B--2---:R-:W-:Y:S02]  /*16e0*/  SEL R2, R16, RZ, P2 ;  /* 0x000000ff10027207 */ /* 0x004fe40001000000 */
[----:B------:R-:W-:Y:S02]  /*16f0*/  SEL R3, R18, RZ, P1 ;  /* 0x000000ff12037207 */ /* 0x000fe40000800000 */
[----:B------:R-:W-:Y:S02]  /*1700*/  IADD3.X R7, PT, PT, R7, R6, R10, P3, P4 ;  /* 0x0000000607077210 */ /* 0x000fe40001fe840a */
[----:B------:R-:W-:-:S02]  /*1710*/  SEL R18, R19, RZ, P1 ;  /* 0x000000ff13127207 */ /* 0x000fc40000800000 */
[----:B------:R-:W-:Y:S02]  /*1720*/  SEL R6, R17, RZ, P2 ;  /* 0x000000ff11067207 */ /* 0x000fe40001000000 */
[----:B------:R-:W-:Y:S02]  /*1730*/  IADD3 R2, P1, P3, R2, R4, R5 ;  /* 0x0000000402027210 */ /* 0x000fe40007b3e005 */
[----:B---3--:R-:W-:Y:S02]  /*1740*/  SEL R4, R20, RZ, P5 ;  /* 0x000000ff14047207 */ /* 0x008fe40002800000 */
[----:B------:R-:W-:Y:S02]  /*1750*/  ISETP.GT.AND P2, PT, R28, 0x1c0, PT ;  /* 0x000001c01c00780c */ /* 0x000fe40003f44270 */
[----:B------:R-:W-:Y:S02]  /*1760*/  IADD3.X R6, PT, PT, R6, R7, R15, P1, P3 ;  /* 0x0000000706067210 */ /* 0x000fe40000fe640f */
[----:B------:R-:W-:-:S02]  /*1770*/  IADD3 R4, P3, P4, R4, R2, R3 ;  /* 0x0000000204047210 */ /* 0x000fc40007c7e003 */
[----:B------:R-:W-:Y:S02]  /*1780*/  SEL R2, R22, RZ, P6 ;  /* 0x000000ff16027207 */ /* 0x000fe40003000000 */
[----:B------:R-:W-:Y:S02]  /*1790*/  SEL R3, R24, RZ, P2 ;  /* 0x000000ff18037207 */ /* 0x000fe40001000000 */
[----:B------:R-:W-:Y:S02]  /*17a0*/  ISETP.GT.AND P1, PT, R28, 0x1e0, PT ;  /* 0x000001e01c00780c */ /* 0x000fe40003f24270 */
[----:B------:R-:W-:Y:S02]  /*17b0*/  SEL R5, R21, RZ, P5 ;  /* 0x000000ff15057207 */ /* 0x000fe40002800000 */
[----:B------:R-:W-:Y:S02]  /*17c0*/  SEL R23, R23, RZ, P6 ;  /* 0x000000ff17177207 */ /* 0x000fe40003000000 */
[----:B------:R-:W-:-:S02]  /*17d0*/  IADD3 R3, P5, P6, R3, R4, R2 ;  /* 0x0000000403037210 */ /* 0x000fc40007ebe002 */
[----:B------:R-:W-:Y:S02]  /*17e0*/  SEL R2, R26, RZ, P1 ;  /* 0x000000ff1a027207 */ /* 0x000fe40000800000 */
[----:B------:R-:W-:Y:S02]  /*17f0*/  IADD3.X R5, PT, PT, R5, R6, R18, P3, P4 ;  /* 0x0000000605057210 */ /* 0x000fe40001fe8412 */
[----:B------:R-:W-:Y:S02]  /*1800*/  SEL R4, R25, RZ, P2 ;  /* 0x000000ff19047207 */ /* 0x000fe40001000000 */
[----:B------:R-:W-:Y:S02]  /*1810*/  IADD3 R2, P2, PT, R2, R3, RZ ;  /* 0x0000000302027210 */ /* 0x000fe40007f5e0ff */
[----:B------:R-:W-:Y:S02]  /*1820*/  SEL R3, R27, RZ, P1 ;  /* 0x000000ff1b037207 */ /* 0x000fe40000800000 */
[----:B------:R-:W-:-:S05]  /*1830*/  IADD3.X R4, PT, PT, R4, R5, R23, P5, P6 ;  /* 0x0000000504047210 */ /* 0x000fca0002fec417 */
[----:B------:R-:W-:Y:S01]  /*1840*/  IMAD.X R3, R3, 0x1, R4, P2 ;  /* 0x0000000103037824 */ /* 0x000fe200010e0604 */
[----:B------:R-:W-:Y:S06]  /*1850*/  BRA `(.L_x_47) ;  /* 0x00000014002c7947 */ /* 0x000fec0003800000 */
.L_x_33:
[----:B------:R-:W0:Y:S01]  /*1860*/  S2R R10, SR_TID.X ;  /* 0x00000000000a7919 */ /* 0x000e220000002100 */
[----:B------:R-:W1:Y:S01]  /*1870*/  LDC.64 R4, c[0x0][0x380] ;  /* 0x0000e000ff047b82 */ /* 0x000e620000000a00 */
[----:B0-----:R-:W-:-:S04]  /*1880*/  IMAD.IADD R11, R9, 0x1, R10 ;  /* 0x00000001090b7824 */ /* 0x001fc800078e020a */
[----:B-1----:R-:W-:-:S05]  /*1890*/  IMAD.WIDE.U32 R4, R11, 0x4, R4 ;  /* 0x000000040b047825 */ /* 0x002fca00078e0004 */
[----:B------:R-:W2:Y:S04]  /*18a0*/  LDG.E R6, desc[UR8][R4.64] ;  /* 0x0000000804067981 */ /* 0x000ea8000c1e1900 */
[----:B------:R-:W3:Y:S04]  /*18b0*/  LDG.E R11, desc[UR8][R4.64+0x800] ;  /* 0x00080008040b7981 */ /* 0x000ee8000c1e1900 */
[----:B------:R-:W4:Y:S04]  /*18c0*/  LDG.E R12, desc[UR8][R4.64+0x1000] ;  /* 0x00100008040c7981 */ /* 0x000f28000c1e1900 */
[----:B------:R-:W5:Y:S04]  /*18d0*/  LDG.E R14, desc[UR8][R4.64+0x1800] ;  /* 0x00180008040e7981 */ /* 0x000f68000c1e1900 */
[----:B------:R-:W5:Y:S04]  /*18e0*/  LDG.E R15, desc[UR8][R4.64+0x2000] ;  /* 0x00200008040f7981 */ /* 0x000f68000c1e1900 */
[----:B------:R-:W5:Y:S04]  /*18f0*/  LDG.E R16, desc[UR8][R4.64+0x2800] ;  /* 0x0028000804107981 */ /* 0x000f68000c1e1900 */
[----:B------:R-:W5:Y:S01]  /*1900*/  LDG.E R17, desc[UR8][R4.64+0x3000] ;  /* 0x0030000804117981 */ /* 0x000f62000c1e1900 */
[----:B------:R-:W-:-:S04]  /*1910*/  ISETP.GE.U32.AND P0, PT, R19, R8, PT ;  /* 0x000000081300720c */ /* 0x000fc80003f06070 */
[----:B------:R-:W-:Y:S02]  /*1920*/  ISETP.GE.U32.AND.EX P0, PT, R18, R7, PT, P0 ;  /* 0x000000071200720c */ /* 0x000fe40003f06100 */
[----:B--2---:R-:W-:Y:S02]  /*1930*/  LOP3.LUT R6, R6, 0x1, RZ, 0xc0, !PT ;  /* 0x0000000106067812 */ /* 0x004fe400078ec0ff */
[----:B---3--:R-:W-:Y:S02]  /*1940*/  LOP3.LUT R11, R11, 0x1, RZ, 0xc0, !PT ;  /* 0x000000010b0b7812 */ /* 0x008fe400078ec0ff */
[----:B----4-:R-:W-:-:S04]  /*1950*/  LOP3.LUT R12, R12, 0x1, RZ, 0xc0, !PT ;  /* 0x000000010c0c7812 */ /* 0x010fc800078ec0ff */
[----:B------:R-:W-:Y:S02]  /*1960*/  IADD3 R6, PT, PT, R12, R11, R6 ;  /* 0x0000000b0c067210 */ /* 0x000fe40007ffe006 */
[----:B-----5:R-:W-:Y:S02]  /*1970*/  LOP3.LUT R14, R14, 0x1, RZ, 0xc0, !PT ;  /* 0x000000010e0e7812 */ /* 0x020fe400078ec0ff */
[----:B------:R-:W-:-:S04]  /*1980*/  LOP3.LUT R15, R15, 0x1, RZ, 0xc0, !PT ;  /* 0x000000010f0f7812 */ /* 0x000fc800078ec0ff */
[----:B------:R-:W-:Y:S01]  /*1990*/  IADD3 R14, PT, PT, R15, R14, R6 ;  /* 0x0000000e0f0e7210 */ /* 0x000fe20007ffe006 */
[----:B------:R-:W-:Y:S01]  /*19a0*/  IMAD.MOV.U32 R6, RZ, RZ, RZ ;  /* 0x000000ffff067224 */ /* 0x000fe200078e00ff */
[----:B------:R-:W-:Y:S02]  /*19b0*/  LOP3.LUT R16, R16, 0x1, RZ, 0xc0, !PT ;  /* 0x0000000110107812 */ /* 0x000fe400078ec0ff */
[----:B------:R-:W-:-:S04]  /*19c0*/  LOP3.LUT R17, R17, 0x1, RZ, 0xc0, !PT ;  /* 0x0000000111117812 */ /* 0x000fc800078ec0ff */
[----:B------:R-:W-:Y:S01]  /*19d0*/  IADD3 R4, PT, PT, R17, R16, R14 ;  /* 0x0000001011047210 */ /* 0x000fe20007ffe00e */
[----:B------:R-:W-:Y:S06]  /*19e0*/  @!P0 BRA `(.L_x_48) ;  /* 0x0000000c009c8947 */ /* 0x000fec0003800000 */
[----:B------:R-:W0:Y:S01]  /*19f0*/  LDCU.64 UR6, c[0x0][0x380] ;  /* 0x00007000ff0677ac */ /* 0x000e220008000a00 */
[----:B------:R-:W-:Y:S01]  /*1a00*/  IADD3 R5, P0, PT, R8, R9, RZ ;  /* 0x0000000908057210 */ /* 0x000fe20007f1e0ff */
[----:B------:R-:W-:Y:S01]  /*1a10*/  IMAD.MOV.U32 R17, RZ, RZ, R8 ;  /* 0x000000ffff117224 */ /* 0x000fe200078e0008 */
[----:B------:R-:W-:Y:S01]  /*1a20*/  IADD3 R16, P2, PT, R2, -0xe00, RZ ;  /* 0xfffff20002107810 */ /* 0x000fe20007f5e0ff */
[----:B------:R-:W-:Y:S01]  /*1a30*/  UMOV UR4, URZ ;  /* 0x000000ff00047c82 */ /* 0x000fe20008000000 */
[----:B------:R-:W-:Y:S01]  /*1a40*/  IADD3 R15, P1, PT, R10, R5, RZ ;  /* 0x000000050a0f7210 */ /* 0x000fe20007f3e0ff */
[----:B------:R-:W-:Y:S01]  /*1a50*/  IMAD.X R7, RZ, RZ, R7, P0 ;  /* 0x000000ffff077224 */ /* 0x000fe200000e0607 */
[----:B------:R-:W-:Y:S02]  /*1a60*/  ISETP.GT.U32.AND P0, PT, R5, R16, PT ;  /* 0x000000100500720c */ /* 0x000fe40003f04070 */
[----:B------:R-:W-:Y:S01]  /*1a70*/  IADD3.X R18, PT, PT, R3, -0x1, RZ, P2, !PT ;  /* 0xffffffff03127810 */ /* 0x000fe200017fe4ff */
[----:B------:R-:W-:Y:S01]  /*1a80*/  IMAD.X R12, RZ, RZ, R7, P1 ;  /* 0x000000ffff0c7224 */ /* 0x000fe200008e0607 */
[----:B------:R-:W-:-:S02]  /*1a90*/  LOP3.LUT R11, RZ, R10, RZ, 0x33, !PT ;  /* 0x0000000aff0b7212 */ /* 0x000fc400078e33ff */
[----:B------:R-:W-:Y:S02]  /*1aa0*/  ISETP.GT.U32.AND.EX P0, PT, R7, R18, PT, P0 ;  /* 0x000000120700720c */ /* 0x000fe40003f04100 */
[----:B------:R-:W-:Y:S01]  /*1ab0*/  IADD3 R10, PT, PT, -R8, R2, R11 ;  /* 0x00000002080a7210 */ /* 0x000fe20007ffe10b */
[----:B------:R-:W-:Y:S01]  /*1ac0*/  IMAD.MOV.U32 R11, RZ, RZ, R5 ;  /* 0x000000ffff0b7224 */ /* 0x000fe200078e0005 */
[----:B0-----:R-:W-:-:S03]  /*1ad0*/  LEA R14, P2, R15, UR6, 0x2 ;  /* 0x000000060f0e7c11 */ /* 0x001fc6000f8410ff */
[----:B------:R-:W-:Y:S01]  /*1ae0*/  IMAD.IADD R10, R10, 0x1, -R9 ;  /* 0x000000010a0a7824 */ /* 0x000fe200078e0a09 */
[----:B------:R-:W-:Y:S02]  /*1af0*/  IADD3 R14, P1, PT, R14, 0x4000, RZ ;  /* 0x000040000e0e7810 */ /* 0x000fe40007f3e0ff */
[----:B------:R-:W-:Y:S01]  /*1b00*/  LEA.HI.X R15, R15, UR7, R12, 0x2, P2 ;  /* 0x000000070f0f7c11 */ /* 0x000fe200090f140c */
[----:B------:R-:W-:-:S04]  /*1b10*/  IMAD.MOV.U32 R12, RZ, RZ, R7 ;  /* 0x000000ffff0c7224 */ /* 0x000fc800078e0007 */
[----:B------:R-:W-:Y:S01]  /*1b20*/  IMAD.X R15, RZ, RZ, R15, P1 ;  /* 0x000000ffff0f7224 */ /* 0x000fe200008e060f */
[----:B------:R-:W-:Y:S06]  /*1b30*/  @P0 BRA `(.L_x_49) ;  /* 0x0000000000c40947 */ /* 0x000fec0003800000 */
[----:B------:R-:W0:Y:S01]  /*1b40*/  LDC R13, c[0x0][0x3c8] ;  /* 0x0000f200ff0d7b82 */ /* 0x000e220000000800 */
[----:B------:R-:W1:Y:S07]  /*1b50*/  LDCU.64 UR6, c[0x0][0x380] ;  /* 0x00007000ff0677ac */ /* 0x000e6e0008000a00 */
[----:B------:R-:W2:Y:S02]  /*1b60*/  LDC.64 R2, c[0x0][0x3c0] ;  /* 0x0000f000ff027b82 */ /* 0x000ea40000000a00 */
.L_x_50:
[----:B------:R-:W3:Y:S02]  /*1b70*/  S2R R8, SR_TID.X ;  /* 0x0000000000087919 */ /* 0x000ee40000002100 */
[----:B---3--:R-:W-:-:S05]  /*1b80*/  IADD3 R9, P0, PT, R8, R5, RZ ;  /* 0x0000000508097210 */ /* 0x008fca0007f1e0ff */
[----:B------:R-:W-:Y:S01]  /*1b90*/  IMAD.X R20, RZ, RZ, R7, P0 ;  /* 0x000000ffff147224 */ /* 0x000fe200000e0607 */
[----:B-1----:R-:W-:-:S04]  /*1ba0*/  LEA R8, P0, R9, UR6, 0x2 ;  /* 0x0000000609087c11 */ /* 0x002fc8000f8010ff */
[----:B------:R-:W-:-:S05]  /*1bb0*/  LEA.HI.X R9, R9, UR7, R20, 0x2, P0 ;  /* 0x0000000709097c11 */ /* 0x000fca00080f1414 */
[----:B------:R-:W3:Y:S04]  /*1bc0*/  LDG.E R17, desc[UR8][R8.64] ;  /* 0x0000000808117981 */ /* 0x000ee8000c1e1900 */
[----:B------:R-:W4:Y:S04]  /*1bd0*/  LDG.E R22, desc[UR8][R8.64+0x800] ;  /* 0x0008000808167981 */ /* 0x000f28000c1e1900 */
[----:B------:R-:W5:Y:S04]  /*1be0*/  LDG.E R23, desc[UR8][R8.64+0x1000] ;  /* 0x0010000808177981 */ /* 0x000f68000c1e1900 */
[----:B------:R-:W2:Y:S04]  /*1bf0*/  LDG.E R24, desc[UR8][R8.64+0x1800] ;  /* 0x0018000808187981 */ /* 0x000ea8000c1e1900 */
[----:B------:R-:W2:Y:S04]  /*1c00*/  LDG.E R20, desc[UR8][R8.64+0x2000] ;  /* 0x0020000808147981 */ /* 0x000ea8000c1e1900 */
[----:B------:R-:W2:Y:S04]  /*1c10*/  LDG.E R21, desc[UR8][R8.64+0x2800] ;  /* 0x0028000808157981 */ /* 0x000ea8000c1e1900 */
[----:B------:R1:W2:Y:S01]  /*1c20*/  LDG.E R19, desc[UR8][R8.64+0x3000] ;  /* 0x0030000808137981 */ /* 0x0002a2000c1e1900 */
[----:B---3--:R-:W-:-:S02]  /*1c30*/  LOP3.LUT R25, R17, 0x1, RZ, 0xc0, !PT ;  /* 0x0000000111197812 */ /* 0x008fc400078ec0ff */
[----:B----4-:R-:W-:-:S04]  /*1c40*/  LOP3.LUT R17, R22, 0x1, RZ, 0xc0, !PT ;  /* 0x0000000116117812 */ /* 0x010fc800078ec0ff */
[----:B------:R-:W-:Y:S02]  /*1c50*/  IADD3 R22, P6, P5, R17, R4, R25 ;  /* 0x0000000411167210 */ /* 0x000fe40007dde019 */
[----:B-----5:R-:W-:Y:S02]  /*1c60*/  LOP3.LUT R23, R23, 0x1, RZ, 0xc0, !PT ;  /* 0x0000000117177812 */ /* 0x020fe400078ec0ff */
[----:B--2---:R-:W-:Y:S02]  /*1c70*/  LOP3.LUT R17, R24, 0x1, RZ, 0xc0, !PT ;  /* 0x0000000118117812 */ /* 0x004fe400078ec0ff */
[----:B------:R-:W-:Y:S02]  /*1c80*/  IADD3 R4, P3, PT, -R5, R2, RZ ;  /* 0x0000000205047210 */ /* 0x000fe40007f7e1ff */
[----:B------:R-:W-:Y:S01]  /*1c90*/  IADD3 R22, P1, P2, R17, R22, R23 ;  /* 0x0000001611167210 */ /* 0x000fe20007a3e017 */
[----:B0-----:R-:W-:Y:S01]  /*1ca0*/  IMAD R17, R13, 0xe00, RZ ;  /* 0x00000e000d117824 */ /* 0x001fe200078e02ff */
[----:B------:R-:W-:Y:S01]  /*1cb0*/  LOP3.LUT R20, R20, 0x1, RZ, 0xc0, !PT ;  /* 0x0000000114147812 */ /* 0x000fe200078ec0ff */
[----:B-1----:R-:W-:Y:S01]  /*1cc0*/  IMAD.X R9, R3, 0x1, ~R7, P3 ;  /* 0x0000000103097824 */ /* 0x002fe200018e0e07 */
[----:B------:R-:W-:-:S02]  /*1cd0*/  LOP3.LUT R21, R21, 0x1, RZ, 0xc0, !PT ;  /* 0x0000000115157812 */ /* 0x000fc400078ec0ff */
[----:B------:R-:W-:Y:S02]  /*1ce0*/  ISETP.GE.U32.AND P0, PT, R4, R17, PT ;  /* 0x000000110400720c */ /* 0x000fe40003f06070 */
[----:B------:R-:W-:Y:S02]  /*1cf0*/  SHF.R.S32.HI R8, RZ, 0x1f, R17 ;  /* 0x0000001fff087819 */ /* 0x000fe40000011411 */
[----:B------:R-:W-:Y:S02]  /*1d00*/  IADD3.X R6, PT, PT, RZ, R6, RZ, P6, P5 ;  /* 0x00000006ff067210 */ /* 0x000fe400037ea4ff */
[----:B------:R-:W-:Y:S02]  /*1d10*/  ISETP.GE.U32.AND.EX P0, PT, R9, R8, PT, P0 ;  /* 0x000000080900720c */ /* 0x000fe40003f06100 */
[----:B------:R-:W-:Y:S02]  /*1d20*/  IADD3 R4, P3, P4, R21, R22, R20 ;  /* 0x0000001615047210 */ /* 0x000fe40007c7e014 */
[----:B------:R-:W-:-:S02]  /*1d30*/  LOP3.LUT R19, R19, 0x1, RZ, 0xc0, !PT ;  /* 0x0000000113137812 */ /* 0x000fc400078ec0ff */
[----:B------:R-:W-:Y:S02]  /*1d40*/  IADD3.X R6, PT, PT, RZ, R6, RZ, P1, P2 ;  /* 0x00000006ff067210 */ /* 0x000fe40000fe44ff */
[----:B------:R-:W-:Y:S02]  /*1d50*/  IADD3 R4, P1, PT, R4, R19, RZ ;  /* 0x0000001304047210 */ /* 0x000fe40007f3e0ff */
[----:B------:R-:W-:Y:S02]  /*1d60*/  IADD3 R11, P2, PT, R17, R11, RZ ;  /* 0x0000000b110b7210 */ /* 0x000fe40007f5e0ff */
[----:B------:R-:W-:-:S03]  /*1d70*/  IADD3.X R6, PT, PT, RZ, R6, RZ, P3, P4 ;  /* 0x00000006ff067210 */ /* 0x000fc60001fe84ff */
[----:B------:R-:W-:Y:S02]  /*1d80*/  IMAD.X R12, R8, 0x1, R12, P2 ;  /* 0x00000001080c7824 */ /* 0x000fe400010e060c */
[----:B------:R-:W-:Y:S01]  /*1d90*/  IMAD.X R6, RZ, RZ, R6, P1 ;  /* 0x000000ffff067224 */ /* 0x000fe200008e0606 */
[----:B------:R-:W-:Y:S06]  /*1da0*/  @!P0 BRA `(.L_x_48) ;  /* 0x0000000800ac8947 */ /* 0x000fec0003800000 */
[----:B------:R-:W-:Y:S01]  /*1db0*/  IADD3 R5, P0, PT, R17, R5, RZ ;  /* 0x0000000511057210 */ /* 0x000fe20007f1e0ff */
[----:B------:R-:W-:Y:S01]  /*1dc0*/  UIADD3 UR4, UPT, UPT, UR4, 0x1, URZ ;  /* 0x0000000104047890 */ /* 0x000fe2000fffe0ff */
[----:B------:R-:W-:-:S03]  /*1dd0*/  IMAD.IADD R10, R10, 0x1, -R17 ;  /* 0x000000010a0a7824 */ /* 0x000fc600078e0a11 */
[----:B------:R-:W-:Y:S01]  /*1de0*/  IMAD.X R7, R8, 0x1, R7, P0 ;  /* 0x0000000108077824 */ /* 0x000fe200000e0607 */
[----:B------:R-:W-:Y:S01]  /*1df0*/  ISETP.GT.U32.AND P0, PT, R5, R16, PT ;  /* 0x000000100500720c */ /* 0x000fe20003f04070 */
[----:B------:R-:W-:-:S03]  /*1e00*/  IMAD.WIDE R8, R17, 0x4, R14 ;  /* 0x0000000411087825 */ /* 0x000fc600078e020e */
[----:B------:R-:W-:Y:S01]  /*1e10*/  ISETP.GT.U32.AND.EX P0, PT, R7, R18, PT, P0 ;  /* 0x000000120700720c */ /* 0x000fe20003f04100 */
[----:B------:R-:W-:Y:S02]  /*1e20*/  IMAD.MOV.U32 R14, RZ, RZ, R8 ;  /* 0x000000ffff0e7224 */ /* 0x000fe400078e0008 */
[----:B------:R-:W-:-:S10]  /*1e30*/  IMAD.MOV.U32 R15, RZ, RZ, R9 ;  /* 0x000000ffff0f7224 */ /* 0x000fd400078e0009 */
[----:B------:R-:W-:Y:S05]  /*1e40*/  @!P0 BRA `(.L_x_50) ;  /* 0xfffffffc00488947 */ /* 0x000fea000383ffff */
.L_x_49:
[----:B------:R-:W0:Y:S01]  /*1e50*/  S2R R9, SR_TID.X ;  /* 0x0000000000097919 */ /* 0x000e220000002100 */
[----:B------:R-:W-:Y:S01]  /*1e60*/  IMAD.IADD R8, R2, 0x1, -R5 ;  /* 0x0000000102087824 */ /* 0x000fe200078e0a05 */
[----:B------:R-:W-:Y:S01]  /*1e70*/  ISETP.GE.U32.AND P1, PT, R5, R2, PT ;  /* 0x000000020500720c */ /* 0x000fe20003f26070 */
[----:B------:R-:W-:Y:S03]  /*1e80*/  BSSY.RECONVERGENT B1, `(.L_x_48) ;  /* 0x000009d000017945 */ /* 0x000fe60003800200 */
[----:B0-----:R-:W-:-:S04]  /*1e90*/  ISETP.GE.AND P0, PT, R9, R8, PT ;  /* 0x000000080900720c */ /* 0x001fc80003f06270 */
[----:B------:R-:W-:-:S13]  /*1ea0*/  ISETP.GE.U32.OR.EX P0, PT, R7, R3, P0, P1 ;  /* 0x000000030700720c */ /* 0x000fda0000706510 */
[----:B------:R-:W-:Y:S05]  /*1eb0*/  @P0 BRA `(.L_x_51) ;  /* 0x0000000800640947 */ /* 0x000fea0003800000 */
[----:B------:R-:W-:Y:S01]  /*1ec0*/  IMAD R16, R0, 0xe00, RZ ;  /* 0x00000e0000107824 */ /* 0x000fe200078e02ff */
[----:B------:R-:W-:Y:S01]  /*1ed0*/  LOP3.LUT R8, RZ, R9, RZ, 0x33, !PT ;  /* 0x00000009ff087212 */ /* 0x000fe200078e33ff */
[----:B------:R-:W-:Y:S02]  /*1ee0*/  BSSY.RECONVERGENT B2, `(.L_x_52) ;  /* 0x0000047000027945 */ /* 0x000fe40003800200 */
[----:B------:R-:W-:-:S05]  /*1ef0*/  IMAD.IADD R3, R16, 0x1, R17 ;  /* 0x0000000110037824 */ /* 0x000fca00078e0211 */
[----:B------:R-:W-:Y:S01]  /*1f00*/  IADD3 R3, PT, PT, -R3, R2, R8 ;  /* 0x0000000203037210 */ /* 0x000fe20007ffe108 */
[----:B------:R-:W-:Y:S02]  /*1f10*/  IMAD R2, R13, UR4, RZ ;  /* 0x000000040d027c24 */ /* 0x000fe4000f8e02ff */
[----:B------:R-:W-:Y:S02]  /*1f20*/  IMAD.MOV.U32 R8, RZ, RZ, R9 ;  /* 0x000000ffff087224 */ /* 0x000fe400078e0009 */
[----:B------:R-:W-:-:S05]  /*1f30*/  IMAD R2, R2, -0xe00, R3 ;  /* 0xfffff20002027824 */ /* 0x000fca00078e0203 */
[C---:B------:R-:W-:Y:S02]  /*1f40*/  ISETP.GE.U32.AND P1, PT, R2.reuse, 0x1e00, PT ;  /* 0x00001e000200780c */ /* 0x040fe40003f26070 */
[----:B------:R-:W-:-:S04]  /*1f50*/  LEA.HI R22, R2, 0x1, RZ, 0x17 ;  /* 0x0000000102167811 */ /* 0x000fc800078fb8ff */
[----:B------:R-:W-:-:S04]  /*1f60*/  LOP3.LUT R25, R22, 0xf, RZ, 0xc0, !PT ;  /* 0x0000000f16197812 */ /* 0x000fc800078ec0ff */
[----:B------:R-:W-:-:S03]  /*1f70*/  ISETP.NE.AND P0, PT, R25, RZ, PT ;  /* 0x000000ff1900720c */ /* 0x000fc60003f05270 */
[----:B------:R-:W-:Y:S10]  /*1f80*/  @!P1 BRA `(.L_x_53) ;  /* 0x0000000000f09947 */ /* 0x000ff40003800000 */
[----:B------:R-:W-:Y:S01]  /*1f90*/  LEA.HI R2, R10, 0x1, RZ, 0x17 ;  /* 0x000000010a027811 */ /* 0x000fe200078fb8ff */
[----:B------:R-:W-:-:S03]  /*1fa0*/  IMAD.MOV.U32 R8, RZ, RZ, R9 ;  /* 0x000000ffff087224 */ /* 0x000fc600078e0009 */
[----:B------:R-:W-:-:S05]  /*1fb0*/  LOP3.LUT R2, R2, 0xfffff0, RZ, 0xc0, !PT ;  /* 0x00fffff002027812 */ /* 0x000fca00078ec0ff */
[----:B------:R-:W-:-:S07]  /*1fc0*/  IMAD.MOV R9, RZ, RZ, -R2 ;  /* 0x000000ffff097224 */ /* 0x000fce00078e0a02 */
.L_x_54:
[----:B------:R-:W-:Y:S02]  /*1fd0*/  IMAD.MOV.U32 R2, RZ, RZ, R14 ;  /* 0x000000ffff027224 */ /* 0x000fe400078e000e */
[----:B------:R-:W-:-:S05]  /*1fe0*/  IMAD.MOV.U32 R3, RZ, RZ, R15 ;  /* 0x000000ffff037224 */ /* 0x000fca00078e000f */
        /* <DEDUP_REMOVED lines=11> */
[----:B--2---:R-:W-:-:S02]  /*20a0*/  LOP3.LUT R21, R21, 0x1, RZ, 0xc0, !PT ;  /* 0x0000000115157812 */ /* 0x004fc400078ec0ff */
[----:B---3--:R-:W-:-:S04]  /*20b0*/  LOP3.LUT R20, R20, 0x1, RZ, 0xc0, !PT ;  /* 0x0000000114147812 */ /* 0x008fc800078ec0ff */
[----:B------:R-:W-:Y:S02]  /*20c0*/  IADD3 R4, P1, P2, R21, R4, R20 ;  /* 0x0000000415047210 */ /* 0x000fe40007a3e014 */
[----:B------:R-:W2:Y:S01]  /*20d0*/  LDG.E R21, desc[UR8][R2.64+0x1800] ;  /* 0x0018000802157981 */ /* 0x000ea2000c1e1900 */
[----:B----4-:R-:W-:-:S03]  /*20e0*/  LOP3.LUT R26, R23, 0x1, RZ, 0xc0, !PT ;  /* 0x00000001171a7812 */ /* 0x010fc600078ec0ff */
[----:B------:R-:W3:Y:S04]  /*20f0*/  LDG.E R23, desc[UR8][R2.64+0x2000] ;  /* 0x0020000802177981 */ /* 0x000ee8000c1e1900 */
[----:B------:R-:W4:Y:S01]  /*2100*/  LDG.E R20, desc[UR8][R2.64+0x2800] ;  /* 0x0028000802147981 */ /* 0x000f22000c1e1900 */
[----:B-----5:R-:W-:-:S04]  /*2110*/  LOP3.LUT R19, R19, 0x1, RZ, 0xc0, !PT ;  /* 0x0000000113137812 */ /* 0x020fc800078ec0ff */
[----:B------:R-:W-:Y:S02]  /*2120*/  IADD3 R26, P3, P4, R19, R4, R26 ;  /* 0x00000004131a7210 */ /* 0x000fe40007c7e01a */
[----:B------:R-:W5:Y:S04]  /*2130*/  LDG.E R19, desc[UR8][R2.64+0x3000] ;  /* 0x0030000802137981 */ /* 0x000f68000c1e1900 */
[----:B------:R-:W5:Y:S01]  /*2140*/  LDG.E R4, desc[UR8][R2.64+0x3800] ;  /* 0x0038000802047981 */ /* 0x000f62000c1e1900 */
[----:B------:R-:W-:Y:S02]  /*2150*/  LOP3.LUT R13, R13, 0x1, RZ, 0xc0, !PT ;  /* 0x000000010d0d7812 */ /* 0x000fe400078ec0ff */
[----:B------:R-:W-:-:S04]  /*2160*/  LOP3.LUT R14, R14, 0x1, RZ, 0xc0, !PT ;  /* 0x000000010e0e7812 */ /* 0x000fc800078ec0ff */
        /* <DEDUP_REMOVED lines=8> */
[----:B------:R-:W-:Y:S02]  /*21f0*/  IADD3 R6, P3, P4, R6, R13, R17 ;  /* 0x0000000d06067210 */ /* 0x000fe40007c7e011 */
[----:B------:R-:W-:Y:S02]  /*2200*/  LOP3.LUT R24, R24, 0x1, RZ, 0xc0, !PT ;  /* 0x0000000118187812 */ /* 0x000fe400078ec0ff */
[----:B------:R-:W-:Y:S01]  /*2210*/  IADD3.X R14, PT, PT, RZ, R14, RZ, P5, P6 ;  /* 0x0000000eff0e7210 */ /* 0x000fe20002fec4ff */
[----:B------:R-:W-:-:S03]  /*2220*/  VIADD R9, R9, 0x10 ;  /* 0x0000001009097836 */ /* 0x000fc60000000000 */
[----:B------:R-:W-:Y:S01]  /*2230*/  IADD3.X R14, PT, PT, RZ, R14, RZ, P1, P2 ;  /* 0x0000000eff0e7210 */ /* 0x000fe20000fe44ff */
[----:B------:R-:W-:Y:S01]  /*2240*/  VIADD R8, R8, 0x2000 ;  /* 0x0000200008087836 */ /* 0x000fe20000000000 */
[----:B--2---:R-:W-:-:S04]  /*2250*/  LOP3.LUT R13, R21, 0x1, RZ, 0xc0, !PT ;  /* 0x00000001150d7812 */ /* 0x004fc800078ec0ff */
[----:B------:R-:W-:Y:S02]  /*2260*/  IADD3 R13, P6, P5, R13, R6, R24 ;  /* 0x000000060d0d7210 */ /* 0x000fe40007dde018 */
[----:B---3--:R-:W-:Y:S02]  /*2270*/  LOP3.LUT R23, R23, 0x1, RZ, 0xc0, !PT ;  /* 0x0000000117177812 */ /* 0x008fe400078ec0ff */
[----:B----4-:R-:W-:-:S04]  /*2280*/  LOP3.LUT R6, R20, 0x1, RZ, 0xc0, !PT ;  /* 0x0000000114067812 */ /* 0x010fc800078ec0ff */
[----:B------:R-:W-:Y:S02]  /*2290*/  IADD3 R6, P1, P2, R6, R13, R23 ;  /* 0x0000000d06067210 */ /* 0x000fe40007a3e017 */
[----:B------:R-:W-:Y:S02]  /*22a0*/  IADD3.X R13, PT, PT, RZ, R14, RZ, P3, P4 ;  /* 0x0000000eff0d7210 */ /* 0x000fe40001fe84ff */
[----:B------:R-:W-:Y:S02]  /*22b0*/  ISETP.NE.AND P3, PT, R9, RZ, PT ;  /* 0x000000ff0900720c */ /* 0x000fe40003f65270 */
[----:B-----5:R-:W-:Y:S02]  /*22c0*/  LOP3.LUT R19, R19, 0x1, RZ, 0xc0, !PT ;  /* 0x0000000113137812 */ /* 0x020fe400078ec0ff */
        /* <DEDUP_REMOVED lines=8> */
.L_x_53:
[----:B------:R-:W-:Y:S05]  /*2350*/  BSYNC.RECONVERGENT B2 ;  /* 0x0000000000027941 */ /* 0x000fea0003800200 */
.L_x_52:
[----:B------:R-:W-:Y:S05]  /*2360*/  @!P0 BRA `(.L_x_51) ;  /* 0x0000000400388947 */ /* 0x000fea0003800000 */
[----:B------:R-:W-:Y:S01]  /*2370*/  ISETP.GE.U32.AND P1, PT, R25, 0x8, PT ;  /* 0x000000081900780c */ /* 0x000fe20003f26070 */
[----:B------:R-:W-:Y:S01]  /*2380*/  BSSY.RECONVERGENT B2, `(.L_x_55) ;  /* 0x0000021000027945 */ /* 0x000fe20003800200 */
[----:B------:R-:W-:-:S04]  /*2390*/  LOP3.LUT R20, R22, 0x7, RZ, 0xc0, !PT ;  /* 0x0000000716147812 */ /* 0x000fc800078ec0ff */
[----:B------:R-:W-:-:S07]  /*23a0*/  ISETP.NE.AND P0, PT, R20, RZ, PT ;  /* 0x000000ff1400720c */ /* 0x000fce0003f05270 */
[----:B------:R-:W-:Y:S06]  /*23b0*/  @!P1 BRA `(.L_x_56) ;  /* 0x0000000000749947 */ /* 0x000fec0003800000 */
[----:B------:R-:W-:-:S05]  /*23c0*/  IADD3 R3, P1, PT, R8, R5, RZ ;  /* 0x0000000508037210 */ /* 0x000fca0007f3e0ff */
[----:B------:R-:W-:Y:S01]  /*23d0*/  IMAD.X R14, RZ, RZ, R7, P1 ;  /* 0x000000ffff0e7224 */ /* 0x000fe200008e0607 */
[----:B------:R-:W-:-:S04]  /*23e0*/  LEA R2, P1, R3, UR6, 0x2 ;  /* 0x0000000603027c11 */ /* 0x000fc8000f8210ff */
        /* <DEDUP_REMOVED lines=26> */
.L_x_56:
[----:B------:R-:W-:Y:S05]  /*2590*/  BSYNC.RECONVERGENT B2 ;  /* 0x0000000000027941 */ /* 0x000fea0003800200 */
.L_x_55:
[----:B------:R-:W-:Y:S05]  /*25a0*/  @!P0 BRA `(.L_x_51) ;  /* 0x0000000000a88947 */ /* 0x000fea0003800000 */
[----:B------:R-:W-:Y:S01]  /*25b0*/  ISETP.GE.U32.AND P1, PT, R20, 0x4, PT ;  /* 0x000000041400780c */ /* 0x000fe20003f26070 */
[----:B------:R-:W-:Y:S01]  /*25c0*/  BSSY.RECONVERGENT B2, `(.L_x_57) ;  /* 0x0000014000027945 */ /* 0x000fe20003800200 */
[----:B------:R-:W-:-:S11]  /*25d0*/  LOP3.LUT P0, RZ, R22, 0x3, RZ, 0xc0, !PT ;  /* 0x0000000316ff7812 */ /* 0x000fd6000780c0ff */
[----:B------:R-:W-:Y:S05]  /*25e0*/  @!P1 BRA `(.L_x_58) ;  /* 0x0000000000449947 */ /* 0x000fea0003800000 */
[----:B------:R-:W-:-:S05]  /*25f0*/  IADD3 R3, P1, PT, R8, R5, RZ ;  /* 0x0000000508037210 */ /* 0x000fca0007f3e0ff */
[----:B------:R-:W-:Y:S01]  /*2600*/  IMAD.X R14, RZ, RZ, R7, P1 ;  /* 0x000000ffff0e7224 */ /* 0x000fe200008e0607 */
[----:B------:R-:W-:-:S04]  /*2610*/  LEA R2, P1, R3, UR6, 0x2 ;  /* 0x0000000603027c11 */ /* 0x000fc8000f8210ff */
        /* <DEDUP_REMOVED lines=14> */
.L_x_58:
[----:B------:R-:W-:Y:S05]  /*2700*/  BSYNC.RECONVERGENT B2 ;  /* 0x0000000000027941 */ /* 0x000fea0003800200 */
.L_x_57:
[----:B------:R-:W-:Y:S05]  /*2710*/  @!P0 BRA `(.L_x_51) ;  /* 0x00000000004c8947 */ /* 0x000fea0003800000 */
[----:B------:R-:W-:Y:S02]  /*2720*/  LOP3.LUT R2, R10, 0xffff, RZ, 0xc0, !PT ;  /* 0x0000ffff0a027812 */ /* 0x000fe400078ec0ff */
[----:B------:R-:W-:Y:S02]  /*2730*/  IADD3 R9, P0, PT, R8, R11, RZ ;  /* 0x0000000b08097210 */ /* 0x000fe40007f1e0ff */
[----:B------:R-:W-:Y:S02]  /*2740*/  LEA.HI R2, R2, 0x1, RZ, 0x17 ;  /* 0x0000000102027811 */ /* 0x000fe400078fb8ff */
[----:B------:R-:W-:Y:S01]  /*2750*/  LEA R8, P1, R9, UR6, 0x2 ;  /* 0x0000000609087c11 */ /* 0x000fe2000f8210ff */
[----:B------:R-:W-:Y:S01]  /*2760*/  IMAD.X R12, RZ, RZ, R12, P0 ;  /* 0x000000ffff0c7224 */ /* 0x000fe200000e060c */
[----:B------:R-:W-:-:S04]  /*2770*/  LOP3.LUT R2, R2, 0x3, RZ, 0xc0, !PT ;  /* 0x0000000302027812 */ /* 0x000fc800078ec0ff */
[----:B------:R-:W-:Y:S01]  /*2780*/  LEA.HI.X R9, R9, UR7, R12, 0x2, P1 ;  /* 0x0000000709097c11 */ /* 0x000fe200088f140c */
[----:B------:R-:W-:-:S07]  /*2790*/  IMAD.MOV R5, RZ, RZ, -R2 ;  /* 0x000000ffff057224 */ /* 0x000fce00078e0a02 */
.L_x_59:
[----:B------:R-:W-:Y:S02]  /*27a0*/  IMAD.MOV.U32 R2, RZ, RZ, R8 ;  /* 0x000000ffff027224 */ /* 0x000fe400078e0008 */
[----:B------:R-:W-:-:S05]  /*27b0*/  IMAD.MOV.U32 R3, RZ, RZ, R9 ;  /* 0x000000ffff037224 */ /* 0x000fca00078e0009 */
[----:B------:R-:W2:Y:S01]  /*27c0*/  LDG.E R2, desc[UR8][R2.64] ;  /* 0x0000000802027981 */ /* 0x000ea2000c1e1900 */
[----:B------:R-:W-:Y:S01]  /*27d0*/  VIADD R5, R5, 0x1 ;  /* 0x0000000105057836 */ /* 0x000fe20000000000 */
[----:B------:R-:W-:-:S04]  /*27e0*/  IADD3 R8, P2, PT, R8, 0x800, RZ ;  /* 0x0000080008087810 */ /* 0x000fc80007f5e0ff */
[----:B------:R-:W-:Y:S01]  /*27f0*/  ISETP.NE.AND P0, PT, R5, RZ, PT ;  /* 0x000000ff0500720c */ /* 0x000fe20003f05270 */
[----:B------:R-:W-:Y:S01]  /*2800*/  IMAD.X R9, RZ, RZ, R9, P2 ;  /* 0x000000ffff097224 */ /* 0x000fe200010e0609 */
[----:B--2---:R-:W-:-:S04]  /*2810*/  LOP3.LUT R7, R2, 0x1, RZ, 0xc0, !PT ;  /* 0x0000000102077812 */ /* 0x004fc800078ec0ff */
[----:B------:R-:W-:-:S05]  /*2820*/  IADD3 R4, P1, PT, R4, R7, RZ ;  /* 0x0000000704047210 */ /* 0x000fca0007f3e0ff */
[----:B------:R-:W-:Y:S02]  /*2830*/  IMAD.X R6, RZ, RZ, R6, P1 ;  /* 0x000000ffff067224 */ /* 0x000fe400008e0606 */
[----:B------:R-:W-:Y:S06]  /*2840*/  @P0 BRA `(.L_x_59) ;  /* 0xfffffffc00d40947 */ /* 0x000fec000383ffff */
.L_x_51:
[----:B------:R-:W-:Y:S05]  /*2850*/  BSYNC.RECONVERGENT B1 ;  /* 0x0000000000017941 */ /* 0x000fea0003800200 */
.L_x_48:
[----:B------:R-:W0:Y:S01]  /*2860*/  S2R R9, SR_LANEID ;  /* 0x0000000000097919 */ /* 0x000e220000000000 */
[----:B------:R-:W1:Y:S04]  /*2870*/  SHFL.DOWN PT, R2, R4, 0x1, 0x1f ;  /* 0x08201f0004027f89 */ /* 0x000e6800000e0000 */
[----:B------:R-:W2:Y:S01]  /*2880*/  SHFL.DOWN PT, R3, R6, 0x1, 0x1f ;  /* 0x08201f0006037f89 */ /* 0x000ea200000e0000 */
[----:B------:R-:W3:Y:S01]  /*2890*/  S2R R10, SR_TID.X ;  /* 0x00000000000a7919 */ /* 0x000ee20000002100 */
[C---:B0-----:R-:W-:Y:S02]  /*28a0*/  ISETP.GT.AND P1, PT, R9.reuse, 0x1e, PT ;  /* 0x0000001e0900780c */ /* 0x041fe40003f24270 */
[----:B------:R-:W-:Y:S02]  /*28b0*/  ISETP.NE.AND P2, PT, R9, RZ, PT ;  /* 0x000000ff0900720c */ /* 0x000fe40003f45270 */
[----:B-1----:R-:W-:-:S02]  /*28c0*/  SEL R7, R2, RZ, !P1 ;  /* 0x000000ff02077207 */ /* 0x002fc40004800000 */
[----:B--2---:R-:W-:Y:S02]  /*28d0*/  SEL R3, R3, RZ, !P1 ;  /* 0x000000ff03037207 */ /* 0x004fe40004800000 */
[----:B------:R-:W-:Y:S02]  /*28e0*/  IADD3 R7, P0, PT, R4, R7, RZ ;  /* 0x0000000704077210 */ /* 0x000fe40007f1e0ff */
[----:B------:R-:W-:-:S03]  /*28f0*/  ISETP.GT.AND P1, PT, R9, 0x1d, PT ;  /* 0x0000001d0900780c */ /* 0x000fc60003f24270 */
[----:B------:R-:W-:Y:S01]  /*2900*/  IMAD.X R8, R6, 0x1, R3, P0 ;  /* 0x0000000106087824 */ /* 0x000fe200000e0603 */
[----:B------:R-:W0:Y:S04]  /*2910*/  SHFL.DOWN PT, R2, R7, 0x2, 0x1f ;  /* 0x08401f0007027f89 */ /* 0x000e2800000e0000 */
[----:B------:R-:W1:Y:S01]  /*2920*/  SHFL.DOWN PT, R3, R8, 0x2, 0x1f ;  /* 0x08401f0008037f89 */ /* 0x000e6200000e0000 */
[----:B0-----:R-:W-:-:S04]  /*2930*/  SEL R2, R2, RZ, !P1 ;  /* 0x000000ff02027207 */ /* 0x001fc80004800000 */
[----:B------:R-:W-:Y:S02]  /*2940*/  IADD3 R5, P0, PT, R2, R7, RZ ;  /* 0x0000000702057210 */ /* 0x000fe40007f1e0ff */
[----:B-1----:R-:W-:Y:S02]  /*2950*/  SEL R3, R3, RZ, !P1 ;  /* 0x000000ff03037207 */ /* 0x002fe40004800000 */
[----:B------:R-:W-:Y:S01]  /*2960*/  ISETP.GT.AND P1, PT, R9, 0x1b, PT ;  /* 0x0000001b0900780c */ /* 0x000fe20003f24270 */
[----:B------:R-:W0:Y:S02]  /*2970*/  SHFL.DOWN PT, R2, R5, 0x4, 0x1f ;  /* 0x08801f0005027f89 */ /* 0x000e2400000e0000 */
[----:B------:R-:W-:Y:S02]  /*2980*/  IMAD.X R4, R3, 0x1, R8, P0 ;  /* 0x0000000103047824 */ /* 0x000fe400000e0608 */
[----:B------:R-:W1:Y:S03]  /*2990*/  @!P2 S2R R8, SR_CgaCtaId ;  /* 0x000000000008a919 */ /* 0x000e660000008800 */
[----:B------:R-:W2:Y:S01]  /*29a0*/  SHFL.DOWN PT, R3, R4, 0x4, 0x1f ;  /* 0x08801f0004037f89 */ /* 0x000ea200000e0000 */
[----:B0-----:R-:W-:-:S04]  /*29b0*/  SEL R2, R2, RZ, !P1 ;  /* 0x000000ff02027207 */ /* 0x001fc80004800000 */
[----:B------:R-:W-:Y:S02]  /*29c0*/  IADD3 R7, P0, PT, R2, R5, RZ ;  /* 0x0000000502077210 */ /* 0x000fe40007f1e0ff */
[----:B--2---:R-:W-:-:S03]  /*29d0*/  SEL R3, R3, RZ, !P1 ;  /* 0x000000ff03037207 */ /* 0x004fc60004800000 */
[----:B------:R-:W0:Y:S01]  /*29e0*/  SHFL.DOWN PT, R2, R7, 0x8, 0x1f ;  /* 0x09001f0007027f89 */ /* 0x000e2200000e0000 */
[----:B------:R-:W-:Y:S01]  /*29f0*/  ISETP.GT.AND P1, PT, R9, 0x17, PT ;  /* 0x000000170900780c */ /* 0x000fe20003f24270 */
[----:B------:R-:W-:-:S05]  /*2a00*/  IMAD.X R6, R3, 0x1, R4, P0 ;  /* 0x0000000103067824 */ /* 0x000fca00000e0604 */
[----:B------:R-:W2:Y:S01]  /*2a10*/  SHFL.DOWN PT, R3, R6, 0x8, 0x1f ;  /* 0x09001f0006037f89 */ /* 0x000ea200000e0000 */
[----:B0-----:R-:W-:-:S04]  /*2a20*/  SEL R2, R2, RZ, !P1 ;  /* 0x000000ff02027207 */ /* 0x001fc80004800000 */
[----:B------:R-:W-:Y:S02]  /*2a30*/  IADD3 R5, P0, PT, R2, R7, RZ ;  /* 0x0000000702057210 */ /* 0x000fe40007f1e0ff */
[----:B------:R-:W-:Y:S02]  /*2a40*/  @!P2 MOV R7, 0x400 ;  /* 0x000004000007a802 */ /* 0x000fe40000000f00 */
[----:B--2---:R-:W-:Y:S01]  /*2a50*/  SEL R3, R3, RZ, !P1 ;  /* 0x000000ff03037207 */ /* 0x004fe20004800000 */
[----:B------:R-:W0:Y:S01]  /*2a60*/  SHFL.DOWN PT, R2, R5, 0x10, 0x1f ;  /* 0x0a001f0005027f89 */ /* 0x000e2200000e0000 */
[----:B------:R-:W-:Y:S02]  /*2a70*/  ISETP.GT.AND P1, PT, R9, 0xf, PT ;  /* 0x0000000f0900780c */ /* 0x000fe40003f24270 */
[----:B-1----:R-:W-:Y:S01]  /*2a80*/  @!P2 LEA R7, R8, R7, 0x18 ;  /* 0x000000070807a211 */ /* 0x002fe200078ec0ff */
[----:B------:R-:W-:Y:S01]  /*2a90*/  IMAD.X R4, R3, 0x1, R6, P0 ;  /* 0x0000000103047824 */ /* 0x000fe200000e0606 */
[----:B---3--:R-:W-:-:S04]  /*2aa0*/  @!P2 SHF.R.U32.HI R6, RZ, 0x2, R10 ;  /* 0x00000002ff06a819 */ /* 0x008fc8000001160a */
[----:B------:R-:W1:Y:S01]  /*2ab0*/  SHFL.DOWN PT, R3, R4, 0x10, 0x1f ;  /* 0x0a001f0004037f89 */ /* 0x000e6200000e0000 */
[----:B------:R-:W-:-:S05]  /*2ac0*/  @!P2 LOP3.LUT R6, R6, 0xf8, RZ, 0xc0, !PT ;  /* 0x000000f80606a812 */ /* 0x000fca00078ec0ff */
        /* <DEDUP_REMOVED lines=14> */
[----:B0-----:R-:W0:Y:S04]  /*2bb0*/  LDS.128 R4, [UR4+0x30] ;  /* 0x00003004ff047984 */ /* 0x001e280008000c00 */
[----:B------:R-:W2:Y:S04]  /*2bc0*/  LDS.128 R20, [UR4+0x40] ;  /* 0x00004004ff147984 */ /* 0x000ea80008000c00 */
[----:B------:R-:W3:Y:S04]  /*2bd0*/  LDS.128 R16, [UR4+0x50] ;  /* 0x00005004ff107984 */ /* 0x000ee80008000c00 */
[----:B------:R-:W4:Y:S01]  /*2be0*/  LDS.128 R12, [UR4+0x60] ;  /* 0x00006004ff0c7984 */ /* 0x000f220008000c00 */
[----:B-1----:R-:W-:-:S04]  /*2bf0*/  IADD3 R11, P1, P2, R24, R8, R2 ;  /* 0x00000008180b7210 */ /* 0x002fc80007a3e002 */
[----:B------:R-:W-:Y:S02]  /*2c00*/  IADD3.X R25, PT, PT, R25, R9, R3, P1, P2 ;  /* 0x0000000919197210 */ /* 0x000fe40000fe4403 */
[----:B0-----:R-:W-:Y:S02]  /*2c10*/  IADD3 R3, P1, P2, R4, R11, R26 ;  /* 0x0000000b04037210 */ /* 0x001fe40007a3e01a */
        /* <DEDUP_REMOVED lines=14> */
[----:B------:R-:W-:-:S07]  /*2d00*/  IMAD.X R3, R3, 0x1, R27, P3 ;  /* 0x0000000103037824 */ /* 0x000fce00018e061b */
.L_x_47:
[----:B------:R-:W-:Y:S05]  /*2d10*/  BSYNC.RECONVERGENT B0 ;  /* 0x0000000000007941 */ /* 0x000fea0003800200 */
.L_x_32:
[----:B------:R-:W-:Y:S05]  /*2d20*/  @P0 EXIT ;  /* 0x000000000000094d */ /* 0x000fea0003800000 */
[----:B--2---:R-:W2:Y:S02]  /*2d30*/  LDC.64 R4, c[0x0][0x390] ;  /* 0x0000e400ff047b82 */ /* 0x004ea40000000a00 */
[----:B--2---:R-:W-:-:S05]  /*2d40*/  IMAD.WIDE.U32 R4, R0, 0x8, R4 ;  /* 0x0000000800047825 */ /* 0x004fca00078e0004 */
[----:B------:R-:W-:Y:S01]  /*2d50*/  STG.E.64 desc[UR8][R4.64], R2 ;  /* 0x0000000204007986 */ /* 0x000fe2000c101b08 */
[----:B------:R-:W-:Y:S05]  /*2d60*/  EXIT ;  /* 0x000000000000794d */ /* 0x000fea0003800000 */
.L_x_60:
        /* <DEDUP_REMOVED lines=9> */
.L_x_186:


//--------------------- .text._ZN3cub18CUB_300001_SM_10006detail6reduce28DeviceReduceSingleTileKernelINS2_10policy_hubIlyN4cuda3std3__44plusIlEEE10Policy1000EN6thrust24THRUST_300001_SM_1000_NS18transform_iteratorI6is_oddNSD_6detail15normal_iteratorINSD_10device_ptrIiEEEEllEEPlyS9_llNS7_10__identityEEEvT0_T1_T2_T3_T4_T6_ --------------------------
	.section	.text._ZN3cub18CUB_300001_SM_10006detail6reduce28DeviceReduceSingleTileKernelINS2_10policy_hubIlyN4cuda3std3__44plusIlEEE10Policy1000EN6thrust24THRUST_300001_SM_1000_NS18transform_iteratorI6is_oddNSD_6detail15normal_iteratorINSD_10device_ptrIiEEEEllEEPlyS9_llNS7_10__identityEEEvT0_T1_T2_T3_T4_T6_,"ax",@progbits
	.align	128
        .global         _ZN3cub18CUB_300001_SM_10006detail6reduce28DeviceReduceSingleTileKernelINS2_10policy_hubIlyN4cuda3std3__44plusIlEEE10Policy1000EN6thrust24THRUST_300001_SM_1000_NS18transform_iteratorI6is_oddNSD_6detail15normal_iteratorINSD_10device_ptrIiEEEEllEEPlyS9_llNS7_10__identityEEEvT0_T1_T2_T3_T4_T6_
        .type           _ZN3cub18CUB_300001_SM_10006detail6reduce28DeviceReduceSingleTileKernelINS2_10policy_hubIlyN4cuda3std3__44plusIlEEE10Policy1000EN6thrust24THRUST_300001_SM_1000_NS18transform_iteratorI6is_oddNSD_6detail15normal_iteratorINSD_10device_ptrIiEEEEllEEPlyS9_llNS7_10__identityEEEvT0_T1_T2_T3_T4_T6_,@function
        .size           _ZN3cub18CUB_300001_SM_10006detail6reduce28DeviceReduceSingleTileKernelINS2_10policy_hubIlyN4cuda3std3__44plusIlEEE10Policy1000EN6thrust24THRUST_300001_SM_1000_NS18transform_iteratorI6is_oddNSD_6detail15normal_iteratorINSD_10device_ptrIiEEEEllEEPlyS9_llNS7_10__identityEEEvT0_T1_T2_T3_T4_T6_,(.L_x_187 - _ZN3cub18CUB_300001_SM_10006detail6reduce28DeviceReduceSingleTileKernelINS2_10policy_hubIlyN4cuda3std3__44plusIlEEE10Policy1000EN6thrust24THRUST_300001_SM_1000_NS18transform_iteratorI6is_oddNSD_6detail15normal_iteratorINSD_10device_ptrIiEEEEllEEPlyS9_llNS7_10__identityEEEvT0_T1_T2_T3_T4_T6_)
        .other          _ZN3cub18CUB_300001_SM_10006detail6reduce28DeviceReduceSingleTileKernelINS2_10policy_hubIlyN4cuda3std3__44plusIlEEE10Policy1000EN6thrust24THRUST_300001_SM_1000_NS18transform_iteratorI6is_oddNSD_6detail15normal_iteratorINSD_10device_ptrIiEEEEllEEPlyS9_llNS7_10__identityEEEvT0_T1_T2_T3_T4_T6_,@"STO_CUDA_ENTRY STV_DEFAULT"
_ZN3cub18CUB_300001_SM_10006detail6reduce28DeviceReduceSingleTileKernelINS2_10policy_hubIlyN4cuda3std3__44plusIlEEE10Policy1000EN6thrust24THRUST_300001_SM_1000_NS18transform_iteratorI6is_oddNSD_6detail15normal_iteratorINSD_10device_ptrIiEEEEllEEPlyS9_llNS7_10__identityEEEvT0_T1_T2_T3_T4_T6_:
.text._ZN3cub18CUB_300001_SM_10006detail6reduce28DeviceReduceSingleTileKernelINS2_10policy_hubIlyN4cuda3std3__44plusIlEEE10Policy1000EN6thrust24THRUST_300001_SM_1000_NS18transform_iteratorI6is_oddNSD_6detail15normal_iteratorINSD_10device_ptrIiEEEEllEEPlyS9_llNS7_10__identityEEEvT0_T1_T2_T3_T4_T6_:
[----:B------:R-:W-:Y:S01]  /*0000*/  LDC R1, c[0x0][0x37c] ;  /* 0x0000df00ff017b82 */ /* 0x000fe20000000800 */
[----:B------:R-:W0:Y:S01]  /*0010*/  LDCU.64 UR4, c[0x0][0x398] ;  /* 0x00007300ff0477ac */ /* 0x000e220008000a00 */
[----:B------:R-:W1:Y:S01]  /*0020*/  LDCU.64 UR6, c[0x0][0x358] ;  /* 0x00006b00ff0677ac */ /* 0x000e620008000a00 */
[----:B0-----:R-:W-:Y:S02]  /*0030*/  IMAD.U32 R16, RZ, RZ, UR4 ;  /* 0x00000004ff107e24 */ /* 0x001fe4000f8e00ff */
[----:B------:R-:W-:-:S03]  /*0040*/  IMAD.U32 R0, RZ, RZ, UR5 ;  /* 0x00000005ff007e24 */ /* 0x000fc6000f8e00ff */
[----:B------:R-:W-:-:S04]  /*0050*/  ISETP.NE.U32.AND P0, PT, R16, RZ, PT ;  /* 0x000000ff1000720c */ /* 0x000fc80003f05070 */
[----:B------:R-:W-:-:S13]  /*0060*/  ISETP.NE.AND.EX P0, PT, R0, RZ, PT, P0 ;  /* 0x000000ff0000720c */ /* 0x000fda0003f05300 */
        /* <DEDUP_REMOVED lines=8> */
.L_x_61:
[----:B------:R-:W-:Y:S01]  /*00f0*/  ISETP.GT.U32.AND P0, PT, R16, 0xdff, PT ;  /* 0x00000dff1000780c */ /* 0x000fe20003f04070 */
[----:B------:R-:W-:Y:S03]  /*0100*/  BSSY.RECONVERGENT B0, `(.L_x_62) ;  /* 0x00002a9000007945 */ /* 0x000fe60003800200 */
[----:B------:R-:W-:-:S13]  /*0110*/  ISETP.GT.U32.AND.EX P0, PT, R0, RZ, PT, P0 ;  /* 0x000000ff0000720c */ /* 0x000fda0003f04100 */
[----:B------:R-:W-:Y:S05]  /*0120*/  @P0 BRA `(.L_x_63) ;  /* 0x0000001400e40947 */ /* 0x000fea0003800000 */
[----:B------:R-:W0:Y:S01]  /*0130*/  S2R R5, SR_TID.X ;  /* 0x0000000000057919 */ /* 0x000e220000002100 */
[----:B------:R-:W-:Y:S01]  /*0140*/  BSSY.RECONVERGENT B1, `(.L_x_64) ;  /* 0x000000b000017945 */ /* 0x000fe20003800200 */
[----:B------:R-:W-:Y:S02]  /*0150*/  CS2R R2, SRZ ;  /* 0x0000000000027805 */ /* 0x000fe4000001ff00 */
[----:B0-----:R-:W-:Y:S01]  /*0160*/  ISETP.GE.U32.AND P0, PT, R5, R16, PT ;  /* 0x000000100500720c */ /* 0x001fe20003f06070 */
[----:B------:R-:W-:-:S12]  /*0170*/  IMAD.MOV.U32 R7, RZ, RZ, R5 ;  /* 0x000000ffff077224 */ /* 0x000fd800078e0005 */
[----:B------:R-:W-:Y:S05]  /*0180*/  @P0 BRA `(.L_x_65) ;  /* 0x0000000000180947 */ /* 0x000fea0003800000 */
[----:B------:R-:W0:Y:S02]  /*0190*/  LDC.64 R8, c[0x0][0x380] ;  /* 0x0000e000ff087b82 */ /* 0x000e240000000a00 */
[----:B0-----:R-:W-:-:S06]  /*01a0*/  IMAD.WIDE.U32 R8, R5, 0x4, R8 ;  /* 0x0000000405087825 */ /* 0x001fcc00078e0008 */
[----:B------:R-:W2:Y:S01]  /*01b0*/  LDG.E R8, desc[UR6][R8.64] ;  /* 0x0000000608087981 */ /* 0x000ea2000c1e1900 */
[----:B------:R-:W-:Y:S02]  /*01c0*/  VIADD R7, R5, 0x200 ;  /* 0x0000020005077836 */ /* 0x000fe40000000000 */
[----:B------:R-:W-:Y:S01]  /*01d0*/  IMAD.MOV.U32 R2, RZ, RZ, RZ ;  /* 0x000000ffff027224 */ /* 0x000fe200078e00ff */
[----:B--2---:R-:W-:-:S07]  /*01e0*/  LOP3.LUT R3, R8, 0x1, RZ, 0xc0, !PT ;  /* 0x0000000108037812 */ /* 0x004fce00078ec0ff */
.L_x_65:
[----:B------:R-:W-:Y:S05]  /*01f0*/  BSYNC.RECONVERGENT B1 ;  /* 0x0000000000017941 */ /* 0x000fea0003800200 */
.L_x_64:
[----:B------:R-:W-:Y:S01]  /*0200*/  ISETP.GE.U32.AND P0, PT, R7, R16, PT ;  /* 0x000000100700720c */ /* 0x000fe20003f06070 */
[----:B------:R-:W-:-:S12]  /*0210*/  BSSY.RECONVERGENT B1, `(.L_x_66) ;  /* 0x000008b000017945 */ /* 0x000fd80003800200 */
[----:B------:R-:W-:Y:S05]  /*0220*/  @P0 BRA `(.L_x_67) ;  /* 0x0000000800240947 */ /* 0x000fea0003800000 */
[----:B------:R-:W-:Y:S01]  /*0230*/  LOP3.LUT R9, RZ, R7, RZ, 0x33, !PT ;  /* 0x00000007ff097212 */ /* 0x000fe200078e33ff */
[----:B------:R-:W-:Y:S04]  /*0240*/  BSSY.RECONVERGENT B2, `(.L_x_68) ;  /* 0x0000043000027945 */ /* 0x000fe80003800200 */
[----:B------:R-:W-:-:S05]  /*0250*/  IMAD.IADD R9, R9, 0x1, R16 ;  /* 0x0000000109097824 */ /* 0x000fca00078e0210 */
[C---:B------:R-:W-:Y:S02]  /*0260*/  ISETP.GE.U32.AND P1, PT, R9.reuse, 0x1e00, PT ;  /* 0x00001e000900780c */ /* 0x040fe40003f26070 */
[----:B------:R-:W-:-:S04]  /*0270*/  LEA.HI R4, R9, 0x1, RZ, 0x17 ;  /* 0x0000000109047811 */ /* 0x000fc800078fb8ff */
[----:B------:R-:W-:-:S04]  /*0280*/  LOP3.LUT R27, R4, 0xf, RZ, 0xc0, !PT ;  /* 0x0000000f041b7812 */ /* 0x000fc800078ec0ff */
[----:B------:R-:W-:-:S03]  /*0290*/  ISETP.NE.AND P0, PT, R27, RZ, PT ;  /* 0x000000ff1b00720c */ /* 0x000fc60003f05270 */
[----:B------:R-:W-:Y:S10]  /*02a0*/  @!P1 BRA `(.L_x_69) ;  /* 0x0000000000f09947 */ /* 0x000ff40003800000 */
[----:B------:R-:W0:Y:S01]  /*02b0*/  LDC.64 R8, c[0x0][0x380] ;  /* 0x0000e000ff087b82 */ /* 0x000e220000000a00 */
[----:B------:R-:W-:-:S05]  /*02c0*/  LOP3.LUT R6, R4, 0xfffff0, RZ, 0xc0, !PT ;  /* 0x00fffff004067812 */ /* 0x000fca00078ec0ff */
[----:B------:R-:W-:Y:S02]  /*02d0*/  IMAD.MOV R6, RZ, RZ, -R6 ;  /* 0x000000ffff067224 */ /* 0x000fe400078e0a06 */
[----:B0-----:R-:W-:-:S03]  /*02e0*/  IMAD.WIDE.U32 R8, R7, 0x4, R8 ;  /* 0x0000000407087825 */ /* 0x001fc600078e0008 */
[----:B------:R-:W-:-:S05]  /*02f0*/  IADD3 R8, P1, PT, R8, 0x4000, RZ ;  /* 0x0000400008087810 */ /* 0x000fca0007f3e0ff */
[----:B------:R-:W-:-:S08]  /*0300*/  IMAD.X R9, RZ, RZ, R9, P1 ;  /* 0x000000ffff097224 */ /* 0x000fd000008e0609 */
.L_x_70:
        /* <DEDUP_REMOVED lines=16> */
[----:B------:R-:W-:-:S02]  /*0410*/  VIADD R6, R6, 0x10 ;  /* 0x0000001006067836 */ /* 0x000fc40000000000 */
[----:B------:R-:W-:Y:S01]  /*0420*/  VIADD R7, R7, 0x2000 ;  /* 0x0000200007077836 */ /* 0x000fe20000000000 */
[----:B--2---:R-:W-:Y:S02]  /*0430*/  LOP3.LUT R19, R19, 0x1, RZ, 0xc0, !PT ;  /* 0x0000000113137812 */ /* 0x004fe400078ec0ff */
[----:B---3--:R-:W-:-:S04]  /*0440*/  LOP3.LUT R20, R20, 0x1, RZ, 0xc0, !PT ;  /* 0x0000000114147812 */ /* 0x008fc800078ec0ff */
[----:B------:R-:W-:Y:S02]  /*0450*/  IADD3 R3, P1, P2, R20, R3, R19 ;  /* 0x0000000314037210 */ /* 0x000fe40007a3e013 */
[----:B----4-:R-:W-:Y:S02]  /*0460*/  LOP3.LUT R20, R21, 0x1, RZ, 0xc0, !PT ;  /* 0x0000000115147812 */ /* 0x010fe400078ec0ff */
[----:B-----5:R-:W-:Y:S02]  /*0470*/  LOP3.LUT R19, R22, 0x1, RZ, 0xc0, !PT ;  /* 0x0000000116137812 */ /* 0x020fe400078ec0ff */
[----:B------:R-:W-:Y:S02]  /*0480*/  IADD3.X R21, PT, PT, RZ, R2, RZ, P1, P2 ;  /* 0x00000002ff157210 */ /* 0x000fe40000fe44ff */
[----:B------:R-:W-:Y:S02]  /*0490*/  IADD3 R19, P3, P4, R19, R3, R20 ;  /* 0x0000000313137210 */ /* 0x000fe40007c7e014 */
[----:B------:R-:W-:-:S02]  /*04a0*/  LOP3.LUT R20, R23, 0x1, RZ, 0xc0, !PT ;  /* 0x0000000117147812 */ /* 0x000fc400078ec0ff */
[----:B------:R-:W-:-:S04]  /*04b0*/  LOP3.LUT R3, R24, 0x1, RZ, 0xc0, !PT ;  /* 0x0000000118037812 */ /* 0x000fc800078ec0ff */
[----:B------:R-:W-:Y:S02]  /*04c0*/  IADD3 R3, P5, P6, R3, R19, R20 ;  /* 0x0000001303037210 */ /* 0x000fe40007ebe014 */
        /* <DEDUP_REMOVED lines=14> */
[----:B------:R-:W-:Y:S02]  /*05b0*/  IADD3 R3, P1, P2, R3, R14, R2 ;  /* 0x0000000e03037210 */ /* 0x000fe40007a3e002 */
[----:B------:R-:W-:Y:S02]  /*05c0*/  IADD3.X R2, PT, PT, RZ, R12, RZ, P3, P4 ;  /* 0x0000000cff027210 */ /* 0x000fe40001fe84ff */
[----:B------:R-:W-:Y:S02]  /*05d0*/  ISETP.NE.AND P3, PT, R6, RZ, PT ;  /* 0x000000ff0600720c */ /* 0x000fe40003f65270 */
[----:B------:R-:W-:Y:S02]  /*05e0*/  LOP3.LUT R11, R11, 0x1, RZ, 0xc0, !PT ;  /* 0x000000010b0b7812 */ /* 0x000fe400078ec0ff */
[----:B------:R-:W-:Y:S02]  /*05f0*/  LOP3.LUT R10, R10, 0x1, RZ, 0xc0, !PT ;  /* 0x000000010a0a7812 */ /* 0x000fe400078ec0ff */
[----:B------:R-:W-:-:S02]  /*0600*/  IADD3.X R2, PT, PT, RZ, R2, RZ, P6, P5 ;  /* 0x00000002ff027210 */ /* 0x000fc400037ea4ff */
[----:B------:R-:W-:Y:S02]  /*0610*/  IADD3 R8, P6, PT, R8, 0x8000, RZ ;  /* 0x0000800008087810 */ /* 0x000fe40007fde0ff */
[----:B------:R-:W-:Y:S02]  /*0620*/  IADD3 R3, P4, P5, R10, R3, R11 ;  /* 0x000000030a037210 */ /* 0x000fe40007d9e00b */
[----:B------:R-:W-:Y:S01]  /*0630*/  IADD3.X R2, PT, PT, RZ, R2, RZ, P1, P2 ;  /* 0x00000002ff027210 */ /* 0x000fe20000fe44ff */
[----:B------:R-:W-:-:S03]  /*0640*/  IMAD.X R9, RZ, RZ, R9, P6 ;  /* 0x000000ffff097224 */ /* 0x000fc600030e0609 */
[----:B------:R-:W-:Y:S01]  /*0650*/  IADD3.X R2, PT, PT, RZ, R2, RZ, P4, P5 ;  /* 0x00000002ff027210 */ /* 0x000fe200027ea4ff */
[----:B------:R-:W-:Y:S06]  /*0660*/  @P3 BRA `(.L_x_70) ;  /* 0xfffffffc00283947 */ /* 0x000fec000383ffff */
.L_x_69:
[----:B------:R-:W-:Y:S05]  /*0670*/  BSYNC.RECONVERGENT B2 ;  /* 0x0000000000027941 */ /* 0x000fea0003800200 */
.L_x_68:
[----:B------:R-:W-:Y:S05]  /*0680*/  @!P0 BRA `(.L_x_67) ;  /* 0x00000004000c8947 */ /* 0x000fea0003800000 */
[----:B------:R-:W-:Y:S01]  /*0690*/  ISETP.GE.U32.AND P1, PT, R27, 0x8, PT ;  /* 0x000000081b00780c */ /* 0x000fe20003f26070 */
[----:B------:R-:W-:Y:S01]  /*06a0*/  BSSY.RECONVERGENT B2, `(.L_x_71) ;  /* 0x000001f000027945 */ /* 0x000fe20003800200 */
[----:B------:R-:W-:-:S04]  /*06b0*/  LOP3.LUT R18, R4, 0x7, RZ, 0xc0, !PT ;  /* 0x0000000704127812 */ /* 0x000fc800078ec0ff */
[----:B------:R-:W-:-:S07]  /*06c0*/  ISETP.NE.AND P0, PT, R18, RZ, PT ;  /* 0x000000ff1200720c */ /* 0x000fce0003f05270 */
[----:B------:R-:W-:Y:S06]  /*06d0*/  @!P1 BRA `(.L_x_72) ;  /* 0x00000000006c9947 */ /* 0x000fec0003800000 */
[----:B------:R-:W0:Y:S02]  /*06e0*/  LDC.64 R8, c[0x0][0x380] ;  /* 0x0000e000ff087b82 */ /* 0x000e240000000a00 */
[----:B0-----:R-:W-:-:S05]  /*06f0*/  IMAD.WIDE R8, R7, 0x4, R8 ;  /* 0x0000000407087825 */ /* 0x001fca00078e0208 */
        /* <DEDUP_REMOVED lines=13> */
[----:B-----5:R-:W-:-:S04]  /*07d0*/  LOP3.LUT R10, R12, 0x1, RZ, 0xc0, !PT ;  /* 0x000000010c0a7812 */ /* 0x020fc800078ec0ff */
[----:B------:R-:W-:Y:S02]  /*07e0*/  IADD3 R10, P5, P6, R10, R3, R11 ;  /* 0x000000030a0a7210 */ /* 0x000fe40007ebe00b */
[----:B------:R-:W-:Y:S02]  /*07f0*/  LOP3.LUT R6, R13, 0x1, RZ, 0xc0, !PT ;  /* 0x000000010d067812 */ /* 0x000fe400078ec0ff */
[----:B------:R-:W-:-:S04]  /*0800*/  LOP3.LUT R3, R14, 0x1, RZ, 0xc0, !PT ;  /* 0x000000010e037812 */ /* 0x000fc800078ec0ff */
[----:B------:R-:W-:Y:S02]  /*0810*/  IADD3 R3, P1, P2, R3, R10, R6 ;  /* 0x0000000a03037210 */ /* 0x000fe40007a3e006 */
[----:B------:R-:W-:Y:S02]  /*0820*/  IADD3.X R6, PT, PT, RZ, R2, RZ, P3, P4 ;  /* 0x00000002ff067210 */ /* 0x000fe40001fe84ff */
[----:B------:R-:W-:Y:S02]  /*0830*/  LOP3.LUT R2, R15, 0x1, RZ, 0xc0, !PT ;  /* 0x000000010f027812 */ /* 0x000fe400078ec0ff */
[----:B------:R-:W-:Y:S02]  /*0840*/  LOP3.LUT R17, R17, 0x1, RZ, 0xc0, !PT ;  /* 0x0000000111117812 */ /* 0x000fe400078ec0ff */
[----:B------:R-:W-:Y:S02]  /*0850*/  IADD3.X R6, PT, PT, RZ, R6, RZ, P5, P6 ;  /* 0x00000006ff067210 */ /* 0x000fe40002fec4ff */
[----:B------:R-:W-:-:S02]  /*0860*/  IADD3 R3, P3, P4, R17, R3, R2 ;  /* 0x0000000311037210 */ /* 0x000fc40007c7e002 */
[----:B------:R-:W-:-:S04]  /*0870*/  IADD3.X R2, PT, PT, RZ, R6, RZ, P1, P2 ;  /* 0x00000006ff027210 */ /* 0x000fc80000fe44ff */
[----:B------:R-:W-:-:S07]  /*0880*/  IADD3.X R2, PT, PT, RZ, R2, RZ, P3, P4 ;  /* 0x00000002ff027210 */ /* 0x000fce0001fe84ff */
.L_x_72:
[----:B------:R-:W-:Y:S05]  /*0890*/  BSYNC.RECONVERGENT B2 ;  /* 0x0000000000027941 */ /* 0x000fea0003800200 */
.L_x_71:
        /* <DEDUP_REMOVED lines=21> */
.L_x_74:
[----:B------:R-:W-:Y:S05]  /*09f0*/  BSYNC.RECONVERGENT B2 ;  /* 0x0000000000027941 */ /* 0x000fea0003800200 */
.L_x_73:
[----:B------:R-:W-:Y:S05]  /*0a00*/  @!P1 BRA `(.L_x_67) ;  /* 0x00000000002c9947 */ /* 0x000fea0003800000 */
[----:B------:R-:W0:Y:S01]  /*0a10*/  LDC.64 R10, c[0x0][0x380] ;  /* 0x0000e000ff0a7b82 */ /* 0x000e220000000a00 */
[----:B------:R-:W-:-:S07]  /*0a20*/  IMAD.MOV R4, RZ, RZ, -R4 ;  /* 0x000000ffff047224 */ /* 0x000fce00078e0a04 */
.L_x_75:
[----:B0-----:R-:W-:-:S06]  /*0a30*/  IMAD.WIDE R8, R7, 0x4, R10 ;  /* 0x0000000407087825 */ /* 0x001fcc00078e020a */
        /* <DEDUP_REMOVED lines=8> */
.L_x_67:
[----:B------:R-:W-:Y:S05]  /*0ac0*/  BSYNC.RECONVERGENT B1 ;  /* 0x0000000000017941 */ /* 0x000fea0003800200 */
.L_x_66:
[----:B------:R-:W-:-:S04]  /*0ad0*/  ISETP.GE.U32.AND P0, PT, R16, 0x200, PT ;  /* 0x000002001000780c */ /* 0x000fc80003f06070 */
[----:B------:R-:W-:-:S13]  /*0ae0*/  ISETP.GE.U32.AND.EX P0, PT, R0, RZ, PT, P0 ;  /* 0x000000ff0000720c */ /* 0x000fda0003f06100 */
[----:B------:R-:W-:Y:S05]  /*0af0*/  @!P0 BRA `(.L_x_76) ;  /* 0x00000004002c8947 */ /* 0x000fea0003800000 */
[----:B------:R-:W0:Y:S01]  /*0b00*/  S2R R8, SR_LANEID ;  /* 0x0000000000087919 */ /* 0x000e220000000000 */
[----:B------:R-:W-:Y:S01]  /*0b10*/  ISETP.NE.AND P5, PT, R5, RZ, PT ;  /* 0x000000ff0500720c */ /* 0x000fe20003fa5270 */
        /* <DEDUP_REMOVED lines=39> */
[----:B-1----:R-:W-:-:S03]  /*0d90*/  SEL R3, R3, RZ, !P0 ;  /* 0x000000ff03037207 */ /* 0x002fc60004000000 */
        /* <DEDUP_REMOVED lines=9> */
[----:B-1----:R-:W0:Y:S04]  /*0e30*/  LDS.128 R4, [UR4+0x20] ;  /* 0x00002004ff047984 */ /* 0x002e280008000c00 */
[----:B------:R-:W1:Y:S04]  /*0e40*/  LDS.128 R8, [UR4+0x30] ;  /* 0x00003004ff087984 */ /* 0x000e680008000c00 */
[----:B------:R-:W2:Y:S04]  /*0e50*/  LDS.128 R12, [UR4+0x40] ;  /* 0x00004004ff0c7984 */ /* 0x000ea80008000c00 */
[----:B------:R-:W3:Y:S04]  /*0e60*/  LDS.128 R16, [UR4+0x50] ;  /* 0x00005004ff107984 */ /* 0x000ee80008000c00 */
[----:B------:R-:W4:Y:S04]  /*0e70*/  LDS.128 R20, [UR4+0x60] ;  /* 0x00006004ff147984 */ /* 0x000f280008000c00 */
[----:B------:R-:W5:Y:S04]  /*0e80*/  LDS.128 R24, [UR4+0x70] ;  /* 0x00007004ff187984 */ /* 0x000f680008000c00 */
[----:B------:R-:W5:Y:S01]  /*0e90*/  LDS.128 R28, [UR4+0x80] ;  /* 0x00008004ff1c7984 */ /* 0x000f620008000c00 */
[----:B0-----:R-:W-:-:S04]  /*0ea0*/  IADD3 R35, P0, P1, R4, R32, R2 ;  /* 0x0000002004237210 */ /* 0x001fc8000791e002 */
[----:B-1----:R-:W-:Y:S02]  /*0eb0*/  IADD3 R35, P2, P3, R8, R35, R6 ;  /* 0x0000002308237210 */ /* 0x002fe40007b5e006 */
[----:B------:R-:W-:Y:S02]  /*0ec0*/  IADD3.X R5, PT, PT, R5, R33, R3, P0, P1 ;  /* 0x0000002105057210 */ /* 0x000fe400007e2403 */
[----:B--2---:R-:W-:Y:S02]  /*0ed0*/  IADD3 R3, P0, P1, R12, R35, R10 ;  /* 0x000000230c037210 */ /* 0x004fe4000791e00a */
[----:B------:R-:W-:Y:S02]  /*0ee0*/  IADD3.X R7, PT, PT, R9, R5, R7, P2, P3 ;  /* 0x0000000509077210 */ /* 0x000fe400017e6407 */
[----:B---3--:R-:W-:Y:S02]  /*0ef0*/  IADD3 R3, P2, P3, R16, R3, R14 ;  /* 0x0000000310037210 */ /* 0x008fe40007b5e00e */
[----:B------:R-:W-:-:S02]  /*0f00*/  IADD3.X R11, PT, PT, R13, R7, R11, P0, P1 ;  /* 0x000000070d0b7210 */ /* 0x000fc400007e240b */
[----:B----4-:R-:W-:Y:S02]  /*0f10*/  IADD3 R3, P0, P1, R20, R3, R18 ;  /* 0x0000000314037210 */ /* 0x010fe4000791e012 */
[----:B------:R-:W-:Y:S02]  /*0f20*/  IADD3.X R15, PT, PT, R17, R11, R15, P2, P3 ;  /* 0x0000000b110f7210 */ /* 0x000fe400017e640f */
[----:B-----5:R-:W-:Y:S02]  /*0f30*/  IADD3 R3, P2, P3, R24, R3, R22 ;  /* 0x0000000318037210 */ /* 0x020fe40007b5e016 */
[----:B------:R-:W-:Y:S02]  /*0f40*/  IADD3.X R19, PT, PT, R21, R15, R19, P0, P1 ;  /* 0x0000000f15137210 */ /* 0x000fe400007e2413 */
[----:B------:R-:W-:Y:S02]  /*0f50*/  IADD3 R3, P0, P1, R28, R3, R26 ;  /* 0x000000031c037210 */ /* 0x000fe4000791e01a */
[----:B------:R-:W-:-:S02]  /*0f60*/  IADD3.X R23, PT, PT, R25, R19, R23, P2, P3 ;  /* 0x0000001319177210 */ /* 0x000fc400017e6417 */
[----:B------:R-:W-:Y:S02]  /*0f70*/  IADD3 R2, P2, PT, R3, R30, RZ ;  /* 0x0000001e03027210 */ /* 0x000fe40007f5e0ff */
[----:B------:R-:W-:-:S05]  /*0f80*/  IADD3.X R3, PT, PT, R29, R23, R27, P0, P1 ;  /* 0x000000171d037210 */ /* 0x000fca00007e241b */
[----:B------:R-:W-:Y:S01]  /*0f90*/  IMAD.X R3, R3, 0x1, R31, P2 ;  /* 0x0000000103037824 */ /* 0x000fe200010e061f */
[----:B------:R-:W-:Y:S06]  /*0fa0*/  BRA `(.L_x_77) ;  /* 0x0000001800f87947 */ /* 0x000fec0003800000 */
.L_x_76:
[C---:B------:R-:W-:Y:S02]  /*0fb0*/  LOP3.LUT R4, R5.reuse, 0x3e0, RZ, 0xc0, !PT ;  /* 0x000003e005047812 */ /* 0x040fe400078ec0ff */
[----:B------:R-:W-:Y:S02]  /*0fc0*/  ISETP.NE.AND P5, PT, R5, RZ, PT ;  /* 0x000000ff0500720c */ /* 0x000fe40003fa5270 */
[----:B------:R-:W-:Y:S01]  /*0fd0*/  LOP3.LUT R9, RZ, R4, RZ, 0x33, !PT ;  /* 0x00000004ff097212 */ /* 0x000fe200078e33ff */
[----:B------:R-:W-:Y:S02]  /*0fe0*/  VIADD R7, R4, 0x20 ;  /* 0x0000002004077836 */ /* 0x000fe40000000000 */
[----:B------:R-:W0:Y:S03]  /*0ff0*/  S2R R4, SR_LANEID ;  /* 0x0000000000047919 */ /* 0x000e260000000000 */
[----:B------:R-:W-:Y:S01]  /*1000*/  ISETP.GT.U32.AND P0, PT, R7, R16, PT ;  /* 0x000000100700720c */ /* 0x000fe20003f04070 */
[----:B------:R-:W-:-:S05]  /*1010*/  IMAD.IADD R7, R9, 0x1, R16 ;  /* 0x0000000109077824 */ /* 0x000fca00078e0210 */
        /* <DEDUP_REMOVED lines=14> */
[----:B------:R-:W-:Y:S01]  /*1100*/  IADD3 R11, P1, PT, R6, R9, RZ ;  /* 0x00000009060b7210 */ /* 0x000fe20007f3e0ff */
[----:B------:R-:W-:Y:S01]  /*1110*/  VIADD R6, R4, 0x4 ;  /* 0x0000000404067836 */ /* 0x000fe20000000000 */
[----:B-1----:R-:W-:-:S03]  /*1120*/  SEL R8, R8, RZ, !P0 ;  /* 0x000000ff08087207 */ /* 0x002fc60004000000 */
[----:B------:R-:W0:Y:S01]  /*1130*/  SHFL.DOWN PT, R2, R11, 0x4, R7 ;  /* 0x088000000b027989 */ /* 0x000e2200000e0007 */
[----:B------:R-:W-:Y:S01]  /*1140*/  ISETP.GT.AND P0, PT, R6, R7, PT ;  /* 0x000000070600720c */ /* 0x000fe20003f04270 */
[----:B------:R-:W-:Y:S02]  /*1150*/  IMAD.X R8, R8, 0x1, R12, P1 ;  /* 0x0000000108087824 */ /* 0x000fe400008e060c */
[C---:B------:R-:W-:Y:S01]  /*1160*/  VIADD R6, R4.reuse, 0x8 ;  /* 0x0000000804067836 */ /* 0x040fe20000000000 */
[----:B------:R-:W1:Y:S01]  /*1170*/  @!P2 S2R R12, SR_CgaCtaId ;  /* 0x00000000000ca919 */ /* 0x000e620000008800 */
[----:B------:R-:W-:Y:S01]  /*1180*/  VIADD R4, R4, 0x10 ;  /* 0x0000001004047836 */ /* 0x000fe20000000000 */
[----:B------:R-:W2:Y:S01]  /*1190*/  SHFL.DOWN PT, R3, R8, 0x4, R7 ;  /* 0x0880000008037989 */ /* 0x000ea200000e0007 */
        /* <DEDUP_REMOVED lines=9> */
[----:B------:R-:W-:Y:S02]  /*1230*/  @!P2 MOV R9, 0x400 ;  /* 0x000004000009a802 */ /* 0x000fe40000000f00 */
[----:B--2---:R-:W-:Y:S01]  /*1240*/  SEL R3, R3, RZ, !P0 ;  /* 0x000000ff03037207 */ /* 0x004fe20004000000 */
[----:B------:R-:W0:Y:S01]  /*1250*/  SHFL.DOWN PT, R2, R6, 0x10, R7 ;  /* 0x0a00000006027989 */ /* 0x000e2200000e0007 */
[----:B------:R-:W-:Y:S02]  /*1260*/  ISETP.GT.AND P0, PT, R4, R7, PT ;  /* 0x000000070400720c */ /* 0x000fe40003f04270 */
[----:B------:R-:W-:Y:S01]  /*1270*/  @!P2 SHF.R.U32.HI R4, RZ, 0x2, R5 ;  /* 0x00000002ff04a819 */ /* 0x000fe20000011605 */
[----:B------:R-:W-:Y:S01]  /*1280*/  IMAD.X R8, R3, 0x1, R10, P1 ;  /* 0x0000000103087824 */ /* 0x000fe200008e060a */
[----:B-1----:R-:W-:-:S02]  /*1290*/  @!P2 LEA R9, R12, R9, 0x18 ;  /* 0x000000090c09a211 */ /* 0x002fc400078ec0ff */
[----:B------:R-:W-:Y:S02]  /*12a0*/  @!P2 LOP3.LUT R4, R4, 0xf8, RZ, 0xc0, !PT ;  /* 0x000000f80404a812 */ /* 0x000fe400078ec0ff */
[----:B------:R-:W1:Y:S03]  /*12b0*/  SHFL.DOWN PT, R3, R8, 0x10, R7 ;  /* 0x0a00000008037989 */ /* 0x000e6600000e0007 */
[----:B------:R-:W-:Y:S01]  /*12c0*/  @!P2 IMAD.IADD R9, R4, 0x1, R9 ;  /* 0x000000010409a824 */ /* 0x000fe200078e0209 */
[----:B0-----:R-:W-:-:S04]  /*12d0*/  SEL R2, R2, RZ, !P0 ;  /* 0x000000ff02027207 */ /* 0x001fc80004000000 */
[----:B------:R-:W-:Y:S02]  /*12e0*/  IADD3 R2, P1, PT, R2, R6, RZ ;  /* 0x0000000602027210 */ /* 0x000fe40007f3e0ff */
[----:B-1----:R-:W-:-:S05]  /*12f0*/  SEL R3, R3, RZ, !P0 ;  /* 0x000000ff03037207 */ /* 0x002fca0004000000 */
[----:B------:R-:W-:-:S05]  /*1300*/  IMAD.X R3, R3, 0x1, R8, P1 ;  /* 0x0000000103037824 */ /* 0x000fca00008e0608 */
[----:B------:R0:W-:Y:S01]  /*1310*/  @!P2 STS.64 [R9+0x10], R2 ;  /* 0x000010020900a388 */ /* 0x0001e20000000a00 */
[----:B------:R-:W-:Y:S06]  /*1320*/  BAR.SYNC.DEFER_BLOCKING 0x0 ;  /* 0x0000000000007b1d */ /* 0x000fec0000010000 */
[----:B------:R-:W-:Y:S05]  /*1330*/  @P5 BRA `(.L_x_77) ;  /* 0x0000001800145947 */ /* 0x000fea0003800000 */
[----:B------:R-:W1:Y:S01]  /*1340*/  S2UR UR5, SR_CgaCtaId ;  /* 0x00000000000579c3 */ /* 0x000e620000008800 */
[----:B------:R-:W-:Y:S01]  /*1350*/  UMOV UR4, 0x400 ;  /* 0x0000040000047882 */ /* 0x000fe20000000000 */
[C---:B------:R-:W-:Y:S02]  /*1360*/  ISETP.GT.U32.AND P0, PT, R16.reuse, 0x20, PT ;  /* 0x000000201000780c */ /* 0x040fe40003f04070 */
[----:B------:R-:W-:Y:S02]  /*1370*/  ISETP.GT.U32.AND P1, PT, R16, 0x40, PT ;  /* 0x000000401000780c */ /* 0x000fe40003f24070 */
[----:B------:R-:W-:Y:S02]  /*1380*/  ISETP.GT.U32.AND.EX P0, PT, R0, RZ, PT, P0 ;  /* 0x000000ff0000720c */ /* 0x000fe40003f04100 */
[----:B------:R-:W-:Y:S02]  /*1390*/  ISETP.GT.U32.AND P2, PT, R16, 0x60, PT ;  /* 0x000000601000780c */ /* 0x000fe40003f44070 */
[----:B------:R-:W-:-:S02]  /*13a0*/  ISETP.GT.U32.AND.EX P1, PT, R0, RZ, PT, P1 ;  /* 0x000000ff0000720c */ /* 0x000fc40003f24110 */
[----:B------:R-:W-:-:S04]  /*13b0*/  ISETP.GT.U32.AND P6, PT, R16, 0x140, PT ;  /* 0x000001401000780c */ /* 0x000fc80003fc4070 */
[----:B------:R-:W-:Y:S01]  /*13c0*/  ISETP.GT.U32.AND.EX P6, PT, R0, RZ, PT, P6 ;  /* 0x000000ff0000720c */ /* 0x000fe20003fc4160 */
[----:B-1----:R-:W-:-:S09]  /*13d0*/  ULEA UR4, UR5, UR4, 0x18 ;  /* 0x0000000405047291 */ /* 0x002fd2000f8ec0ff */
[----:B------:R-:W1:Y:S04]  /*13e0*/  LDS.64 R18, [UR4+0x18] ;  /* 0x00001804ff127984 */ /* 0x000e680008000a00 */
[----:B------:R-:W2:Y:S04]  /*13f0*/  LDS.128 R20, [UR4+0x20] ;  /* 0x00002004ff147984 */ /* 0x000ea80008000c00 */
[----:B------:R-:W3:Y:S04]  /*1400*/  LDS.128 R4, [UR4+0x30] ;  /* 0x00003004ff047984 */ /* 0x000ee80008000c00 */
[----:B0-----:R-:W0:Y:S04]  /*1410*/  LDS.128 R8, [UR4+0x40] ;  /* 0x00004004ff087984 */ /* 0x001e280008000c00 */
[----:B------:R-:W4:Y:S01]  /*1420*/  LDS.128 R12, [UR4+0x50] ;  /* 0x00005004ff0c7984 */ /* 0x000f220008000c00 */
[----:B-1----:R-:W-:-:S02]  /*1430*/  SEL R25, R18, RZ, P0 ;  /* 0x000000ff12197207 */ /* 0x002fc40000000000 */
[----:B------:R-:W-:Y:S02]  /*1440*/  SEL R29, R19, RZ, P0 ;  /* 0x000000ff131d7207 */ /* 0x000fe40000000000 */
[----:B------:R-:W-:Y:S02]  /*1450*/  ISETP.GT.U32.AND.EX P0, PT, R0, RZ, PT, P2 ;  /* 0x000000ff0000720c */ /* 0x000fe40003f04120 */
[----:B--2---:R-:W-:Y:S02]  /*1460*/  SEL R19, R20, RZ, P1 ;  /* 0x000000ff14137207 */ /* 0x004fe40000800000 */
[----:B------:R-:W-:Y:S02]  /*1470*/  SEL R24, R21, RZ, P1 ;  /* 0x000000ff15187207 */ /* 0x000fe40000800000 */
[----:B------:R-:W-:Y:S02]  /*1480*/  ISETP.GT.U32.AND P1, PT, R16, 0x80, PT ;  /* 0x000000801000780c */ /* 0x000fe40003f24070 */
[----:B------:R-:W-:-:S02]  /*1490*/  SEL R18, R22, RZ, P0 ;  /* 0x000000ff16127207 */ /* 0x000fc40000000000 */
[----:B------:R-:W-:Y:S02]  /*14a0*/  SEL R17, R23, RZ, P0 ;  /* 0x000000ff17117207 */ /* 0x000fe40000000000 */
[----:B------:R-:W-:Y:S01]  /*14b0*/  IADD3 R2, P2, P3, R19, R25, R2 ;  /* 0x0000001913027210 */ /* 0x000fe20007b5e002 */
[----:B------:R-:W1:Y:S01]  /*14c0*/  LDS.128 R20, [UR4+0x60] ;  /* 0x00006004ff147984 */ /* 0x000e620008000c00 */
[----:B------:R-:W-:Y:S02]  /*14d0*/  ISETP.GT.U32.AND.EX P0, PT, R0, RZ, PT, P1 ;  /* 0x000000ff0000720c */ /* 0x000fe40003f04110 */
[----:B------:R-:W-:Y:S02]  /*14e0*/  ISETP.GT.U32.AND P1, PT, R16, 0xa0, PT ;  /* 0x000000a01000780c */ /* 0x000fe40003f24070 */
[----:B------:R-:W-:Y:S02]  /*14f0*/  IADD3.X R29, PT, PT, R24, R29, R3, P2, P3 ;  /* 0x0000001d181d7210 */ /* 0x000fe400017e6403 */
[----:B---3--:R-:W-:Y:S01]  /*1500*/  SEL R19, R4, RZ, P0 ;  /* 0x000000ff04137207 */ /* 0x008fe20000000000 */
[----:B------:R-:W2:Y:S01]  /*1510*/  LDS.128 R24, [UR4+0x70] ;  /* 0x00007004ff187984 */ /* 0x000ea20008000c00 */
[----:B------:R-:W-:-:S02]  /*1520*/  SEL R28, R5, RZ, P0 ;  /* 0x000000ff051c7207 */ /* 0x000fc40000000000 */
[----:B------:R-:W-:Y:S02]  /*1530*/  ISETP.GT.U32.AND.EX P0, PT, R0, RZ, PT, P1 ;  /* 0x000000ff0000720c */ /* 0x000fe40003f04110 */
[----:B------:R-:W-:Y:S02]  /*1540*/  IADD3 R19, P2, P3, R19, R2, R18 ;  /* 0x0000000213137210 */ /* 0x000fe40007b5e012 */
[----:B------:R-:W-:Y:S02]  /*1550*/  SEL R3, R6, RZ, P0 ;  /* 0x000000ff06037207 */ /* 0x000fe40000000000 */
[----:B------:R-:W-:Y:S02]  /*1560*/  SEL R18, R7, RZ, P0 ;  /* 0x000000ff07127207 */ /* 0x000fe40000000000 */
[----:B------:R-:W3:Y:S01]  /*1570*/  LDS.128 R4, [UR4+0x80] ;  /* 0x00008004ff047984 */ /* 0x000ee20008000c00 */
[----:B------:R-:W-:Y:S02]  /*1580*/  ISETP.GT.U32.AND P1, PT, R16, 0xc0, PT ;  /* 0x000000c01000780c */ /* 0x000fe40003f24070 */
[----:B------:R-:W-:-:S02]  /*1590*/  IADD3.X R28, PT, PT, R28, R29, R17, P2, P3 ;  /* 0x0000001d1c1c7210 */ /* 0x000fc400017e6411 */
[----:B------:R-:W-:Y:S02]  /*15a0*/  ISETP.GT.U32.AND.EX P0, PT, R0, RZ, PT, P1 ;  /* 0x000000ff0000720c */ /* 0x000fe40003f04110 */
[C---:B------:R-:W-:Y:S02]  /*15b0*/  ISETP.GT.U32.AND P1, PT, R16.reuse, 0xe0, PT ;  /* 0x000000e01000780c */ /* 0x040fe40003f24070 */
[----:B------:R-:W-:Y:S02]  /*15c0*/  ISETP.GT.U32.AND P2, PT, R16, 0x100, PT ;  /* 0x000001001000780c */ /* 0x000fe40003f44070 */
[----:B0-----:R-:W-:Y:S02]  /*15d0*/  SEL R2, R8, RZ, P0 ;  /* 0x000000ff08027207 */ /* 0x001fe40000000000 */
[----:B------:R-:W-:Y:S02]  /*15e0*/  SEL R17, R9, RZ, P0 ;  /* 0x000000ff09117207 */ /* 0x000fe40000000000 */
[----:B------:R-:W-:-:S02]  /*15f0*/  ISETP.GT.U32.AND.EX P0, PT, R0, RZ, PT, P1 ;  /* 0x000000ff0000720c */ /* 0x000fc40003f04110 */
[----:B------:R-:W-:Y:S02]  /*1600*/  ISETP.GT.U32.AND.EX P1, PT, R0, RZ, PT, P2 ;  /* 0x000000ff0000720c */ /* 0x000fe40003f24120 */
[----:B------:R-:W-:Y:S02]  /*1610*/  ISETP.GT.U32.AND P2, PT, R16, 0x120, PT ;  /* 0x000001201000780c */ /* 0x000fe40003f44070 */
[----:B------:R-:W-:Y:S02]  /*1620*/  IADD3 R2, P3, P4, R2, R19, R3 ;  /* 0x0000001302027210 */ /* 0x000fe40007c7e003 */
[----:B------:R-:W-:Y:S02]  /*1630*/  SEL R3, R10, RZ, P0 ;  /* 0x000000ff0a037207 */ /* 0x000fe40000000000 */
[----:B------:R-:W-:Y:S02]  /*1640*/  SEL R9, R11, RZ, P0 ;  /* 0x000000ff0b097207 */ /* 0x000fe40000000000 */
[----:B------:R-:W-:-:S02]  /*1650*/  ISETP.GT.U32.AND.EX P0, PT, R0, RZ, PT, P2 ;  /* 0x000000ff0000720c */ /* 0x000fc40003f04120 */
[----:B----4-:R-:W-:Y:S02]  /*1660*/  SEL R8, R12, RZ, P1 ;  /* 0x000000ff0c087207 */ /* 0x010fe40000800000 */
[----:B------:R-:W-:Y:S02]  /*1670*/  IADD3.X R12, PT, PT, R17, R28, R18, P3, P4 ;  /* 0x0000001c110c7210 */ /* 0x000fe40001fe8412 */
[----:B------:R-:W-:Y:S02]  /*1680*/  SEL R11, R14, RZ, P0 ;  /* 0x000000ff0e0b7207 */ /* 0x000fe40000000000 */
[----:B------:R-:W-:Y:S02]  /*1690*/  ISETP.GT.U32.AND P4, PT, R16, 0x160, PT ;  /* 0x000001601000780c */ /* 0x000fe40003f84070 */
[----:B------:R-:W-:Y:S02]  /*16a0*/  SEL R10, R13, RZ, P1 ;  /* 0x000000ff0d0a7207 */ /* 0x000fe40000800000 */
[----:B------:R-:W-:-:S02]  /*16b0*/  SEL R14, R15, RZ, P0 ;  /* 0x000000ff0f0e7207 */ /* 0x000fc40000000000 */
[----:B------:R-:W-:Y:S02]  /*16c0*/  IADD3 R8, P1, P2, R8, R2, R3 ;  /* 0x0000000208087210 */ /* 0x000fe40007a3e003 */
[----:B------:R-:W-:Y:S02]  /*16d0*/  ISETP.GT.U32.AND P0, PT, R16, 0x180, PT ;  /* 0x000001801000780c */ /* 0x000fe40003f04070 */
[----:B------:R-:W-:Y:S02]  /*16e0*/  ISETP.GT.U32.AND.EX P4, PT, R0, RZ, PT, P4 ;  /* 0x000000ff0000720c */ /* 0x000fe40003f84140 */
[----:B-1----:R-:W-:Y:S02]  /*16f0*/  SEL R2, R20, RZ, P6 ;  /* 0x000000ff14027207 */ /* 0x002fe40003000000 */
[----:B------:R-:W-:Y:S02]  /*1700*/  IADD3.X R10, PT, PT, R10, R12, R9, P1, P2 ;  /* 0x0000000c0a0a7210 */ /* 0x000fe40000fe4409 */
[----:B------:R-:W-:-:S02]  /*1710*/  ISETP.GT.U32.AND.EX P0, PT, R0, RZ, PT, P0 ;  /* 0x000000ff0000720c */ /* 0x000fc40003f04100 */
[C---:B------:R-:W-:Y:S02]  /*1720*/  ISETP.GT.U32.AND P3, PT, R16.reuse, 0x1a0, PT ;  /* 0x000001a01000780c */ /* 0x040fe40003f64070 */
[----:B------:R-:W-:Y:S02]  /*1730*/  ISETP.GT.U32.AND P1, PT, R16, 0x1c0, PT ;  /* 0x000001c01000780c */ /* 0x000fe40003f24070 */
[----:B------:R-:W-:Y:S02]  /*1740*/  SEL R9, R21, RZ, P6 ;  /* 0x000000ff15097207 */ /* 0x000fe40003000000 */
[----:B------:R-:W-:Y:S02]  /*1750*/  SEL R3, R22, RZ, P4 ;  /* 0x000000ff16037207 */ /* 0x000fe40002000000 */
[----:B------:R-:W-:Y:S02]  /*1760*/  SEL R23, R23, RZ, P4 ;  /* 0x000000ff17177207 */ /* 0x000fe40002000000 */
[----:B------:R-:W-:-:S02]  /*1770*/  IADD3 R2, P6, P4, R2, R8, R11 ;  /* 0x0000000802027210 */ /* 0x000fc40007cde00b */
[----:B--2---:R-:W-:Y:S02]  /*1780*/  SEL R8, R24, RZ, P0 ;  /* 0x000000ff18087207 */ /* 0x004fe40000000000 */
[C---:B------:R-:W-:Y:S02]  /*1790*/  ISETP.GT.U32.AND.EX P3, PT, R0.reuse, RZ, PT, P3 ;  /* 0x000000ff0000720c */ /* 0x040fe40003f64130 */
[----:B------:R-:W-:Y:S02]  /*17a0*/  ISETP.GT.U32.AND.EX P1, PT, R0, RZ, PT, P1 ;  /* 0x000000ff0000720c */ /* 0x000fe40003f24110 */
[----:B------:R-:W-:Y:S02]  /*17b0*/  ISETP.GT.U32.AND P2, PT, R16, 0x1e0, PT ;  /* 0x000001e01000780c */ /* 0x000fe40003f44070 */
[----:B------:R-:W-:Y:S02]  /*17c0*/  IADD3.X R9, PT, PT, R9, R10, R14, P6, P4 ;  /* 0x0000000a09097210 */ /* 0x000fe400037e840e */
[----:B------:R-:W-:-:S02]  /*17d0*/  IADD3 R8, P6, P4, R8, R2, R3 ;  /* 0x0000000208087210 */ /* 0x000fc40007cde003 */
[----:B------:R-:W-:Y:S02]  /*17e0*/  SEL R2, R26, RZ, P3 ;  /* 0x000000ff1a027207 */ /* 0x000fe40001800000 */
[----:B---3--:R-:W-:Y:S02]  /*17f0*/  SEL R3, R4, RZ, P1 ;  /* 0x000000ff04037207 */ /* 0x008fe40000800000 */
[----:B------:R-:W-:Y:S02]  /*1800*/  ISETP.GT.U32.AND.EX P2, PT, R0, RZ, PT, P2 ;  /* 0x000000ff0000720c */ /* 0x000fe40003f44120 */
        /* <DEDUP_REMOVED lines=11> */
.L_x_63:
[----:B------:R-:W0:Y:S01]  /*18c0*/  S2R R4, SR_TID.X ;  /* 0x0000000000047919 */ /* 0x000e220000002100 */
[----:B------:R-:W0:Y:S02]  /*18d0*/  LDC.64 R2, c[0x0][0x380] ;  /* 0x0000e000ff027b82 */ /* 0x000e240000000a00 */
[----:B0-----:R-:W-:-:S05]  /*18e0*/  IMAD.WIDE.U32 R2, R4, 0x4, R2 ;  /* 0x0000000404027825 */ /* 0x001fca00078e0002 */
[----:B------:R-:W2:Y:S04]  /*18f0*/  LDG.E R5, desc[UR6][R2.64] ;  /* 0x0000000602057981 */ /* 0x000ea8000c1e1900 */
[----:B------:R-:W3:Y:S04]  /*1900*/  LDG.E R6, desc[UR6][R2.64+0x800] ;  /* 0x0008000602067981 */ /* 0x000ee8000c1e1900 */
[----:B------:R-:W4:Y:S04]  /*1910*/  LDG.E R7, desc[UR6][R2.64+0x1000] ;  /* 0x0010000602077981 */ /* 0x000f28000c1e1900 */
[----:B------:R-:W5:Y:S04]  /*1920*/  LDG.E R10, desc[UR6][R2.64+0x2000] ;  /* 0x00200006020a7981 */ /* 0x000f68000c1e1900 */
[----:B------:R-:W5:Y:S04]  /*1930*/  LDG.E R9, desc[UR6][R2.64+0x1800] ;  /* 0x0018000602097981 */ /* 0x000f68000c1e1900 */
[----:B------:R-:W5:Y:S04]  /*1940*/  LDG.E R11, desc[UR6][R2.64+0x2800] ;  /* 0x00280006020b7981 */ /* 0x000f68000c1e1900 */
[----:B------:R-:W5:Y:S01]  /*1950*/  LDG.E R12, desc[UR6][R2.64+0x3000] ;  /* 0x00300006020c7981 */ /* 0x000f62000c1e1900 */
[----:B------:R-:W-:-:S04]  /*1960*/  IADD3 R8, P1, PT, R16, -0xe00, RZ ;  /* 0xfffff20010087810 */ /* 0x000fc80007f3e0ff */
[----:B------:R-:W-:Y:S02]  /*1970*/  ISETP.GE.U32.AND P0, PT, R8, 0xe00, PT ;  /* 0x00000e000800780c */ /* 0x000fe40003f06070 */
[----:B--2---:R-:W-:Y:S02]  /*1980*/  LOP3.LUT R5, R5, 0x1, RZ, 0xc0, !PT ;  /* 0x0000000105057812 */ /* 0x004fe400078ec0ff */
[----:B---3--:R-:W-:Y:S02]  /*1990*/  LOP3.LUT R6, R6, 0x1, RZ, 0xc0, !PT ;  /* 0x0000000106067812 */ /* 0x008fe400078ec0ff */
[----:B----4-:R-:W-:-:S04]  /*19a0*/  LOP3.LUT R7, R7, 0x1, RZ, 0xc0, !PT ;  /* 0x0000000107077812 */ /* 0x010fc800078ec0ff */
[----:B------:R-:W-:Y:S02]  /*19b0*/  IADD3 R5, PT, PT, R7, R6, R5 ;  /* 0x0000000607057210 */ /* 0x000fe40007ffe005 */
[----:B-----5:R-:W-:Y:S02]  /*19c0*/  LOP3.LUT R6, R10, 0x1, RZ, 0xc0, !PT ;  /* 0x000000010a067812 */ /* 0x020fe400078ec0ff */
[----:B------:R-:W-:-:S04]  /*19d0*/  IADD3.X R10, PT, PT, R0, -0x1, RZ, P1, !PT ;  /* 0xffffffff000a7810 */ /* 0x000fc80000ffe4ff */
[----:B------:R-:W-:Y:S02]  /*19e0*/  ISETP.GE.U32.AND.EX P0, PT, R10, RZ, PT, P0 ;  /* 0x000000ff0a00720c */ /* 0x000fe40003f06100 */
[----:B------:R-:W-:Y:S02]  /*19f0*/  LOP3.LUT R9, R9, 0x1, RZ, 0xc0, !PT ;  /* 0x0000000109097812 */ /* 0x000fe400078ec0ff */
[----:B------:R-:W-:Y:S02]  /*1a00*/  LOP3.LUT R11, R11, 0x1, RZ, 0xc0, !PT ;  /* 0x000000010b0b7812 */ /* 0x000fe400078ec0ff */
[----:B------:R-:W-:Y:S02]  /*1a10*/  IADD3 R6, PT, PT, R6, R9, R5 ;  /* 0x0000000906067210 */ /* 0x000fe40007ffe005 */
[----:B------:R-:W-:Y:S01]  /*1a20*/  LOP3.LUT R12, R12, 0x1, RZ, 0xc0, !PT ;  /* 0x000000010c0c7812 */ /* 0x000fe200078ec0ff */
[----:B------:R-:W-:Y:S02]  /*1a30*/  IMAD.MOV.U32 R5, RZ, RZ, RZ ;  /* 0x000000ffff057224 */ /* 0x000fe400078e00ff */
[----:B------:R-:W-:Y:S01]  /*1a40*/  IMAD.MOV.U32 R7, RZ, RZ, 0xe00 ;  /* 0x00000e00ff077424 */ /* 0x000fe200078e00ff */
[----:B------:R-:W-:Y:S01]  /*1a50*/  IADD3 R6, PT, PT, R12, R11, R6 ;  /* 0x0000000b0c067210 */ /* 0x000fe20007ffe006 */
[----:B------:R-:W-:Y:S01]  /*1a60*/  IMAD.MOV.U32 R9, RZ, RZ, RZ ;  /* 0x000000ffff097224 */ /* 0x000fe200078e00ff */
[----:B------:R-:W-:Y:S06]  /*1a70*/  @!P0 BRA `(.L_x_78) ;  /* 0x0000000000988947 */ /* 0x000fec0003800000 */
[----:B------:R-:W0:Y:S01]  /*1a80*/  LDC.64 R16, c[0x0][0x398] ;  /* 0x0000e600ff107b82 */ /* 0x000e220000000a00 */
[----:B------:R-:W-:Y:S02]  /*1a90*/  IMAD.MOV.U32 R7, RZ, RZ, 0xe00 ;  /* 0x00000e00ff077424 */ /* 0x000fe400078e00ff */
[----:B------:R-:W-:-:S07]  /*1aa0*/  IMAD.MOV.U32 R9, RZ, RZ, RZ ;  /* 0x000000ffff097224 */ /* 0x000fce00078e00ff */
.L_x_80:
[----:B------:R-:W-:-:S04]  /*1ab0*/  LEA R12, P0, R7, R2, 0x2 ;  /* 0x00000002070c7211 */ /* 0x000fc800078010ff */
[----:B------:R-:W-:-:S05]  /*1ac0*/  LEA.HI.X R13, R7, R3, R9, 0x2, P0 ;  /* 0x00000003070d7211 */ /* 0x000fca00000f1409 */
[----:B------:R-:W2:Y:S04]  /*1ad0*/  LDG.E R0, desc[UR6][R12.64] ;  /* 0x000000060c007981 */ /* 0x000ea8000c1e1900 */
[----:B------:R-:W3:Y:S04]  /*1ae0*/  LDG.E R11, desc[UR6][R12.64+0x800] ;  /* 0x000800060c0b7981 */ /* 0x000ee8000c1e1900 */
[----:B------:R-:W4:Y:S04]  /*1af0*/  LDG.E R14, desc[UR6][R12.64+0x1000] ;  /* 0x001000060c0e7981 */ /* 0x000f28000c1e1900 */
[----:B------:R-:W5:Y:S04]  /*1b00*/  LDG.E R15, desc[UR6][R12.64+0x1800] ;  /* 0x001800060c0f7981 */ /* 0x000f68000c1e1900 */
[----:B------:R-:W5:Y:S04]  /*1b10*/  LDG.E R18, desc[UR6][R12.64+0x2000] ;  /* 0x002000060c127981 */ /* 0x000f68000c1e1900 */
[----:B------:R-:W5:Y:S04]  /*1b20*/  LDG.E R19, desc[UR6][R12.64+0x2800] ;  /* 0x002800060c137981 */ /* 0x000f68000c1e1900 */
[----:B------:R1:W5:Y:S01]  /*1b30*/  LDG.E R20, desc[UR6][R12.64+0x3000] ;  /* 0x003000060c147981 */ /* 0x000362000c1e1900 */
[----:B--2---:R-:W-:-:S02]  /*1b40*/  LOP3.LUT R0, R0, 0x1, RZ, 0xc0, !PT ;  /* 0x0000000100007812 */ /* 0x004fc400078ec0ff */
[----:B---3--:R-:W-:-:S04]  /*1b50*/  LOP3.LUT R11, R11, 0x1, RZ, 0xc0, !PT ;  /* 0x000000010b0b7812 */ /* 0x008fc800078ec0ff */
[----:B------:R-:W-:Y:S02]  /*1b60*/  IADD3 R11, P4, P5, R11, R6, R0 ;  /* 0x000000060b0b7210 */ /* 0x000fe40007d9e000 */
[----:B----4-:R-:W-:Y:S02]  /*1b70*/  LOP3.LUT R14, R14, 0x1, RZ, 0xc0, !PT ;  /* 0x000000010e0e7812 */ /* 0x010fe400078ec0ff */
[----:B-----5:R-:W-:Y:S02]  /*1b80*/  LOP3.LUT R0, R15, 0x1, RZ, 0xc0, !PT ;  /* 0x000000010f007812 */ /* 0x020fe400078ec0ff */
[----:B0-----:R-:W-:Y:S02]  /*1b90*/  IADD3 R6, P3, PT, -R7, R16, RZ ;  /* 0x0000001007067210 */ /* 0x001fe40007f7e1ff */
[----:B------:R-:W-:Y:S01]  /*1ba0*/  IADD3 R11, P1, P2, R0, R11, R14 ;  /* 0x0000000b000b7210 */ /* 0x000fe20007a3e00e */
[----:B------:R-:W-:Y:S01]  /*1bb0*/  IMAD.MOV.U32 R0, RZ, RZ, R17 ;  /* 0x000000ffff007224 */ /* 0x000fe200078e0011 */
[----:B------:R-:W-:-:S02]  /*1bc0*/  ISETP.GE.U32.AND P0, PT, R6, 0xe00, PT ;  /* 0x00000e000600780c */ /* 0x000fc40003f06070 */
[----:B------:R-:W-:Y:S01]  /*1bd0*/  LOP3.LUT R18, R18, 0x1, RZ, 0xc0, !PT ;  /* 0x0000000112127812 */ /* 0x000fe200078ec0ff */
[----:B-1----:R-:W-:Y:S01]  /*1be0*/  IMAD.X R12, R0, 0x1, ~R9, P3 ;  /* 0x00000001000c7824 */ /* 0x002fe200018e0e09 */
[----:B------:R-:W-:Y:S02]  /*1bf0*/  LOP3.LUT R14, R19, 0x1, RZ, 0xc0, !PT ;  /* 0x00000001130e7812 */ /* 0x000fe400078ec0ff */
[----:B------:R-:W-:Y:S02]  /*1c00*/  IADD3.X R5, PT, PT, RZ, R5, RZ, P4, P5 ;  /* 0x00000005ff057210 */ /* 0x000fe400027ea4ff */
[----:B------:R-:W-:Y:S02]  /*1c10*/  ISETP.GE.U32.AND.EX P0, PT, R12, RZ, PT, P0 ;  /* 0x000000ff0c00720c */ /* 0x000fe40003f06100 */
[----:B------:R-:W-:Y:S02]  /*1c20*/  IADD3 R6, P4, P5, R14, R11, R18 ;  /* 0x0000000b0e067210 */ /* 0x000fe40007d9e012 */
[----:B------:R-:W-:-:S02]  /*1c30*/  LOP3.LUT R11, R20, 0x1, RZ, 0xc0, !PT ;  /* 0x00000001140b7812 */ /* 0x000fc400078ec0ff */
[----:B------:R-:W-:Y:S02]  /*1c40*/  IADD3.X R5, PT, PT, RZ, R5, RZ, P1, P2 ;  /* 0x00000005ff057210 */ /* 0x000fe40000fe44ff */
[----:B------:R-:W-:Y:S02]  /*1c50*/  IADD3 R6, P1, PT, R6, R11, RZ ;  /* 0x0000000b06067210 */ /* 0x000fe40007f3e0ff */
[----:B------:R-:W-:-:S05]  /*1c60*/  IADD3.X R5, PT, PT, RZ, R5, RZ, P4, P5 ;  /* 0x00000005ff057210 */ /* 0x000fca00027ea4ff */
[----:B------:R-:W-:Y:S01]  /*1c70*/  IMAD.X R5, RZ, RZ, R5, P1 ;  /* 0x000000ffff057224 */ /* 0x000fe200008e0605 */
[----:B------:R-:W-:Y:S06]  /*1c80*/  @!P0 BRA `(.L_x_79) ;  /* 0x0000000800988947 */ /* 0x000fec0003800000 */
[----:B------:R-:W-:-:S05]  /*1c90*/  IADD3 R7, P0, PT, R7, 0xe00, RZ ;  /* 0x00000e0007077810 */ /* 0x000fca0007f1e0ff */
[----:B------:R-:W-:Y:S01]  /*1ca0*/  IMAD.X R9, RZ, RZ, R9, P0 ;  /* 0x000000ffff097224 */ /* 0x000fe200000e0609 */
[----:B------:R-:W-:-:S04]  /*1cb0*/  ISETP.GT.U32.AND P0, PT, R7, R8, PT ;  /* 0x000000080700720c */ /* 0x000fc80003f04070 */
[----:B------:R-:W-:-:S13]  /*1cc0*/  ISETP.GT.U32.AND.EX P0, PT, R9, R10, PT, P0 ;  /* 0x0000000a0900720c */ /* 0x000fda0003f04100 */
[----:B------:R-:W-:Y:S05]  /*1cd0*/  @!P0 BRA `(.L_x_80) ;  /* 0xfffffffc00748947 */ /* 0x000fea000383ffff */
.L_x_78:
[----:B------:R-:W-:Y:S01]  /*1ce0*/  IMAD.IADD R3, R16, 0x1, -R7 ;  /* 0x0000000110037824 */ /* 0x000fe200078e0a07 */
[----:B------:R-:W-:Y:S01]  /*1cf0*/  ISETP.GE.U32.AND P1, PT, R7, R16, PT ;  /* 0x000000100700720c */ /* 0x000fe20003f26070 */
[----:B------:R-:W-:Y:S03]  /*1d00*/  BSSY.RECONVERGENT B1, `(.L_x_79) ;  /* 0x000009e000017945 */ /* 0x000fe60003800200 */
[----:B------:R-:W-:-:S04]  /*1d10*/  ISETP.GE.AND P0, PT, R4, R3, PT ;  /* 0x000000030400720c */ /* 0x000fc80003f06270 */
[----:B------:R-:W-:-:S13]  /*1d20*/  ISETP.GE.U32.OR.EX P0, PT, R9, R0, P0, P1 ;  /* 0x000000000900720c */ /* 0x000fda0000706510 */
[----:B------:R-:W-:Y:S05]  /*1d30*/  @P0 BRA `(.L_x_81) ;  /* 0x0000000800680947 */ /* 0x000fea0003800000 */
[----:B------:R-:W-:Y:S01]  /*1d40*/  LOP3.LUT R0, RZ, R4, RZ, 0x33, !PT ;  /* 0x00000004ff007212 */ /* 0x000fe200078e33ff */
[----:B------:R-:W-:Y:S03]  /*1d50*/  BSSY.RECONVERGENT B2, `(.L_x_82) ;  /* 0x0000048000027945 */ /* 0x000fe60003800200 */
[----:B------:R-:W-:-:S04]  /*1d60*/  IADD3 R0, PT, PT, -R7, R16, R0 ;  /* 0x0000001007007210 */ /* 0x000fc80007ffe100 */
[C---:B------:R-:W-:Y:S02]  /*1d70*/  ISETP.GE.U32.AND P1, PT, R0.reuse, 0x1e00, PT ;  /* 0x00001e000000780c */ /* 0x040fe40003f26070 */
[----:B------:R-:W-:Y:S01]  /*1d80*/  LEA.HI R8, R0, 0x1, RZ, 0x17 ;  /* 0x0000000100087811 */ /* 0x000fe200078fb8ff */
[----:B------:R-:W-:-:S03]  /*1d90*/  IMAD.MOV.U32 R0, RZ, RZ, R4 ;  /* 0x000000ffff007224 */ /* 0x000fc600078e0004 */
[----:B------:R-:W-:-:S04]  /*1da0*/  LOP3.LUT R27, R8, 0xf, RZ, 0xc0, !PT ;  /* 0x0000000f081b7812 */ /* 0x000fc800078ec0ff */
[----:B------:R-:W-:-:S03]  /*1db0*/  ISETP.NE.AND P0, PT, R27, RZ, PT ;  /* 0x000000ff1b00720c */ /* 0x000fc60003f05270 */
[----:B------:R-:W-:Y:S10]  /*1dc0*/  @!P1 BRA `(.L_x_83) ;  /* 0x0000000400009947 */ /* 0x000ff40003800000 */
[----:B------:R-:W0:Y:S01]  /*1dd0*/  LDCU.64 UR4, c[0x0][0x380] ;  /* 0x00007000ff0477ac */ /* 0x000e220008000a00 */
[----:B------:R-:W-:Y:S02]  /*1de0*/  IADD3 R3, P1, PT, R4, R7, RZ ;  /* 0x0000000704037210 */ /* 0x000fe40007f3e0ff */
[----:B------:R-:W-:-:S03]  /*1df0*/  LOP3.LUT R10, R8, 0xfffff0, RZ, 0xc0, !PT ;  /* 0x00fffff0080a7812 */ /* 0x000fc600078ec0ff */
[----:B------:R-:W-:Y:S02]  /*1e00*/  IMAD.X R0, RZ, RZ, R9, P1 ;  /* 0x000000ffff007224 */ /* 0x000fe400008e0609 */
[----:B------:R-:W-:Y:S01]  /*1e10*/  IMAD.MOV R10, RZ, RZ, -R10 ;  /* 0x000000ffff0a7224 */ /* 0x000fe200078e0a0a */
[----:B0-----:R-:W-:-:S04]  /*1e20*/  LEA R2, P2, R3, UR4, 0x2 ;  /* 0x0000000403027c11 */ /* 0x001fc8000f8410ff */
[----:B------:R-:W-:Y:S02]  /*1e30*/  IADD3 R2, P1, PT, R2, 0x4000, RZ ;  /* 0x0000400002027810 */ /* 0x000fe40007f3e0ff */
[----:B------:R-:W-:Y:S01]  /*1e40*/  LEA.HI.X R3, R3, UR5, R0, 0x2, P2 ;  /* 0x0000000503037c11 */ /* 0x000fe200090f1400 */
[----:B------:R-:W-:-:S04]  /*1e50*/  IMAD.MOV.U32 R0, RZ, RZ, R4 ;  /* 0x000000ffff007224 */ /* 0x000fc800078e0004 */
[----:B------:R-:W-:-:S07]  /*1e60*/  IMAD.X R3, RZ, RZ, R3, P1 ;  /* 0x000000ffff037224 */ /* 0x000fce00008e0603 */
.L_x_84:
        /* <DEDUP_REMOVED lines=39> */
[----:B------:R-:W-:Y:S02]  /*20e0*/  LOP3.LUT R5, R14, 0x1, RZ, 0xc0, !PT ;  /* 0x000000010e057812 */ /* 0x000fe400078ec0ff */
[----:B------:R-:W-:Y:S02]  /*20f0*/  LOP3.LUT R6, R13, 0x1, RZ, 0xc0, !PT ;  /* 0x000000010d067812 */ /* 0x000fe400078ec0ff */
[----:B------:R-:W-:Y:S02]  /*2100*/  IADD3.X R13, PT, PT, RZ, R17, RZ, P1, P2 ;  /* 0x00000011ff0d7210 */ /* 0x000fe40000fe44ff */
[----:B------:R-:W-:Y:S02]  /*2110*/  IADD3 R6, P1, P2, R6, R15, R5 ;  /* 0x0000000f06067210 */ /* 0x000fe40007a3e005 */
[----:B------:R-:W-:-:S02]  /*2120*/  IADD3.X R5, PT, PT, RZ, R13, RZ, P3, P4 ;  /* 0x0000000dff057210 */ /* 0x000fc40001fe84ff */
[----:B------:R-:W-:Y:S02]  /*2130*/  ISETP.NE.AND P3, PT, R10, RZ, PT ;  /* 0x000000ff0a00720c */ /* 0x000fe40003f65270 */
[----:B------:R-:W-:Y:S02]  /*2140*/  LOP3.LUT R12, R12, 0x1, RZ, 0xc0, !PT ;  /* 0x000000010c0c7812 */ /* 0x000fe400078ec0ff */
[----:B------:R-:W-:Y:S02]  /*2150*/  LOP3.LUT R11, R11, 0x1, RZ, 0xc0, !PT ;  /* 0x000000010b0b7812 */ /* 0x000fe400078ec0ff */
[----:B------:R-:W-:Y:S02]  /*2160*/  IADD3.X R5, PT, PT, RZ, R5, RZ, P6, P5 ;  /* 0x00000005ff057210 */ /* 0x000fe400037ea4ff */
[----:B------:R-:W-:Y:S02]  /*2170*/  IADD3 R2, P6, PT, R2, 0x8000, RZ ;  /* 0x0000800002027810 */ /* 0x000fe40007fde0ff */
[----:B------:R-:W-:-:S02]  /*2180*/  IADD3 R6, P4, P5, R11, R6, R12 ;  /* 0x000000060b067210 */ /* 0x000fc40007d9e00c */
[----:B------:R-:W-:Y:S01]  /*2190*/  IADD3.X R5, PT, PT, RZ, R5, RZ, P1, P2 ;  /* 0x00000005ff057210 */ /* 0x000fe20000fe44ff */
[----:B------:R-:W-:-:S03]  /*21a0*/  IMAD.X R3, RZ, RZ, R3, P6 ;  /* 0x000000ffff037224 */ /* 0x000fc600030e0603 */
[----:B------:R-:W-:Y:S01]  /*21b0*/  IADD3.X R5, PT, PT, RZ, R5, RZ, P4, P5 ;  /* 0x00000005ff057210 */ /* 0x000fe200027ea4ff */
[----:B------:R-:W-:Y:S06]  /*21c0*/  @P3 BRA `(.L_x_84) ;  /* 0xfffffffc00283947 */ /* 0x000fec000383ffff */
.L_x_83:
[----:B------:R-:W-:Y:S05]  /*21d0*/  BSYNC.RECONVERGENT B2 ;  /* 0x0000000000027941 */ /* 0x000fea0003800200 */
.L_x_82:
[----:B------:R-:W-:Y:S05]  /*21e0*/  @!P0 BRA `(.L_x_81) ;  /* 0x00000004003c8947 */ /* 0x000fea0003800000 */
[----:B------:R-:W-:Y:S01]  /*21f0*/  ISETP.GE.U32.AND P1, PT, R27, 0x8, PT ;  /* 0x000000081b00780c */ /* 0x000fe20003f26070 */
[----:B------:R-:W-:Y:S01]  /*2200*/  BSSY.RECONVERGENT B2, `(.L_x_85) ;  /* 0x0000022000027945 */ /* 0x000fe20003800200 */
[----:B------:R-:W-:-:S04]  /*2210*/  LOP3.LUT R18, R8, 0x7, RZ, 0xc0, !PT ;  /* 0x0000000708127812 */ /* 0x000fc800078ec0ff */
[----:B------:R-:W-:-:S07]  /*2220*/  ISETP.NE.AND P0, PT, R18, RZ, PT ;  /* 0x000000ff1200720c */ /* 0x000fce0003f05270 */
[----:B------:R-:W-:Y:S06]  /*2230*/  @!P1 BRA `(.L_x_86) ;  /* 0x0000000000789947 */ /* 0x000fec0003800000 */
[----:B------:R-:W0:Y:S01]  /*2240*/  LDCU.64 UR4, c[0x0][0x380] ;  /* 0x00007000ff0477ac */ /* 0x000e220008000a00 */
[----:B------:R-:W-:-:S05]  /*2250*/  IADD3 R3, P1, PT, R0, R7, RZ ;  /* 0x0000000700037210 */ /* 0x000fca0007f3e0ff */
[----:B------:R-:W-:Y:S01]  /*2260*/  IMAD.X R10, RZ, RZ, R9, P1 ;  /* 0x000000ffff0a7224 */ /* 0x000fe200008e0609 */
        /* <DEDUP_REMOVED lines=27> */
.L_x_86:
[----:B------:R-:W-:Y:S05]  /*2420*/  BSYNC.RECONVERGENT B2 ;  /* 0x0000000000027941 */ /* 0x000fea0003800200 */
.L_x_85:
        /* <DEDUP_REMOVED lines=24> */
.L_x_88:
[----:B------:R-:W-:Y:S05]  /*25b0*/  BSYNC.RECONVERGENT B2 ;  /* 0x0000000000027941 */ /* 0x000fea0003800200 */
.L_x_87:
[----:B------:R-:W-:Y:S05]  /*25c0*/  @!P0 BRA `(.L_x_81) ;  /* 0x0000000000448947 */ /* 0x000fea0003800000 */
[----:B------:R-:W0:Y:S01]  /*25d0*/  LDCU.64 UR4, c[0x0][0x380] ;  /* 0x00007000ff0477ac */ /* 0x000e220008000a00 */
[----:B------:R-:W-:Y:S01]  /*25e0*/  IADD3 R7, P0, PT, R0, R7, RZ ;  /* 0x0000000700077210 */ /* 0x000fe20007f1e0ff */
[----:B------:R-:W-:-:S04]  /*25f0*/  IMAD.MOV R0, RZ, RZ, -R10 ;  /* 0x000000ffff007224 */ /* 0x000fc800078e0a0a */
[----:B------:R-:W-:Y:S01]  /*2600*/  IMAD.X R2, RZ, RZ, R9, P0 ;  /* 0x000000ffff027224 */ /* 0x000fe200000e0609 */
[----:B0-----:R-:W-:-:S04]  /*2610*/  LEA R8, P1, R7, UR4, 0x2 ;  /* 0x0000000407087c11 */ /* 0x001fc8000f8210ff */
[----:B------:R-:W-:-:S09]  /*2620*/  LEA.HI.X R9, R7, UR5, R2, 0x2, P1 ;  /* 0x0000000507097c11 */ /* 0x000fd200088f1402 */
.L_x_89:
        /* <DEDUP_REMOVED lines=11> */
.L_x_81:
[----:B------:R-:W-:Y:S05]  /*26e0*/  BSYNC.RECONVERGENT B1 ;  /* 0x0000000000017941 */ /* 0x000fea0003800200 */
.L_x_79:
[----:B------:R-:W0:Y:S01]  /*26f0*/  S2R R8, SR_LANEID ;  /* 0x0000000000087919 */ /* 0x000e220000000000 */
[----:B------:R-:W-:Y:S01]  /*2700*/  ISETP.NE.AND P5, PT, R4, RZ, PT ;  /* 0x000000ff0400720c */ /* 0x000fe20003fa5270 */
        /* <DEDUP_REMOVED lines=49> */
[----:B--2---:R-:W0:Y:S04]  /*2a20*/  LDS.128 R4, [UR4+0x20] ;  /* 0x00002004ff047984 */ /* 0x004e280008000c00 */
        /* <DEDUP_REMOVED lines=21> */
[----:B------:R-:W-:-:S07]  /*2b80*/  IMAD.X R3, R3, 0x1, R31, P2 ;  /* 0x0000000103037824 */ /* 0x000fce00010e061f */
.L_x_77:
[----:B------:R-:W-:Y:S05]  /*2b90*/  BSYNC.RECONVERGENT B0 ;  /* 0x0000000000007941 */ /* 0x000fea0003800200 */
.L_x_62:
[----:B------:R-:W-:Y:S05]  /*2ba0*/  @P5 EXIT ;  /* 0x000000000000594d */ /* 0x000fea0003800000 */
[----:B------:R-:W0:Y:S01]  /*2bb0*/  LDCU.64 UR4, c[0x0][0x3a8] ;  /* 0x00007500ff0477ac */ /* 0x000e220008000a00 */
[----:B------:R-:W3:Y:S01]  /*2bc0*/  LDC.64 R4, c[0x0][0x390] ;  /* 0x0000e400ff047b82 */ /* 0x000ee20000000a00 */
[----:B012---:R-:W-:-:S04]  /*2bd0*/  IADD3 R2, P0, PT, R2, UR4, RZ ;  /* 0x0000000402027c10 */ /* 0x007fc8000ff1e0ff */
[----:B------:R-:W-:-:S05]  /*2be0*/  IADD3.X R3, PT, PT, R3, UR5, RZ, P0, !PT ;  /* 0x0000000503037c10 */ /* 0x000fca00087fe4ff */
[----:B---3--:R-:W-:Y:S01]  /*2bf0*/  STG.E.64 desc[UR6][R4.64], R2 ;  /* 0x0000000204007986 */ /* 0x008fe2000c101b06 */
[----:B------:R-:W-:Y:S05]  /*2c00*/  EXIT ;  /* 0x000000000000794d */ /* 0x000fea0003800000 */
.L_x_90:
        /* <DEDUP_REMOVED lines=15> */
.L_x_187:


//--------------------- .text._ZN3cub18CUB_300001_SM_10006detail6reduce28DeviceReduceSingleTileKernelINS2_10policy_hubIljN4cuda3std3__44plusIlEEE10Policy1000EPlSC_iS9_llNS7_10__identityEEEvT0_T1_T2_T3_T4_T6_ --------------------------
	.section	.text._ZN3cub18CUB_300001_SM_10006detail6reduce28DeviceReduceSingleTileKernelINS2_10policy_hubIljN4cuda3std3__44plusIlEEE10Policy1000EPlSC_iS9_llNS7_10__identityEEEvT0_T1_T2_T3_T4_T6_,"ax",@progbits
	.align	128
        .global         _ZN3cub18CUB_300001_SM_10006detail6reduce28DeviceReduceSingleTileKernelINS2_10policy_hubIljN4cuda3std3__44plusIlEEE10Policy1000EPlSC_iS9_llNS7_10__identityEEEvT0_T1_T2_T3_T4_T6_
        .type           _ZN3cub18CUB_300001_SM_10006detail6reduce28DeviceReduceSingleTileKernelINS2_10policy_hubIljN4cuda3std3__44plusIlEEE10Policy1000EPlSC_iS9_llNS7_10__identityEEEvT0_T1_T2_T3_T4_T6_,@function
        .size           _ZN3cub18CUB_300001_SM_10006detail6reduce28DeviceReduceSingleTileKernelINS2_10policy_hubIljN4cuda3std3__44plusIlEEE10Policy1000EPlSC_iS9_llNS7_10__identityEEEvT0_T1_T2_T3_T4_T6_,(.L_x_188 - _ZN3cub18CUB_300001_SM_10006detail6reduce28DeviceReduceSingleTileKernelINS2_10policy_hubIljN4cuda3std3__44plusIlEEE10Policy1000EPlSC_iS9_llNS7_10__identityEEEvT0_T1_T2_T3_T4_T6_)
        .other          _ZN3cub18CUB_300001_SM_10006detail6reduce28DeviceReduceSingleTileKernelINS2_10policy_hubIljN4cuda3std3__44plusIlEEE10Policy1000EPlSC_iS9_llNS7_10__identityEEEvT0_T1_T2_T3_T4_T6_,@"STO_CUDA_ENTRY STV_DEFAULT"
_ZN3cub18CUB_300001_SM_10006detail6reduce28DeviceReduceSingleTileKernelINS2_10policy_hubIljN4cuda3std3__44plusIlEEE10Policy1000EPlSC_iS9_llNS7_10__identityEEEvT0_T1_T2_T3_T4_T6_:
.text._ZN3cub18CUB_300001_SM_10006detail6reduce28DeviceReduceSingleTileKernelINS2_10policy_hubIljN4cuda3std3__44plusIlEEE10Policy1000EPlSC_iS9_llNS7_10__identityEEEvT0_T1_T2_T3_T4_T6_:
        /* <DEDUP_REMOVED lines=13> */
.L_x_91:
        /* <DEDUP_REMOVED lines=13> */
.L_x_95:
[----:B------:R-:W-:Y:S05]  /*01a0*/  BSYNC.RECONVERGENT B1 ;  /* 0x0000000000017941 */ /* 0x000fea0003800200 */
.L_x_94:
        /* <DEDUP_REMOVED lines=17> */
.L_x_100:
        /* <DEDUP_REMOVED lines=11> */
.L_x_99:
[----:B------:R-:W-:Y:S05]  /*0370*/  BSYNC.RECONVERGENT B2 ;  /* 0x0000000000027941 */ /* 0x000fea0003800200 */
.L_x_98:
        /* <DEDUP_REMOVED lines=8> */
.L_x_103:
        /* <DEDUP_REMOVED lines=43> */
.L_x_102:
[----:B------:R-:W-:Y:S05]  /*06b0*/  BSYNC.RECONVERGENT B2 ;  /* 0x0000000000027941 */ /* 0x000fea0003800200 */
.L_x_101:
        /* <DEDUP_REMOVED lines=26> */
.L_x_105:
[----:B------:R-:W-:Y:S05]  /*0860*/  BSYNC.RECONVERGENT B2 ;  /* 0x0000000000027941 */ /* 0x000fea0003800200 */
.L_x_104:
        /* <DEDUP_REMOVED lines=12> */
.L_x_97:
[----:B------:R-:W-:Y:S05]  /*0930*/  BSYNC.RECONVERGENT B1 ;  /* 0x0000000000017941 */ /* 0x000fea0003800200 */
.L_x_96:
        /* <DEDUP_REMOVED lines=77> */
.L_x_106:
        /* <DEDUP_REMOVED lines=130> */
.L_x_93:
        /* <DEDUP_REMOVED lines=25> */
.L_x_110:
        /* <DEDUP_REMOVED lines=24> */
.L_x_108:
        /* <DEDUP_REMOVED lines=19> */
.L_x_114:
        /* <DEDUP_REMOVED lines=9> */
.L_x_113:
[----:B------:R-:W-:Y:S05]  /*1b00*/  BSYNC.RECONVERGENT B2 ;  /* 0x0000000000027941 */ /* 0x000fea0003800200 */
.L_x_112:
        /* <DEDUP_REMOVED lines=16> */
.L_x_117:
        /* <DEDUP_REMOVED lines=45> */
.L_x_116:
[----:B------:R-:W-:Y:S05]  /*1ee0*/  BSYNC.RECONVERGENT B2 ;  /* 0x0000000000027941 */ /* 0x000fea0003800200 */
.L_x_115:
        /* <DEDUP_REMOVED lines=30> */
.L_x_119:
[----:B------:R-:W-:Y:S05]  /*20d0*/  BSYNC.RECONVERGENT B2 ;  /* 0x0000000000027941 */ /* 0x000fea0003800200 */
.L_x_118:
        /* <DEDUP_REMOVED lines=11> */
.L_x_111:
[----:B------:R-:W-:Y:S05]  /*2190*/  BSYNC.RECONVERGENT B1 ;  /* 0x0000000000017941 */ /* 0x000fea0003800200 */
.L_x_109:
        /* <DEDUP_REMOVED lines=74> */
.L_x_107:
[----:B------:R-:W-:Y:S05]  /*2640*/  BSYNC.RECONVERGENT B0 ;  /* 0x0000000000007941 */ /* 0x000fea0003800200 */
.L_x_92:
[----:B------:R-:W-:Y:S05]  /*2650*/  @P0 EXIT ;  /* 0x000000000000094d */ /* 0x000fea0003800000 */
[----:B------:R-:W0:Y:S01]  /*2660*/  LDCU.64 UR4, c[0x0][0x398] ;  /* 0x00007300ff0477ac */ /* 0x000e220008000a00 */
[----:B------:R-:W3:Y:S01]  /*2670*/  LDC.64 R4, c[0x0][0x388] ;  /* 0x0000e200ff047b82 */ /* 0x000ee20000000a00 */
[----:B012---:R-:W-:-:S04]  /*2680*/  IADD3 R2, P0, PT, R2, UR4, RZ ;  /* 0x0000000402027c10 */ /* 0x007fc8000ff1e0ff */
[----:B------:R-:W-:-:S05]  /*2690*/  IADD3.X R3, PT, PT, R3, UR5, RZ, P0, !PT ;  /* 0x0000000503037c10 */ /* 0x000fca00087fe4ff */
[----:B---3--:R-:W-:Y:S01]  /*26a0*/  STG.E.64 desc[UR6][R4.64], R2 ;  /* 0x0000000204007986 */ /* 0x008fe2000c101b06 */
[----:B------:R-:W-:Y:S05]  /*26b0*/  EXIT ;  /* 0x000000000000794d */ /* 0x000fea0003800000 */
.L_x_120:
        /* <DEDUP_REMOVED lines=12> */
.L_x_188:


//--------------------- .text._ZN3cub18CUB_300001_SM_10006detail6reduce18DeviceReduceKernelINS2_10policy_hubIljN4cuda3std3__44plusIlEEE10Policy1000EN6thrust24THRUST_300001_SM_1000_NS18transform_iteratorI6is_oddNSD_6detail15normal_iteratorINSD_10device_ptrIiEEEEllEEjS9_lNS7_10__identityEEEvT0_PT3_T1_NS0_13GridEvenShareISQ_EET2_T4_ --------------------------
	.section	.text._ZN3cub18CUB_300001_SM_10006detail6reduce18DeviceReduceKernelINS2_10policy_hubIljN4cuda3std3__44plusIlEEE10Policy1000EN6thrust24THRUST_300001_SM_1000_NS18transform_iteratorI6is_oddNSD_6detail15normal_iteratorINSD_10device_ptrIiEEEEllEEjS9_lNS7_10__identityEEEvT0_PT3_T1_NS0_13GridEvenShareISQ_EET2_T4_,"ax",@progbits
	.align	128
        .global         _ZN3cub18CUB_300001_SM_10006detail6reduce18DeviceReduceKernelINS2_10policy_hubIljN4cuda3std3__44plusIlEEE10Policy1000EN6thrust24THRUST_300001_SM_1000_NS18transform_iteratorI6is_oddNSD_6detail15normal_iteratorINSD_10device_ptrIiEEEEllEEjS9_lNS7_10__identityEEEvT0_PT3_T1_NS0_13GridEvenShareISQ_EET2_T4_
        .type           _ZN3cub18CUB_300001_SM_10006detail6reduce18DeviceReduceKernelINS2_10policy_hubIljN4cuda3std3__44plusIlEEE10Policy1000EN6thrust24THRUST_300001_SM_1000_NS18transform_iteratorI6is_oddNSD_6detail15normal_iteratorINSD_10device_ptrIiEEEEllEEjS9_lNS7_10__identityEEEvT0_PT3_T1_NS0_13GridEvenShareISQ_EET2_T4_,@function
        .size           _ZN3cub18CUB_300001_SM_10006detail6reduce18DeviceReduceKernelINS2_10policy_hubIljN4cuda3std3__44plusIlEEE10Policy1000EN6thrust24THRUST_300001_SM_1000_NS18transform_iteratorI6is_oddNSD_6detail15normal_iteratorINSD_10device_ptrIiEEEEllEEjS9_lNS7_10__identityEEEvT0_PT3_T1_NS0_13GridEvenShareISQ_EET2_T4_,(.L_x_189 - _ZN3cub18CUB_300001_SM_10006detail6reduce18DeviceReduceKernelINS2_10policy_hubIljN4cuda3std3__44plusIlEEE10Policy1000EN6thrust24THRUST_300001_SM_1000_NS18transform_iteratorI6is_oddNSD_6detail15normal_iteratorINSD_10device_ptrIiEEEEllEEjS9_lNS7_10__identityEEEvT0_PT3_T1_NS0_13GridEvenShareISQ_EET2_T4_)
        .other          _ZN3cub18CUB_300001_SM_10006detail6reduce18DeviceReduceKernelINS2_10policy_hubIljN4cuda3std3__44plusIlEEE10Policy1000EN6thrust24THRUST_300001_SM_1000_NS18transform_iteratorI6is_oddNSD_6detail15normal_iteratorINSD_10device_ptrIiEEEEllEEjS9_lNS7_10__identityEEEvT0_PT3_T1_NS0_13GridEvenShareISQ_EET2_T4_,@"STO_CUDA_ENTRY STV_DEFAULT"
_ZN3cub18CUB_300001_SM_10006detail6reduce18DeviceReduceKernelINS2_10policy_hubIljN4cuda3std3__44plusIlEEE10Policy1000EN6thrust24THRUST_300001_SM_1000_NS18transform_iteratorI6is_oddNSD_6detail15normal_iteratorINSD_10device_ptrIiEEEEllEEjS9_lNS7_10__identityEEEvT0_PT3_T1_NS0_13GridEvenShareISQ_EET2_T4_:
.text._ZN3cub18CUB_300001_SM_10006detail6reduce18DeviceReduceKernelINS2_10policy_hubIljN4cuda3std3__44plusIlEEE10Policy1000EN6thrust24THRUST_300001_SM_1000_NS18transform_iteratorI6is_oddNSD_6detail15normal_iteratorINSD_10device_ptrIiEEEEllEEjS9_lNS7_10__identityEEEvT0_PT3_T1_NS0_13GridEvenShareISQ_EET2_T4_:
[----:B------:R-:W-:Y:S01]  /*0000*/  LDC R1, c[0x0][0x37c] ;  /* 0x0000df00ff017b82 */ /* 0x000fe20000000800 */
[----:B------:R-:W0:Y:S07]  /*0010*/  S2R R0, SR_CTAID.X ;  /* 0x0000000000007919 */ /* 0x000e2e0000002500 */
[----:B------:R-:W1:Y:S01]  /*0020*/  LDC.64 R2, c[0x0][0x3b0] ;  /* 0x0000ec00ff027b82 */ /* 0x000e620000000a00 */
[----:B------:R-:W2:Y:S01]  /*0030*/  LDCU.64 UR6, c[0x0][0x358] ;  /* 0x00006b00ff0677ac */ /* 0x000ea20008000a00 */
[----:B------:R-:W-:Y:S01]  /*0040*/  BSSY.RECONVERGENT B0, `(.L_x_121) ;  /* 0x0000309000007945 */ /* 0x000fe20003800200 */
[----:B-1----:R-:W-:-:S02]  /*0050*/  IMAD R6, R3, 0xe00, RZ ;  /* 0x00000e0003067824 */ /* 0x002fc400078e02ff */
[----:B0-----:R-:W-:-:S05]  /*0060*/  IMAD R28, R0, -0xe00, R2 ;  /* 0xfffff200001c7824 */ /* 0x001fca00078e0202 */
[----:B------:R-:W-:-:S13]  /*0070*/  ISETP.GT.U32.AND P0, PT, R28, 0xdff, PT ;  /* 0x00000dff1c00780c */ /* 0x000fda0003f04070 */
[----:B--2---:R-:W-:Y:S05]  /*0080*/  @P0 BRA `(.L_x_122) ;  /* 0x00000018008c0947 */ /* 0x004fea0003800000 */
[----:B------:R-:W0:Y:S01]  /*0090*/  S2R R5, SR_TID.X ;  /* 0x0000000000057919 */ /* 0x000e220000002100 */
[----:B------:R-:W-:Y:S01]  /*00a0*/  BSSY.RECONVERGENT B1, `(.L_x_123) ;  /* 0x000000d000017945 */ /* 0x000fe20003800200 */
[----:B------:R-:W-:Y:S02]  /*00b0*/  IMAD.MOV.U32 R29, RZ, RZ, RZ ;  /* 0x000000ffff1d7224 */ /* 0x000fe400078e00ff */
[----:B------:R-:W-:Y:S01]  /*00c0*/  IMAD.MOV.U32 R26, RZ, RZ, RZ ;  /* 0x000000ffff1a7224 */ /* 0x000fe200078e00ff */
[----:B0-----:R-:W-:Y:S01]  /*00d0*/  ISETP.GE.U32.AND P0, PT, R5, R28, PT ;  /* 0x0000001c0500720c */ /* 0x001fe20003f06070 */
[----:B------:R-:W-:-:S12]  /*00e0*/  IMAD.MOV.U32 R7, RZ, RZ, R5 ;  /* 0x000000ffff077224 */ /* 0x000fd800078e0005 */
[----:B------:R-:W-:Y:S05]  /*00f0*/  @P0 BRA `(.L_x_124) ;  /* 0x00000000001c0947 */ /* 0x000fea0003800000 */
[----:B------:R-:W0:Y:S01]  /*0100*/  LDC.64 R8, c[0x0][0x380] ;  /* 0x0000e000ff087b82 */ /* 0x000e220000000a00 */
[----:B------:R-:W-:-:S04]  /*0110*/  IMAD R3, R0, 0xe00, R5 ;  /* 0x00000e0000037824 */ /* 0x000fc800078e0205 */
[----:B0-----:R-:W-:-:S06]  /*0120*/  IMAD.WIDE.U32 R8, R3, 0x4, R8 ;  /* 0x0000000403087825 */ /* 0x001fcc00078e0008 */
[----:B------:R-:W2:Y:S01]  /*0130*/  LDG.E R8, desc[UR6][R8.64] ;  /* 0x0000000608087981 */ /* 0x000ea2000c1e1900 */
[----:B------:R-:W-:Y:S02]  /*0140*/  VIADD R7, R5, 0x200 ;  /* 0x0000020005077836 */ /* 0x000fe40000000000 */
[----:B------:R-:W-:Y:S01]  /*0150*/  IMAD.MOV.U32 R26, RZ, RZ, RZ ;  /* 0x000000ffff1a7224 */ /* 0x000fe200078e00ff */
[----:B--2---:R-:W-:-:S07]  /*0160*/  LOP3.LUT R29, R8, 0x1, RZ, 0xc0, !PT ;  /* 0x00000001081d7812 */ /* 0x004fce00078ec0ff */
.L_x_124:
[----:B------:R-:W-:Y:S05]  /*0170*/  BSYNC.RECONVERGENT B1 ;  /* 0x0000000000017941 */ /* 0x000fea0003800200 */
.L_x_123:
[----:B------:R-:W-:Y:S01]  /*0180*/  ISETP.GE.U32.AND P0, PT, R7, R28, PT ;  /* 0x0000001c0700720c */ /* 0x000fe20003f06070 */
[----:B------:R-:W-:-:S12]  /*0190*/  BSSY.RECONVERGENT B1, `(.L_x_125) ;  /* 0x00000c3000017945 */ /* 0x000fd80003800200 */
[----:B------:R-:W-:Y:S05]  /*01a0*/  @P0 BRA `(.L_x_126) ;  /* 0x0000000c00040947 */ /* 0x000fea0003800000 */
[----:B------:R-:W-:Y:S01]  /*01b0*/  LOP3.LUT R3, RZ, R7, RZ, 0x33, !PT ;  /* 0x00000007ff037212 */ /* 0x000fe200078e33ff */
[----:B------:R-:W-:Y:S04]  /*01c0*/  BSSY.RECONVERGENT B2, `(.L_x_127) ;  /* 0x0000063000027945 */ /* 0x000fe80003800200 */
[----:B------:R-:W-:-:S04]  /*01d0*/  IMAD.IADD R3, R3, 0x1, R2 ;  /* 0x0000000103037824 */ /* 0x000fc800078e0202 */
[----:B------:R-:W-:-:S05]  /*01e0*/  IMAD R3, R0, -0xe00, R3 ;  /* 0xfffff20000037824 */ /* 0x000fca00078e0203 */
[C---:B------:R-:W-:Y:S02]  /*01f0*/  ISETP.GE.U32.AND P0, PT, R3.reuse, 0x1e00, PT ;  /* 0x00001e000300780c */ /* 0x040fe40003f06070 */
[----:B------:R-:W-:-:S04]  /*0200*/  LEA.HI R4, R3, 0x1, RZ, 0x17 ;  /* 0x0000000103047811 */ /* 0x000fc800078fb8ff */
[----:B------:R-:W-:-:S07]  /*0210*/  LOP3.LUT R6, R4, 0xf, RZ, 0xc0, !PT ;  /* 0x0000000f04067812 */ /* 0x000fce00078ec0ff */
[----:B------:R-:W-:Y:S05]  /*0220*/  @!P0 BRA `(.L_x_128) ;  /* 0x0000000400708947 */ /* 0x000fea0003800000 */
[----:B------:R-:W0:Y:S01]  /*0230*/  LDC.64 R10, c[0x0][0x380] ;  /* 0x0000e000ff0a7b82 */ /* 0x000e220000000a00 */
[----:B------:R-:W-:Y:S01]  /*0240*/  LOP3.LUT R9, R4, 0xfffff0, RZ, 0xc0, !PT ;  /* 0x00fffff004097812 */ /* 0x000fe200078ec0ff */
[----:B------:R-:W-:Y:S01]  /*0250*/  BSSY.RECONVERGENT B3, `(.L_x_129) ;  /* 0x0000058000037945 */ /* 0x000fe20003800200 */
[----:B------:R-:W-:Y:S01]  /*0260*/  LOP3.LUT R8, R7, 0x1000, RZ, 0xfc, !PT ;  /* 0x0000100007087812 */ /* 0x000fe200078efcff */
[----:B------:R-:W-:Y:S02]  /*0270*/  IMAD R7, R0, 0xe00, R7 ;  /* 0x00000e0000077824 */ /* 0x000fe400078e0207 */
[----:B------:R-:W-:-:S07]  /*0280*/  IMAD.MOV R9, RZ, RZ, -R9 ;  /* 0x000000ffff097224 */ /* 0x000fce00078e0a09 */
.L_x_130:
[C---:B------:R-:W-:Y:S02]  /*0290*/  VIADD R17, R7.reuse, 0x200 ;  /* 0x0000020007117836 */ /* 0x040fe40000000000 */
[----:B0-----:R-:W-:-:S04]  /*02a0*/  IMAD.WIDE.U32 R24, R7, 0x4, R10 ;  /* 0x0000000407187825 */ /* 0x001fc800078e000a */
[----:B------:R-:W-:Y:S02]  /*02b0*/  VIADD R15, R7, 0x400 ;  /* 0x00000400070f7836 */ /* 0x000fe40000000000 */
[--C-:B------:R-:W-:Y:S01]  /*02c0*/  IMAD.WIDE.U32 R16, R17, 0x4, R10.reuse ;  /* 0x0000000411107825 */ /* 0x100fe200078e000a */
[----:B------:R-:W2:Y:S03]  /*02d0*/  LDG.E R24, desc[UR6][R24.64] ;  /* 0x0000000618187981 */ /* 0x000ea6000c1e1900 */
[----:B------:R-:W-:Y:S02]  /*02e0*/  VIADD R13, R7, 0x600 ;  /* 0x00000600070d7836 */ /* 0x000fe40000000000 */
[----:B------:R-:W-:-:S04]  /*02f0*/  IMAD.WIDE.U32 R14, R15, 0x4, R10 ;  /* 0x000000040f0e7825 */ /* 0x000fc800078e000a */
[----:B------:R-:W-:Y:S01]  /*0300*/  IMAD.WIDE.U32 R12, R13, 0x4, R10 ;  /* 0x000000040d0c7825 */ /* 0x000fe200078e000a */
[----:B------:R-:W3:Y:S04]  /*0310*/  LDG.E R25, desc[UR6][R16.64] ;  /* 0x0000000610197981 */ /* 0x000ee8000c1e1900 */
[----:B------:R-:W4:Y:S04]  /*0320*/  LDG.E R3, desc[UR6][R14.64] ;  /* 0x000000060e037981 */ /* 0x000f28000c1e1900 */
[----:B------:R0:W5:Y:S01]  /*0330*/  LDG.E R19, desc[UR6][R12.64] ;  /* 0x000000060c137981 */ /* 0x000162000c1e1900 */
[----:B------:R-:W-:-:S02]  /*0340*/  VIADD R23, R7, 0x800 ;  /* 0x0000080007177836 */ /* 0x000fc40000000000 */
[----:B------:R-:W-:Y:S02]  /*0350*/  VIADD R21, R7, 0xa00 ;  /* 0x00000a0007157836 */ /* 0x000fe40000000000 */
[----:B------:R-:W-:-:S04]  /*0360*/  IMAD.WIDE.U32 R22, R23, 0x4, R10 ;  /* 0x0000000417167825 */ /* 0x000fc800078e000a */
[--C-:B------:R-:W-:Y:S01]  /*0370*/  IMAD.WIDE.U32 R20, R21, 0x4, R10.reuse ;  /* 0x0000000415147825 */ /* 0x100fe200078e000a */
[----:B------:R-:W5:Y:S03]  /*0380*/  LDG.E R2, desc[UR6][R22.64] ;  /* 0x0000000616027981 */ /* 0x000f66000c1e1900 */
[C---:B0-----:R-:W-:Y:S01]  /*0390*/  VIADD R13, R7.reuse, 0xe00 ;  /* 0x00000e00070d7836 */ /* 0x041fe20000000000 */
[----:B------:R0:W5:Y:S01]  /*03a0*/  LDG.E R18, desc[UR6][R20.64] ;  /* 0x0000000614127981 */ /* 0x000162000c1e1900 */
[----:B------:R-:W-:Y:S02]  /*03b0*/  VIADD R27, R7, 0xc00 ;  /* 0x00000c00071b7836 */ /* 0x000fe40000000000 */
[----:B------:R-:W-:-:S04]  /*03c0*/  IMAD.WIDE.U32 R12, R13, 0x4, R10 ;  /* 0x000000040d0c7825 */ /* 0x000fc800078e000a */
[----:B------:R-:W-:-:S04]  /*03d0*/  IMAD.WIDE.U32 R16, R27, 0x4, R10 ;  /* 0x000000041b107825 */ /* 0x000fc800078e000a */
[C---:B------:R-:W-:Y:S01]  /*03e0*/  VIADD R15, R7.reuse, 0x1000 ;  /* 0x00001000070f7836 */ /* 0x040fe20000000000 */
[----:B------:R-:W5:Y:S01]  /*03f0*/  LDG.E R27, desc[UR6][R16.64] ;  /* 0x00000006101b7981 */ /* 0x000f62000c1e1900 */
[----:B0-----:R-:W-:Y:S02]  /*0400*/  VIADD R21, R7, 0x1200 ;  /* 0x0000120007157836 */ /* 0x001fe40000000000 */
[----:B------:R-:W-:-:S04]  /*0410*/  IMAD.WIDE.U32 R14, R15, 0x4, R10 ;  /* 0x000000040f0e7825 */ /* 0x000fc800078e000a */
[----:B------:R-:W-:Y:S01]  /*0420*/  VIADD R23, R7, 0x1400 ;  /* 0x0000140007177836 */ /* 0x000fe20000000000 */
[----:B--2---:R-:W-:Y:S02]  /*0430*/  LOP3.LUT R22, R24, 0x1, RZ, 0xc0, !PT ;  /* 0x0000000118167812 */ /* 0x004fe400078ec0ff */
[----:B------:R4:W2:Y:S01]  /*0440*/  LDG.E R24, desc[UR6][R12.64] ;  /* 0x000000060c187981 */ /* 0x0008a2000c1e1900 */
[----:B---3--:R-:W-:-:S03]  /*0450*/  LOP3.LUT R20, R25, 0x1, RZ, 0xc0, !PT ;  /* 0x0000000119147812 */ /* 0x008fc600078ec0ff */
[----:B------:R0:W3:Y:S01]  /*0460*/  LDG.E R25, desc[UR6][R14.64] ;  /* 0x000000060e197981 */ /* 0x0000e2000c1e1900 */
[----:B----4-:R-:W-:Y:S02]  /*0470*/  LOP3.LUT R12, R3, 0x1, RZ, 0xc0, !PT ;  /* 0x00000001030c7812 */ /* 0x010fe400078ec0ff */
[----:B------:R-:W-:Y:S01]  /*0480*/  IADD3 R13, P2, P3, R20, R29, R22 ;  /* 0x0000001d140d7210 */ /* 0x000fe20007b5e016 */
[----:B------:R-:W-:Y:S01]  /*0490*/  IMAD.WIDE.U32 R20, R21, 0x4, R10 ;  /* 0x0000000415147825 */ /* 0x000fe200078e000a */
[----:B-----5:R-:W-:-:S03]  /*04a0*/  LOP3.LUT R3, R19, 0x1, RZ, 0xc0, !PT ;  /* 0x0000000113037812 */ /* 0x020fc600078ec0ff */
[----:B------:R-:W-:Y:S01]  /*04b0*/  VIADD R29, R7, 0x1600 ;  /* 0x00001600071d7836 */ /* 0x000fe20000000000 */
[----:B------:R-:W-:Y:S01]  /*04c0*/  IADD3 R3, P0, P1, R3, R13, R12 ;  /* 0x0000000d03037210 */ /* 0x000fe2000791e00c */
[--C-:B------:R-:W-:Y:S01]  /*04d0*/  IMAD.WIDE.U32 R12, R23, 0x4, R10.reuse ;  /* 0x00000004170c7825 */ /* 0x100fe200078e000a */
[----:B------:R1:W4:Y:S03]  /*04e0*/  LDG.E R19, desc[UR6][R20.64] ;  /* 0x0000000614137981 */ /* 0x000326000c1e1900 */
[----:B0-----:R-:W-:Y:S02]  /*04f0*/  IMAD.WIDE.U32 R14, R29, 0x4, R10 ;  /* 0x000000041d0e7825 */ /* 0x001fe400078e000a */
[----:B------:R0:W5:Y:S02]  /*0500*/  LDG.E R29, desc[UR6][R12.64] ;  /* 0x000000060c1d7981 */ /* 0x000164000c1e1900 */
[----:B------:R-:W-:-:S02]  /*0510*/  VIADD R23, R7, 0x1a00 ;  /* 0x00001a0007177836 */ /* 0x000fc40000000000 */
[C---:B------:R-:W-:Y:S01]  /*0520*/  VIADD R22, R7.reuse, 0x1800 ;  /* 0x0000180007167836 */ /* 0x040fe20000000000 */
[----:B------:R-:W5:Y:S01]  /*0530*/  LDG.E R14, desc[UR6][R14.64] ;  /* 0x000000060e0e7981 */ /* 0x000f62000c1e1900 */
[----:B-1----:R-:W-:Y:S02]  /*0540*/  VIADD R21, R7, 0x1c00 ;  /* 0x00001c0007157836 */ /* 0x002fe40000000000 */
[----:B------:R-:W-:-:S04]  /*0550*/  IMAD.WIDE.U32 R16, R22, 0x4, R10 ;  /* 0x0000000416107825 */ /* 0x000fc800078e000a */
[--C-:B0-----:R-:W-:Y:S02]  /*0560*/  IMAD.WIDE.U32 R12, R23, 0x4, R10.reuse ;  /* 0x00000004170c7825 */ /* 0x101fe400078e000a */
[----:B------:R-:W5:Y:S02]  /*0570*/  LDG.E R16, desc[UR6][R16.64] ;  /* 0x0000000610107981 */ /* 0x000f64000c1e1900 */
[----:B------:R-:W-:Y:S02]  /*0580*/  VIADD R23, R7, 0x1e00 ;  /* 0x00001e0007177836 */ /* 0x000fe40000000000 */
[--C-:B------:R-:W-:Y:S01]  /*0590*/  IMAD.WIDE.U32 R20, R21, 0x4, R10.reuse ;  /* 0x0000000415147825 */ /* 0x100fe200078e000a */
[----:B------:R0:W5:Y:S03]  /*05a0*/  LDG.E R12, desc[UR6][R12.64] ;  /* 0x000000060c0c7981 */ /* 0x000166000c1e1900 */
[----:B------:R-:W-:-:S02]  /*05b0*/  IMAD.WIDE.U32 R22, R23, 0x4, R10 ;  /* 0x0000000417167825 */ /* 0x000fc400078e000a */
[----:B------:R-:W5:Y:S04]  /*05c0*/  LDG.E R20, desc[UR6][R20.64] ;  /* 0x0000000614147981 */ /* 0x000f68000c1e1900 */
[----:B------:R-:W5:Y:S01]  /*05d0*/  LDG.E R22, desc[UR6][R22.64] ;  /* 0x0000000616167981 */ /* 0x000f62000c1e1900 */
[----:B------:R-:W-:Y:S02]  /*05e0*/  LOP3.LUT R2, R2, 0x1, RZ, 0xc0, !PT ;  /* 0x0000000102027812 */ /* 0x000fe400078ec0ff */
[----:B------:R-:W-:Y:S02]  /*05f0*/  LOP3.LUT R18, R18, 0x1, RZ, 0xc0, !PT ;  /* 0x0000000112127812 */ /* 0x000fe400078ec0ff */
[----:B------:R-:W-:Y:S02]  /*0600*/  IADD3.X R26, PT, PT, RZ, R26, RZ, P2, P3 ;  /* 0x0000001aff1a7210 */ /* 0x000fe400017e64ff */
[----:B------:R-:W-:-:S02]  /*0610*/  IADD3 R3, P4, P5, R18, R3, R2 ;  /* 0x0000000312037210 */ /* 0x000fc40007d9e002 */
[----:B------:R-:W-:Y:S02]  /*0620*/  LOP3.LUT R27, R27, 0x1, RZ, 0xc0, !PT ;  /* 0x000000011b1b7812 */ /* 0x000fe400078ec0ff */
[----:B------:R-:W-:-:S04]  /*0630*/  IADD3.X R26, PT, PT, RZ, R26, RZ, P0, P1 ;  /* 0x0000001aff1a7210 */ /* 0x000fc800007e24ff */
[----:B------:R-:W-:Y:S01]  /*0640*/  IADD3.X R26, PT, PT, RZ, R26, RZ, P4, P5 ;  /* 0x0000001aff1a7210 */ /* 0x000fe200027ea4ff */
[----:B------:R-:W-:Y:S02]  /*0650*/  VIADD R9, R9, 0x10 ;  /* 0x0000001009097836 */ /* 0x000fe40000000000 */
[----:B------:R-:W-:Y:S02]  /*0660*/  VIADD R8, R8, 0x2000 ;  /* 0x0000200008087836 */ /* 0x000fe40000000000 */
[----:B------:R-:W-:Y:S01]  /*0670*/  VIADD R7, R7, 0x2000 ;  /* 0x0000200007077836 */ /* 0x000fe20000000000 */
[----:B--2---:R-:W-:-:S04]  /*0680*/  LOP3.LUT R24, R24, 0x1, RZ, 0xc0, !PT ;  /* 0x0000000118187812 */ /* 0x004fc800078ec0ff */
[----:B0-----:R-:W-:Y:S02]  /*0690*/  IADD3 R13, P3, P2, R24, R3, R27 ;  /* 0x00000003180d7210 */ /* 0x001fe40007a7e01b */
[----:B---3--:R-:W-:Y:S02]  /*06a0*/  LOP3.LUT R2, R25, 0x1, RZ, 0xc0, !PT ;  /* 0x0000000119027812 */ /* 0x008fe400078ec0ff */
[----:B------:R-:W-:Y:S02]  /*06b0*/  IADD3.X R26, PT, PT, RZ, R26, RZ, P3, P2 ;  /* 0x0000001aff1a7210 */ /* 0x000fe40001fe44ff */
[----:B----4-:R-:W-:-:S04]  /*06c0*/  LOP3.LUT R3, R19, 0x1, RZ, 0xc0, !PT ;  /* 0x0000000113037812 */ /* 0x010fc800078ec0ff */
[----:B------:R-:W-:Y:S02]  /*06d0*/  IADD3 R3, P1, P0, R3, R13, R2 ;  /* 0x0000000d03037210 */ /* 0x000fe4000783e002 */
[----:B-----5:R-:W-:Y:S02]  /*06e0*/  LOP3.LUT R2, R29, 0x1, RZ, 0xc0, !PT ;  /* 0x000000011d027812 */ /* 0x020fe400078ec0ff */
[----:B------:R-:W-:Y:S02]  /*06f0*/  IADD3.X R26, PT, PT, RZ, R26, RZ, P1, P0 ;  /* 0x0000001aff1a7210 */ /* 0x000fe40000fe04ff */
[----:B------:R-:W-:Y:S02]  /*0700*/  LOP3.LUT R13, R14, 0x1, RZ, 0xc0, !PT ;  /* 0x000000010e0d7812 */ /* 0x000fe400078ec0ff */
[----:B------:R-:W-:Y:S02]  /*0710*/  ISETP.NE.AND P0, PT, R9, RZ, PT ;  /* 0x000000ff0900720c */ /* 0x000fe40003f05270 */
[----:B------:R-:W-:-:S02]  /*0720*/  IADD3 R13, P4, P5, R13, R3, R2 ;  /* 0x000000030d0d7210 */ /* 0x000fc40007d9e002 */
[----:B------:R-:W-:Y:S02]  /*0730*/  LOP3.LUT R3, R16, 0x1, RZ, 0xc0, !PT ;  /* 0x0000000110037812 */ /* 0x000fe400078ec0ff */
[----:B------:R-:W-:Y:S02]  /*0740*/  LOP3.LUT R2, R12, 0x1, RZ, 0xc0, !PT ;  /* 0x000000010c027812 */ /* 0x000fe400078ec0ff */
[----:B------:R-:W-:Y:S02]  /*0750*/  IADD3.X R26, PT, PT, RZ, R26, RZ, P4, P5 ;  /* 0x0000001aff1a7210 */ /* 0x000fe400027ea4ff */
[----:B------:R-:W-:Y:S02]  /*0760*/  IADD3 R2, P2, P3, R2, R13, R3 ;  /* 0x0000000d02027210 */ /* 0x000fe40007b5e003 */
[----:B------:R-:W-:Y:S02]  /*0770*/  LOP3.LUT R29, R20, 0x1, RZ, 0xc0, !PT ;  /* 0x00000001141d7812 */ /* 0x000fe400078ec0ff */
[----:B------:R-:W-:-:S02]  /*0780*/  LOP3.LUT R22, R22, 0x1, RZ, 0xc0, !PT ;  /* 0x0000000116167812 */ /* 0x000fc400078ec0ff */
[----:B------:R-:W-:Y:S02]  /*0790*/  IADD3.X R26, PT, PT, RZ, R26, RZ, P2, P3 ;  /* 0x0000001aff1a7210 */ /* 0x000fe400017e64ff */
[----:B------:R-:W-:-:S04]  /*07a0*/  IADD3 R29, P1, P4, R22, R2, R29 ;  /* 0x00000002161d7210 */ /* 0x000fc80007c3e01d */
[----:B------:R-:W-:Y:S01]  /*07b0*/  IADD3.X R26, PT, PT, RZ, R26, RZ, P1, P4 ;  /* 0x0000001aff1a7210 */ /* 0x000fe20000fe84ff */
[----:B------:R-:W-:Y:S08]  /*07c0*/  @P0 BRA `(.L_x_130) ;  /* 0xfffffff800b00947 */ /* 0x000ff0000383ffff */
[----:B------:R-:W-:Y:S05]  /*07d0*/  BSYNC.RECONVERGENT B3 ;  /* 0x0000000000037941 */ /* 0x000fea0003800200 */
.L_x_129:
[----:B------:R-:W-:-:S07]  /*07e0*/  VIADD R7, R8, 0xfffff000 ;  /* 0xfffff00008077836 */ /* 0x000fce0000000000 */
.L_x_128:
[----:B------:R-:W-:Y:S05]  /*07f0*/  BSYNC.RECONVERGENT B2 ;  /* 0x0000000000027941 */ /* 0x000fea0003800200 */
.L_x_127:
[----:B------:R-:W-:-:S13]  /*0800*/  ISETP.NE.AND P0, PT, R6, RZ, PT ;  /* 0x000000ff0600720c */ /* 0x000fda0003f05270 */
[----:B------:R-:W-:Y:S05]  /*0810*/  @!P0 BRA `(.L_x_126) ;  /* 0x0000000400688947 */ /* 0x000fea0003800000 */
[----:B------:R-:W-:Y:S01]  /*0820*/  ISETP.GE.U32.AND P1, PT, R6, 0x8, PT ;  /* 0x000000080600780c */ /* 0x000fe20003f26070 */
[----:B------:R-:W-:Y:S01]  /*0830*/  BSSY.RECONVERGENT B2, `(.L_x_131) ;  /* 0x000002e000027945 */ /* 0x000fe20003800200 */
[----:B------:R-:W-:-:S04]  /*0840*/  LOP3.LUT R20, R4, 0x7, RZ, 0xc0, !PT ;  /* 0x0000000704147812 */ /* 0x000fc800078ec0ff */
[----:B------:R-:W-:-:S07]  /*0850*/  ISETP.NE.AND P0, PT, R20, RZ, PT ;  /* 0x000000ff1400720c */ /* 0x000fce0003f05270 */
[----:B------:R-:W-:Y:S06]  /*0860*/  @!P1 BRA `(.L_x_132) ;  /* 0x0000000000a89947 */ /* 0x000fec0003800000 */
[----:B------:R-:W0:Y:S01]  /*0870*/  LDC.64 R2, c[0x0][0x380] ;  /* 0x0000e000ff027b82 */ /* 0x000e220000000a00 */
[----:B------:R-:W-:-:S04]  /*0880*/  IMAD R15, R0, 0xe00, R7 ;  /* 0x00000e00000f7824 */ /* 0x000fc800078e0207 */
[C---:B------:R-:W-:Y:S02]  /*0890*/  VIADD R17, R15.reuse, 0x200 ;  /* 0x000002000f117836 */ /* 0x040fe40000000000 */
[C---:B------:R-:W-:Y:S02]  /*08a0*/  VIADD R23, R15.reuse, 0x400 ;  /* 0x000004000f177836 */ /* 0x040fe40000000000 */
[C---:B------:R-:W-:Y:S02]  /*08b0*/  VIADD R9, R15.reuse, 0x600 ;  /* 0x000006000f097836 */ /* 0x040fe40000000000 */
[C---:B------:R-:W-:Y:S02]  /*08c0*/  VIADD R11, R15.reuse, 0x800 ;  /* 0x000008000f0b7836 */ /* 0x040fe40000000000 */
[C---:B------:R-:W-:Y:S02]  /*08d0*/  VIADD R13, R15.reuse, 0xa00 ;  /* 0x00000a000f0d7836 */ /* 0x040fe40000000000 */
[----:B------:R-:W-:-:S02]  /*08e0*/  VIADD R21, R15, 0xc00 ;  /* 0x00000c000f157836 */ /* 0x000fc40000000000 */
[----:B0-----:R-:W-:-:S04]  /*08f0*/  IMAD.WIDE.U32 R16, R17, 0x4, R2 ;  /* 0x0000000411107825 */ /* 0x001fc800078e0002 */
[--C-:B------:R-:W-:Y:S02]  /*0900*/  IMAD.WIDE.U32 R18, R15, 0x4, R2.reuse ;  /* 0x000000040f127825 */ /* 0x100fe400078e0002 */
[----:B------:R-:W2:Y:S02]  /*0910*/  LDG.E R16, desc[UR6][R16.64] ;  /* 0x0000000610107981 */ /* 0x000ea4000c1e1900 */
[--C-:B------:R-:W-:Y:S02]  /*0920*/  IMAD.WIDE.U32 R22, R23, 0x4, R2.reuse ;  /* 0x0000000417167825 */ /* 0x100fe400078e0002 */
[----:B------:R0:W3:Y:S02]  /*0930*/  LDG.E R6, desc[UR6][R18.64] ;  /* 0x0000000612067981 */ /* 0x0000e4000c1e1900 */
[--C-:B------:R-:W-:Y:S02]  /*0940*/  IMAD.WIDE.U32 R8, R9, 0x4, R2.reuse ;  /* 0x0000000409087825 */ /* 0x100fe400078e0002 */
[----:B------:R-:W4:Y:S02]  /*0950*/  LDG.E R22, desc[UR6][R22.64] ;  /* 0x0000000616167981 */ /* 0x000f24000c1e1900 */
[----:B------:R-:W-:-:S02]  /*0960*/  IMAD.WIDE.U32 R10, R11, 0x4, R2 ;  /* 0x000000040b0a7825 */ /* 0x000fc400078e0002 */
[----:B------:R4:W5:Y:S02]  /*0970*/  LDG.E R8, desc[UR6][R8.64] ;  /* 0x0000000608087981 */ /* 0x000964000c1e1900 */
[--C-:B------:R-:W-:Y:S02]  /*0980*/  IMAD.WIDE.U32 R12, R13, 0x4, R2.reuse ;  /* 0x000000040d0c7825 */ /* 0x100fe400078e0002 */
[----:B------:R-:W5:Y:S02]  /*0990*/  LDG.E R10, desc[UR6][R10.64] ;  /* 0x000000060a0a7981 */ /* 0x000f64000c1e1900 */
[----:B0-----:R-:W-:Y:S02]  /*09a0*/  VIADD R19, R15, 0xe00 ;  /* 0x00000e000f137836 */ /* 0x001fe40000000000 */
[--C-:B------:R-:W-:Y:S01]  /*09b0*/  IMAD.WIDE.U32 R14, R21, 0x4, R2.reuse ;  /* 0x00000004150e7825 */ /* 0x100fe200078e0002 */
[----:B------:R-:W5:Y:S03]  /*09c0*/  LDG.E R12, desc[UR6][R12.64] ;  /* 0x000000060c0c7981 */ /* 0x000f66000c1e1900 */
[----:B------:R-:W-:-:S02]  /*09d0*/  IMAD.WIDE.U32 R2, R19, 0x4, R2 ;  /* 0x0000000413027825 */ /* 0x000fc400078e0002 */
[----:B------:R-:W5:Y:S04]  /*09e0*/  LDG.E R14, desc[UR6][R14.64] ;  /* 0x000000060e0e7981 */ /* 0x000f68000c1e1900 */
[----:B------:R-:W5:Y:S01]  /*09f0*/  LDG.E R2, desc[UR6][R2.64] ;  /* 0x0000000602027981 */ /* 0x000f62000c1e1900 */
        /* <DEDUP_REMOVED lines=17> */
.L_x_132:
[----:B------:R-:W-:Y:S05]  /*0b10*/  BSYNC.RECONVERGENT B2 ;  /* 0x0000000000027941 */ /* 0x000fea0003800200 */
.L_x_131:
        /* <DEDUP_REMOVED lines=11> */
[----:B0-----:R-:W-:-:S04]  /*0bd0*/  IMAD.WIDE.U32 R8, R9, 0x4, R2 ;  /* 0x0000000409087825 */ /* 0x001fc800078e0002 */
[--C-:B------:R-:W-:Y:S02]  /*0be0*/  IMAD.WIDE.U32 R10, R11, 0x4, R2.reuse ;  /* 0x000000040b0a7825 */ /* 0x100fe400078e0002 */
[----:B------:R-:W2:Y:S02]  /*0bf0*/  LDG.E R8, desc[UR6][R8.64] ;  /* 0x0000000608087981 */ /* 0x000ea4000c1e1900 */
[--C-:B------:R-:W-:Y:S02]  /*0c00*/  IMAD.WIDE.U32 R12, R13, 0x4, R2.reuse ;  /* 0x000000040d0c7825 */ /* 0x100fe400078e0002 */
[----:B------:R-:W3:Y:S02]  /*0c10*/  LDG.E R10, desc[UR6][R10.64] ;  /* 0x000000060a0a7981 */ /* 0x000ee4000c1e1900 */
[----:B------:R-:W-:Y:S02]  /*0c20*/  IMAD.WIDE.U32 R2, R15, 0x4, R2 ;  /* 0x000000040f027825 */ /* 0x000fe400078e0002 */
        /* <DEDUP_REMOVED lines=11> */
.L_x_134:
[----:B------:R-:W-:Y:S05]  /*0ce0*/  BSYNC.RECONVERGENT B2 ;  /* 0x0000000000027941 */ /* 0x000fea0003800200 */
.L_x_133:
[----:B------:R-:W-:Y:S05]  /*0cf0*/  @!P1 BRA `(.L_x_126) ;  /* 0x0000000000309947 */ /* 0x000fea0003800000 */
[----:B------:R-:W0:Y:S01]  /*0d00*/  LDC.64 R8, c[0x0][0x380] ;  /* 0x0000e000ff087b82 */ /* 0x000e220000000a00 */
[----:B------:R-:W-:Y:S02]  /*0d10*/  IMAD R7, R0, 0xe00, R7 ;  /* 0x00000e0000077824 */ /* 0x000fe400078e0207 */
[----:B------:R-:W-:-:S07]  /*0d20*/  IMAD.MOV R4, RZ, RZ, -R4 ;  /* 0x000000ffff047224 */ /* 0x000fce00078e0a04 */
.L_x_135:
[----:B0-----:R-:W-:-:S06]  /*0d30*/  IMAD.WIDE.U32 R2, R7, 0x4, R8 ;  /* 0x0000000407027825 */ /* 0x001fcc00078e0008 */
        /* <DEDUP_REMOVED lines=8> */
.L_x_126:
[----:B------:R-:W-:Y:S05]  /*0dc0*/  BSYNC.RECONVERGENT B1 ;  /* 0x0000000000017941 */ /* 0x000fea0003800200 */
.L_x_125:
[----:B------:R-:W-:-:S13]  /*0dd0*/  ISETP.GE.U32.AND P0, PT, R28, 0x200, PT ;  /* 0x000002001c00780c */ /* 0x000fda0003f06070 */
        /* <DEDUP_REMOVED lines=28> */
[----:B------:R-:W-:-:S02]  /*0fa0*/  @!P1 MOV R6, 0x400 ;  /* 0x0000040000069802 */ /* 0x000fc40000000f00 */
[----:B0-----:R-:W-:-:S04]  /*0fb0*/  SEL R2, R2, RZ, !P0 ;  /* 0x000000ff02027207 */ /* 0x001fc80004000000 */
[----:B------:R-:W-:Y:S02]  /*0fc0*/  IADD3 R9, P2, PT, R2, R11, RZ ;  /* 0x0000000b02097210 */ /* 0x000fe40007f5e0ff */
[----:B-1----:R-:W-:-:S03]  /*0fd0*/  SEL R3, R3, RZ, !P0 ;  /* 0x000000ff03037207 */ /* 0x002fc60004000000 */
[----:B------:R-:W0:Y:S01]  /*0fe0*/  SHFL.DOWN PT, R2, R9, 0x10, 0x1f ;  /* 0x0a001f0009027f89 */ /* 0x000e2200000e0000 */
[----:B------:R-:W-:Y:S01]  /*0ff0*/  ISETP.GT.AND P0, PT, R10, 0xf, PT ;  /* 0x0000000f0a00780c */ /* 0x000fe20003f04270 */
[----:B------:R-:W-:Y:S01]  /*1000*/  IMAD.X R8, R3, 0x1, R4, P2 ;  /* 0x0000000103087824 */ /* 0x000fe200010e0604 */
[----:B------:R-:W-:-:S04]  /*1010*/  @!P1 SHF.R.U32.HI R4, RZ, 0x2, R5 ;  /* 0x00000002ff049819 */ /* 0x000fc80000011605 */
[----:B------:R-:W1:Y:S01]  /*1020*/  SHFL.DOWN PT, R3, R8, 0x10, 0x1f ;  /* 0x0a001f0008037f89 */ /* 0x000e6200000e0000 */
[----:B------:R-:W-:Y:S02]  /*1030*/  @!P1 LOP3.LUT R4, R4, 0xf8, RZ, 0xc0, !PT ;  /* 0x000000f804049812 */ /* 0x000fe400078ec0ff */
        /* <DEDUP_REMOVED lines=15> */
[----:B-1----:R-:W1:Y:S04]  /*1130*/  LDS.128 R4, [UR4+0x30] ;  /* 0x00003004ff047984 */ /* 0x002e680008000c00 */
        /* <DEDUP_REMOVED lines=22> */
.L_x_136:
[----:B------:R-:W-:-:S04]  /*12a0*/  LOP3.LUT R2, R5, 0x3e0, RZ, 0xc0, !PT ;  /* 0x000003e005027812 */ /* 0x000fc800078ec0ff */
[----:B------:R-:W-:Y:S01]  /*12b0*/  LOP3.LUT R7, RZ, R2, RZ, 0x33, !PT ;  /* 0x00000002ff077212 */ /* 0x000fe200078e33ff */
[----:B------:R-:W-:Y:S02]  /*12c0*/  VIADD R3, R2, 0x20 ;  /* 0x0000002002037836 */ /* 0x000fe40000000000 */
[----:B------:R-:W0:Y:S02]  /*12d0*/  S2R R2, SR_LANEID ;  /* 0x0000000000027919 */ /* 0x000e240000000000 */
[----:B------:R-:W-:Y:S01]  /*12e0*/  IMAD.IADD R7, R28, 0x1, R7 ;  /* 0x000000011c077824 */ /* 0x000fe200078e0207 */
[----:B------:R-:W-:-:S04]  /*12f0*/  ISETP.GT.U32.AND P0, PT, R3, R28, PT ;  /* 0x0000001c0300720c */ /* 0x000fc80003f04070 */
        /* <DEDUP_REMOVED lines=11> */
[----:B------:R-:W-:Y:S01]  /*13b0*/  ISETP.GT.AND P0, PT, R6, R7, PT ;  /* 0x000000070600720c */ /* 0x000fe20003f04270 */
[----:B------:R-:W-:Y:S02]  /*13c0*/  VIADD R6, R2, 0x4 ;  /* 0x0000000402067836 */ /* 0x000fe40000000000 */
[----:B------:R-:W1:Y:S01]  /*13d0*/  SHFL.DOWN PT, R4, R9, 0x2, R7 ;  /* 0x0840000009047989 */ /* 0x000e6200000e0007 */
[----:B0-----:R-:W-:-:S04]  /*13e0*/  SEL R3, R3, RZ, !P0 ;  /* 0x000000ff03037207 */ /* 0x001fc80004000000 */
[----:B------:R-:W-:Y:S02]  /*13f0*/  IADD3 R8, P1, PT, R3, R10, RZ ;  /* 0x0000000a03087210 */ /* 0x000fe40007f3e0ff */
[----:B-1----:R-:W-:Y:S02]  /*1400*/  SEL R4, R4, RZ, !P0 ;  /* 0x000000ff04047207 */ /* 0x002fe40004000000 */
[----:B------:R-:W-:Y:S01]  /*1410*/  ISETP.GT.AND P0, PT, R6, R7, PT ;  /* 0x000000070600720c */ /* 0x000fe20003f04270 */
[----:B------:R-:W0:Y:S01]  /*1420*/  SHFL.DOWN PT, R3, R8, 0x4, R7 ;  /* 0x0880000008037989 */ /* 0x000e2200000e0007 */
[----:B------:R-:W-:Y:S02]  /*1430*/  VIADD R6, R2, 0x8 ;  /* 0x0000000802067836 */ /* 0x000fe40000000000 */
[----:B------:R-:W-:Y:S02]  /*1440*/  IMAD.X R11, R4, 0x1, R9, P1 ;  /* 0x00000001040b7824 */ /* 0x000fe400008e0609 */
[----:B------:R-:W-:-:S03]  /*1450*/  VIADD R2, R2, 0x10 ;  /* 0x0000001002027836 */ /* 0x000fc60000000000 */
[----:B------:R-:W1:Y:S01]  /*1460*/  SHFL.DOWN PT, R4, R11, 0x4, R7 ;  /* 0x088000000b047989 */ /* 0x000e6200000e0007 */
[----:B0-----:R-:W-:-:S04]  /*1470*/  SEL R3, R3, RZ, !P0 ;  /* 0x000000ff03037207 */ /* 0x001fc80004000000 */
[----:B------:R-:W-:Y:S02]  /*1480*/  IADD3 R10, P1, PT, R3, R8, RZ ;  /* 0x00000008030a7210 */ /* 0x000fe40007f3e0ff */
[----:B-1----:R-:W-:-:S03]  /*1490*/  SEL R4, R4, RZ, !P0 ;  /* 0x000000ff04047207 */ /* 0x002fc60004000000 */
[----:B------:R-:W0:Y:S01]  /*14a0*/  SHFL.DOWN PT, R3, R10, 0x8, R7 ;  /* 0x090000000a037989 */ /* 0x000e2200000e0007 */
[----:B------:R-:W-:Y:S01]  /*14b0*/  ISETP.GT.AND P0, PT, R6, R7, PT ;  /* 0x000000070600720c */ /* 0x000fe20003f04270 */
[----:B------:R-:W-:Y:S02]  /*14c0*/  IMAD.X R9, R4, 0x1, R11, P1 ;  /* 0x0000000104097824 */ /* 0x000fe400008e060b */
[----:B------:R-:W1:Y:S03]  /*14d0*/  @!P2 S2R R11, SR_CgaCtaId ;  /* 0x00000000000ba919 */ /* 0x000e660000008800 */
[----:B------:R-:W2:Y:S01]  /*14e0*/  SHFL.DOWN PT, R4, R9, 0x8, R7 ;  /* 0x0900000009047989 */ /* 0x000ea200000e0007 */
[----:B0-----:R-:W-:-:S04]  /*14f0*/  SEL R3, R3, RZ, !P0 ;  /* 0x000000ff03037207 */ /* 0x001fc80004000000 */
[----:B------:R-:W-:-:S05]  /*1500*/  IADD3 R6, P1, PT, R3, R10, RZ ;  /* 0x0000000a03067210 */ /* 0x000fca0007f3e0ff */
[----:B------:R-:W0:Y:S01]  /*1510*/  SHFL.DOWN PT, R3, R6, 0x10, R7 ;  /* 0x0a00000006037989 */ /* 0x000e2200000e0007 */
[----:B--2---:R-:W-:Y:S02]  /*1520*/  SEL R4, R4, RZ, !P0 ;  /* 0x000000ff04047207 */ /* 0x004fe40004000000 */
[----:B------:R-:W-:Y:S02]  /*1530*/  ISETP.GT.AND P0, PT, R2, R7, PT ;  /* 0x000000070200720c */ /* 0x000fe40003f04270 */
[----:B------:R-:W-:Y:S01]  /*1540*/  @!P2 MOV R2, 0x400 ;  /* 0x000004000002a802 */ /* 0x000fe20000000f00 */
[----:B------:R-:W-:Y:S01]  /*1550*/  IMAD.X R8, R4, 0x1, R9, P1 ;  /* 0x0000000104087824 */ /* 0x000fe200008e0609 */
[----:B------:R-:W-:Y:S02]  /*1560*/  @!P2 SHF.R.U32.HI R9, RZ, 0x2, R5 ;  /* 0x00000002ff09a819 */ /* 0x000fe40000011605 */
[----:B-1----:R-:W-:Y:S02]  /*1570*/  @!P2 LEA R10, R11, R2, 0x18 ;  /* 0x000000020b0aa211 */ /* 0x002fe400078ec0ff */
[----:B------:R-:W1:Y:S01]  /*1580*/  SHFL.DOWN PT, R4, R8, 0x10, R7 ;  /* 0x0a00000008047989 */ /* 0x000e6200000e0007 */
[----:B------:R-:W-:-:S05]  /*1590*/  @!P2 LOP3.LUT R9, R9, 0xf8, RZ, 0xc0, !PT ;  /* 0x000000f80909a812 */ /* 0x000fca00078ec0ff */
        /* <DEDUP_REMOVED lines=9> */
[----:B------:R-:W1:Y:S01]  /*1630*/  S2UR UR5, SR_CgaCtaId ;  /* 0x00000000000579c3 */ /* 0x000e620000008800 */
[----:B------:R-:W-:Y:S01]  /*1640*/  UMOV UR4, 0x400 ;  /* 0x0000040000047882 */ /* 0x000fe20000000000 */
[C---:B------:R-:W-:Y:S02]  /*1650*/  ISETP.GT.U32.AND P1, PT, R28.reuse, 0x20, PT ;  /* 0x000000201c00780c */ /* 0x040fe40003f24070 */
[C---:B------:R-:W-:Y:S02]  /*1660*/  ISETP.GT.U32.AND P2, PT, R28.reuse, 0x40, PT ;  /* 0x000000401c00780c */ /* 0x040fe40003f44070 */
[C---:B------:R-:W-:Y:S02]  /*1670*/  ISETP.GT.U32.AND P3, PT, R28.reuse, 0x80, PT ;  /* 0x000000801c00780c */ /* 0x040fe40003f64070 */
[C---:B------:R-:W-:Y:S02]  /*1680*/  ISETP.GT.U32.AND P5, PT, R28.reuse, 0x180, PT ;  /* 0x000001801c00780c */ /* 0x040fe40003fa4070 */
[----:B------:R-:W-:Y:S01]  /*1690*/  ISETP.GT.U32.AND P6, PT, R28, 0x1a0, PT ;  /* 0x000001a01c00780c */ /* 0x000fe20003fc4070 */
[----:B-1----:R-:W-:-:S09]  /*16a0*/  ULEA UR4, UR5, UR4, 0x18 ;  /* 0x0000000405047291 */ /* 0x002fd2000f8ec0ff */
[----:B------:R-:W1:Y:S04]  /*16b0*/  LDS.64 R12, [UR4+0x18] ;  /* 0x00001804ff0c7984 */ /* 0x000e680008000a00 */
[----:B------:R-:W2:Y:S04]  /*16c0*/  LDS.128 R16, [UR4+0x20] ;  /* 0x00002004ff107984 */ /* 0x000ea80008000c00 */
[----:B------:R-:W3:Y:S04]  /*16d0*/  LDS.128 R4, [UR4+0x30] ;  /* 0x00003004ff047984 */ /* 0x000ee80008000c00 */
[----:B0-----:R-:W0:Y:S04]  /*16e0*/  LDS.128 R8, [UR4+0x40] ;  /* 0x00004004ff087984 */ /* 0x001e280008000c00 */
[----:B------:R-:W-:Y:S01]  /*16f0*/  LDS.128 R24, [UR4+0x80] ;  /* 0x00008004ff187984 */ /* 0x000fe20008000c00 */
[----:B-1----:R-:W-:-:S02]  /*1700*/  SEL R22, R12, RZ, P1 ;  /* 0x000000ff0c167207 */ /* 0x002fc40000800000 */
[----:B------:R-:W-:Y:S02]  /*1710*/  SEL R23, R13, RZ, P1 ;  /* 0x000000ff0d177207 */ /* 0x000fe40000800000 */
[----:B--2---:R-:W-:Y:S01]  /*1720*/  SEL R21, R16, RZ, P2 ;  /* 0x000000ff10157207 */ /* 0x004fe20001000000 */
[----:B------:R-:W1:Y:S01]  /*1730*/  LDS.128 R12, [UR4+0x50] ;  /* 0x00005004ff0c7984 */ /* 0x000e620008000c00 */
[----:B------:R-:W-:Y:S02]  /*1740*/  ISETP.GT.U32.AND P1, PT, R28, 0x60, PT ;  /* 0x000000601c00780c */ /* 0x000fe40003f24070 */
        /* <DEDUP_REMOVED lines=9> */
[----:B------:R-:W-:-:S02]  /*17e0*/  ISETP.GT.U32.AND P1, PT, R28, 0xa0, PT ;  /* 0x000000a01c00780c */ /* 0x000fc40003f24070 */
[----:B------:R-:W-:Y:S02]  /*17f0*/  IADD3.X R3, PT, PT, R3, R20, R2, P3, P4 ;  /* 0x0000001403037210 */ /* 0x000fe40001fe8402 */
[----:B------:R-:W3:Y:S01]  /*1800*/  LDS.128 R20, [UR4+0x70] ;  /* 0x00007004ff147984 */ /* 0x000ee20008000c00 */
[----:B------:R-:W-:Y:S02]  /*1810*/  ISETP.GT.U32.AND P2, PT, R28, 0xc0, PT ;  /* 0x000000c01c00780c */ /* 0x000fe40003f44070 */
[----:B------:R-:W-:Y:S02]  /*1820*/  SEL R5, R6, RZ, P1 ;  /* 0x000000ff06057207 */ /* 0x000fe40000800000 */
[----:B0-----:R-:W-:Y:S02]  /*1830*/  SEL R2, R8, RZ, P2 ;  /* 0x000000ff08027207 */ /* 0x001fe40001000000 */
[----:B------:R-:W-:Y:S02]  /*1840*/  SEL R7, R7, RZ, P1 ;  /* 0x000000ff07077207 */ /* 0x000fe40000800000 */
[----:B------:R-:W-:-:S02]  /*1850*/  ISETP.GT.U32.AND P1, PT, R28, 0xe0, PT ;  /* 0x000000e01c00780c */ /* 0x000fc40003f24070 */
[----:B------:R-:W-:Y:S02]  /*1860*/  IADD3 R2, P3, P4, R2, R4, R5 ;  /* 0x0000000402027210 */ /* 0x000fe40007c7e005 */
[----:B------:R-:W-:Y:S02]  /*1870*/  SEL R6, R9, RZ, P2 ;  /* 0x000000ff09067207 */ /* 0x000fe40001000000 */
[----:B------:R-:W-:Y:S02]  /*1880*/  ISETP.GT.U32.AND P2, PT, R28, 0x100, PT ;  /* 0x000001001c00780c */ /* 0x000fe40003f44070 */
[----:B------:R-:W-:Y:S02]  /*1890*/  SEL R4, R10, RZ, P1 ;  /* 0x000000ff0a047207 */ /* 0x000fe40000800000 */
[----:B------:R-:W-:Y:S02]  /*18a0*/  SEL R10, R11, RZ, P1 ;  /* 0x000000ff0b0a7207 */ /* 0x000fe40000800000 */
[----:B------:R-:W-:-:S02]  /*18b0*/  ISETP.GT.U32.AND P1, PT, R28, 0x120, PT ;  /* 0x000001201c00780c */ /* 0x000fc40003f24070 */
[----:B------:R-:W-:Y:S02]  /*18c0*/  IADD3.X R6, PT, PT, R6, R3, R7, P3, P4 ;  /* 0x0000000306067210 */ /* 0x000fe40001fe8407 */
[----:B-1----:R-:W-:Y:S02]  /*18d0*/  SEL R3, R12, RZ, P2 ;  /* 0x000000ff0c037207 */ /* 0x002fe40001000000 */
[----:B------:R-:W-:Y:S02]  /*18e0*/  SEL R7, R13, RZ, P2 ;  /* 0x000000ff0d077207 */ /* 0x000fe40001000000 */
[----:B------:R-:W-:Y:S02]  /*18f0*/  ISETP.GT.U32.AND P2, PT, R28, 0x140, PT ;  /* 0x000001401c00780c */ /* 0x000fe40003f44070 */
[----:B------:R-:W-:Y:S02]  /*1900*/  SEL R5, R14, RZ, P1 ;  /* 0x000000ff0e057207 */ /* 0x000fe40000800000 */
[----:B------:R-:W-:-:S02]  /*1910*/  SEL R15, R15, RZ, P1 ;  /* 0x000000ff0f0f7207 */ /* 0x000fc40000800000 */
[----:B------:R-:W-:Y:S02]  /*1920*/  ISETP.GT.U32.AND P1, PT, R28, 0x160, PT ;  /* 0x000001601c00780c */ /* 0x000fe40003f24070 */
        /* <DEDUP_REMOVED lines=8> */
[----:B------:R-:W-:Y:S02]  /*19b0*/  ISETP.GT.U32.AND P2, PT, R28, 0x1c0, PT ;  /* 0x000001c01c00780c */ /* 0x000fe40003f44070 */
[----:B------:R-:W-:Y:S02]  /*19c0*/  IADD3.X R6, PT, PT, R6, R7, R15, P1, P3 ;  /* 0x0000000706067210 */ /* 0x000fe40000fe640f */
[----:B------:R-:W-:-:S02]  /*19d0*/  IADD3 R4, P3, P4, R4, R2, R3 ;  /* 0x0000000204047210 */ /* 0x000fc40007c7e003 */
[----:B------:R-:W-:Y:S02]  /*19e0*/  SEL R2, R22, RZ, P6 ;  /* 0x000000ff16027207 */ /* 0x000fe40003000000 */
[----:B------:R-:W-:Y:S02]  /*19f0*/  SEL R3, R24, RZ, P2 ;  /* 0x000000ff18037207 */ /* 0x000fe40001000000 */
[----:B------:R-:W-:Y:S02]  /*1a00*/  ISETP.GT.U32.AND P1, PT, R28, 0x1e0, PT ;  /* 0x000001e01c00780c */ /* 0x000fe40003f24070 */
        /* <DEDUP_REMOVED lines=11> */
.L_x_122:
[----:B------:R-:W0:Y:S01]  /*1ac0*/  S2R R5, SR_TID.X ;  /* 0x0000000000057919 */ /* 0x000e220000002100 */
[----:B------:R-:W1:Y:S01]  /*1ad0*/  LDC.64 R8, c[0x0][0x380] ;  /* 0x0000e000ff087b82 */ /* 0x000e620000000a00 */
[----:B0-----:R-:W-:-:S04]  /*1ae0*/  IMAD R7, R0, 0xe00, R5 ;  /* 0x00000e0000077824 */ /* 0x001fc800078e0205 */
        /* <DEDUP_REMOVED lines=8> */
[----:B------:R-:W-:Y:S01]  /*1b70*/  ISETP.GE.U32.AND P0, PT, R28, R6, PT ;  /* 0x000000061c00720c */ /* 0x000fe20003f06070 */
[----:B------:R-:W-:Y:S01]  /*1b80*/  IMAD.MOV.U32 R25, RZ, RZ, RZ ;  /* 0x000000ffff197224 */ /* 0x000fe200078e00ff */
[----:B--2---:R-:W-:-:S02]  /*1b90*/  LOP3.LUT R4, R4, 0x1, RZ, 0xc0, !PT ;  /* 0x0000000104047812 */ /* 0x004fc400078ec0ff */
[----:B---3--:R-:W-:Y:S02]  /*1ba0*/  LOP3.LUT R7, R7, 0x1, RZ, 0xc0, !PT ;  /* 0x0000000107077812 */ /* 0x008fe400078ec0ff */
[----:B----4-:R-:W-:-:S04]  /*1bb0*/  LOP3.LUT R10, R10, 0x1, RZ, 0xc0, !PT ;  /* 0x000000010a0a7812 */ /* 0x010fc800078ec0ff */
[----:B------:R-:W-:Y:S02]  /*1bc0*/  IADD3 R4, PT, PT, R10, R7, R4 ;  /* 0x000000070a047210 */ /* 0x000fe40007ffe004 */
[----:B-----5:R-:W-:Y:S02]  /*1bd0*/  LOP3.LUT R11, R11, 0x1, RZ, 0xc0, !PT ;  /* 0x000000010b0b7812 */ /* 0x020fe400078ec0ff */
[----:B------:R-:W-:-:S04]  /*1be0*/  LOP3.LUT R12, R12, 0x1, RZ, 0xc0, !PT ;  /* 0x000000010c0c7812 */ /* 0x000fc800078ec0ff */
[----:B------:R-:W-:Y:S02]  /*1bf0*/  IADD3 R4, PT, PT, R12, R11, R4 ;  /* 0x0000000b0c047210 */ /* 0x000fe40007ffe004 */
[----:B------:R-:W-:Y:S02]  /*1c00*/  LOP3.LUT R13, R13, 0x1, RZ, 0xc0, !PT ;  /* 0x000000010d0d7812 */ /* 0x000fe400078ec0ff */
[----:B------:R-:W-:-:S04]  /*1c10*/  LOP3.LUT R14, R14, 0x1, RZ, 0xc0, !PT ;  /* 0x000000010e0e7812 */ /* 0x000fc800078ec0ff */
[----:B------:R-:W-:Y:S01]  /*1c20*/  IADD3 R26, PT, PT, R14, R13, R4 ;  /* 0x0000000d0e1a7210 */ /* 0x000fe20007ffe004 */
[----:B------:R-:W-:Y:S06]  /*1c30*/  @!P0 BRA `(.L_x_138) ;  /* 0x0000000c00fc8947 */ /* 0x000fec0003800000 */
[----:B------:R-:W-:Y:S01]  /*1c40*/  IMAD.IADD R3, R0, 0x1, R3 ;  /* 0x0000000100037824 */ /* 0x000fe200078e0203 */
[----:B------:R-:W0:Y:S01]  /*1c50*/  LDC R8, c[0x0][0x3b0] ;  /* 0x0000ec00ff087b82 */ /* 0x000e220000000800 */
[----:B------:R-:W-:Y:S01]  /*1c60*/  VIADD R10, R2, 0xfffff200 ;  /* 0xfffff200020a7836 */ /* 0x000fe20000000000 */
[----:B------:R-:W-:Y:S01]  /*1c70*/  LOP3.LUT R7, RZ, R5, RZ, 0x33, !PT ;  /* 0x00000005ff077212 */ /* 0x000fe200078e33ff */
[----:B------:R-:W-:Y:S01]  /*1c80*/  IMAD R3, R3, 0xe00, RZ ;  /* 0x00000e0003037824 */ /* 0x000fe200078e02ff */
[----:B------:R-:W1:Y:S02]  /*1c90*/  LDCU.64 UR8, c[0x0][0x380] ;  /* 0x00007000ff0877ac */ /* 0x000e640008000a00 */
[----:B------:R-:W-:Y:S01]  /*1ca0*/  IADD3 R7, PT, PT, -R6, R2, R7 ;  /* 0x0000000206077210 */ /* 0x000fe20007ffe107 */
[----:B------:R-:W-:Y:S01]  /*1cb0*/  IMAD.MOV.U32 R9, RZ, RZ, R3 ;  /* 0x000000ffff097224 */ /* 0x000fe200078e0003 */
[C---:B------:R-:W-:Y:S01]  /*1cc0*/  ISETP.GT.U32.AND P0, PT, R3.reuse, R10, PT ;  /* 0x0000000a0300720c */ /* 0x040fe20003f04070 */
[----:B------:R-:W-:Y:S01]  /*1cd0*/  UMOV UR4, URZ ;  /* 0x000000ff00047c82 */ /* 0x000fe20008000000 */
[----:B------:R-:W-:Y:S01]  /*1ce0*/  IADD3 R11, PT, PT, R3, 0x1000, R5 ;  /* 0x00001000030b7810 */ /* 0x000fe20007ffe005 */
[----:B------:R-:W-:-:S02]  /*1cf0*/  IMAD R4, R0, -0xe00, R7 ;  /* 0xfffff20000047824 */ /* 0x000fc400078e0207 */
[----:B------:R-:W-:-:S08]  /*1d00*/  IMAD.MOV.U32 R7, RZ, RZ, R3 ;  /* 0x000000ffff077224 */ /* 0x000fd000078e0003 */
[----:B------:R-:W-:Y:S05]  /*1d10*/  @P0 BRA `(.L_x_139) ;  /* 0x0000000000940947 */ /* 0x000fea0003800000 */
.L_x_140:
[----:B------:R-:W-:-:S05]  /*1d20*/  IADD3 R2, P0, PT, R5, R9, RZ ;  /* 0x0000000905027210 */ /* 0x000fca0007f1e0ff */
[----:B------:R-:W-:Y:S01]  /*1d30*/  IMAD.X R13, RZ, RZ, RZ, P0 ;  /* 0x000000ffff0d7224 */ /* 0x000fe200000e06ff */
[----:B-1----:R-:W-:-:S04]  /*1d40*/  LEA R12, P0, R2, UR8, 0x2 ;  /* 0x00000008020c7c11 */ /* 0x002fc8000f8010ff */
[----:B------:R-:W-:-:S05]  /*1d50*/  LEA.HI.X R13, R2, UR9, R13, 0x2, P0 ;  /* 0x00000009020d7c11 */ /* 0x000fca00080f140d */
        /* <DEDUP_REMOVED lines=9> */
[----:B------:R-:W-:Y:S01]  /*1df0*/  IADD3 R26, P2, P3, R15, R26, R2 ;  /* 0x0000001a0f1a7210 */ /* 0x000fe20007b5e002 */
[----:B0-----:R-:W-:Y:S01]  /*1e00*/  IMAD.MOV.U32 R2, RZ, RZ, R8 ;  /* 0x000000ffff027224 */ /* 0x001fe200078e0008 */
[----:B----4-:R-:W-:Y:S02]  /*1e10*/  LOP3.LUT R16, R16, 0x1, RZ, 0xc0, !PT ;  /* 0x0000000110107812 */ /* 0x010fe400078ec0ff */
[----:B-----5:R-:W-:Y:S01]  /*1e20*/  LOP3.LUT R17, R17, 0x1, RZ, 0xc0, !PT ;  /* 0x0000000111117812 */ /* 0x020fe200078ec0ff */
[----:B-1----:R-:W-:Y:S01]  /*1e30*/  IMAD.IADD R13, R2, 0x1, -R9 ;  /* 0x00000001020d7824 */ /* 0x002fe200078e0a09 */
[----:B------:R-:W-:Y:S02]  /*1e40*/  IADD3.X R25, PT, PT, RZ, R25, RZ, P2, P3 ;  /* 0x00000019ff197210 */ /* 0x000fe400017e64ff */
[----:B------:R-:W-:Y:S02]  /*1e50*/  IADD3 R26, P4, P5, R17, R26, R16 ;  /* 0x0000001a111a7210 */ /* 0x000fe40007d9e010 */
[----:B------:R-:W-:-:S02]  /*1e60*/  ISETP.GE.U32.AND P2, PT, R13, R6, PT ;  /* 0x000000060d00720c */ /* 0x000fc40003f46070 */
[----:B------:R-:W-:Y:S02]  /*1e70*/  LOP3.LUT R18, R18, 0x1, RZ, 0xc0, !PT ;  /* 0x0000000112127812 */ /* 0x000fe400078ec0ff */
[----:B------:R-:W-:Y:S02]  /*1e80*/  LOP3.LUT R19, R19, 0x1, RZ, 0xc0, !PT ;  /* 0x0000000113137812 */ /* 0x000fe400078ec0ff */
[----:B------:R-:W-:Y:S02]  /*1e90*/  LOP3.LUT R15, R14, 0x1, RZ, 0xc0, !PT ;  /* 0x000000010e0f7812 */ /* 0x000fe400078ec0ff */
[----:B------:R-:W-:Y:S02]  /*1ea0*/  IADD3 R26, P0, P1, R19, R26, R18 ;  /* 0x0000001a131a7210 */ /* 0x000fe4000791e012 */
[----:B------:R-:W-:Y:S02]  /*1eb0*/  IADD3.X R25, PT, PT, RZ, R25, RZ, P4, P5 ;  /* 0x00000019ff197210 */ /* 0x000fe400027ea4ff */
[----:B------:R-:W-:-:S02]  /*1ec0*/  IADD3 R26, P3, PT, R26, R15, RZ ;  /* 0x0000000f1a1a7210 */ /* 0x000fc40007f7e0ff */
[----:B------:R-:W-:-:S05]  /*1ed0*/  IADD3.X R25, PT, PT, RZ, R25, RZ, P0, P1 ;  /* 0x00000019ff197210 */ /* 0x000fca00007e24ff */
[----:B------:R-:W-:Y:S01]  /*1ee0*/  IMAD.X R25, RZ, RZ, R25, P3 ;  /* 0x000000ffff197224 */ /* 0x000fe200018e0619 */
[----:B------:R-:W-:Y:S06]  /*1ef0*/  @!P2 BRA `(.L_x_138) ;  /* 0x0000000c004ca947 */ /* 0x000fec0003800000 */
[C---:B------:R-:W-:Y:S01]  /*1f00*/  IMAD.IADD R9, R6.reuse, 0x1, R9 ;  /* 0x0000000106097824 */ /* 0x040fe200078e0209 */
[----:B------:R-:W-:Y:S01]  /*1f10*/  UIADD3 UR4, UPT, UPT, UR4, 0x1, URZ ;  /* 0x0000000104047890 */ /* 0x000fe2000fffe0ff */
[----:B------:R-:W-:Y:S02]  /*1f20*/  IMAD.IADD R7, R6, 0x1, R7 ;  /* 0x0000000106077824 */ /* 0x000fe400078e0207 */
[----:B------:R-:W-:Y:S01]  /*1f30*/  IMAD.IADD R4, R4, 0x1, -R6 ;  /* 0x0000000104047824 */ /* 0x000fe200078e0a06 */
[----:B------:R-:W-:Y:S01]  /*1f40*/  ISETP.GT.U32.AND P0, PT, R9, R10, PT ;  /* 0x0000000a0900720c */ /* 0x000fe20003f04070 */
[----:B------:R-:W-:-:S12]  /*1f50*/  IMAD.IADD R11, R6, 0x1, R11 ;  /* 0x00000001060b7824 */ /* 0x000fd800078e020b */
[----:B------:R-:W-:Y:S05]  /*1f60*/  @!P0 BRA `(.L_x_140) ;  /* 0xfffffffc006c8947 */ /* 0x000fea000383ffff */
.L_x_139:
[----:B------:R-:W-:Y:S01]  /*1f70*/  IMAD.IADD R6, R2, 0x1, -R9 ;  /* 0x0000000102067824 */ /* 0x000fe200078e0a09 */
[----:B------:R-:W-:Y:S04]  /*1f80*/  BSSY.RECONVERGENT B1, `(.L_x_138) ;  /* 0x00000ca000017945 */ /* 0x000fe80003800200 */
[----:B------:R-:W-:-:S04]  /*1f90*/  ISETP.GE.AND P0, PT, R5, R6, PT ;  /* 0x000000060500720c */ /* 0x000fc80003f06270 */
[----:B------:R-:W-:-:S13]  /*1fa0*/  ISETP.GE.U32.OR P0, PT, R9, R2, P0 ;  /* 0x000000020900720c */ /* 0x000fda0000706470 */
[----:B------:R-:W-:Y:S05]  /*1fb0*/  @P0 BRA `(.L_x_141) ;  /* 0x0000000c00180947 */ /* 0x000fea0003800000 */
[----:B0-----:R-:W0:Y:S01]  /*1fc0*/  LDC R8, c[0x0][0x3b4] ;  /* 0x0000ed00ff087b82 */ /* 0x001e220000000800 */
[----:B------:R-:W-:Y:S01]  /*1fd0*/  LOP3.LUT R6, RZ, R5, RZ, 0x33, !PT ;  /* 0x00000005ff067212 */ /* 0x000fe200078e33ff */
[----:B------:R-:W-:Y:S03]  /*1fe0*/  BSSY.RECONVERGENT B2, `(.L_x_142) ;  /* 0x0000065000027945 */ /* 0x000fe60003800200 */
[----:B------:R-:W-:Y:S01]  /*1ff0*/  IADD3 R2, PT, PT, -R3, R2, R6 ;  /* 0x0000000203027210 */ /* 0x000fe20007ffe106 */
[----:B------:R-:W-:Y:S02]  /*2000*/  IMAD.MOV.U32 R6, RZ, RZ, R5 ;  /* 0x000000ffff067224 */ /* 0x000fe400078e0005 */
[----:B0-----:R-:W-:-:S04]  /*2010*/  IMAD R3, R8, UR4, RZ ;  /* 0x0000000408037c24 */ /* 0x001fc8000f8e02ff */
[----:B------:R-:W-:-:S05]  /*2020*/  IMAD R2, R3, -0xe00, R2 ;  /* 0xfffff20003027824 */ /* 0x000fca00078e0202 */
[C---:B------:R-:W-:Y:S02]  /*2030*/  ISETP.GE.U32.AND P0, PT, R2.reuse, 0x1e00, PT ;  /* 0x00001e000200780c */ /* 0x040fe40003f06070 */
[----:B------:R-:W-:-:S04]  /*2040*/  LEA.HI R8, R2, 0x1, RZ, 0x17 ;  /* 0x0000000102087811 */ /* 0x000fc800078fb8ff */
[----:B------:R-:W-:-:S07]  /*2050*/  LOP3.LUT R10, R8, 0xf, RZ, 0xc0, !PT ;  /* 0x0000000f080a7812 */ /* 0x000fce00078ec0ff */
[----:B------:R-:W-:Y:S05]  /*2060*/  @!P0 BRA `(.L_x_143) ;  /* 0x0000000400708947 */ /* 0x000fea0003800000 */
[----:B------:R-:W0:Y:S01]  /*2070*/  LDC.64 R12, c[0x0][0x380] ;  /* 0x0000e000ff0c7b82 */ /* 0x000e220000000a00 */
[----:B------:R-:W-:Y:S01]  /*2080*/  LEA.HI R2, R4, 0x1, RZ, 0x17 ;  /* 0x0000000104027811 */ /* 0x000fe200078fb8ff */
[----:B------:R-:W-:Y:S01]  /*2090*/  BSSY.RECONVERGENT B3, `(.L_x_144) ;  /* 0x0000058000037945 */ /* 0x000fe20003800200 */
[----:B------:R-:W-:Y:S02]  /*20a0*/  LOP3.LUT R6, R5, 0x1000, RZ, 0xfc, !PT ;  /* 0x0000100005067812 */ /* 0x000fe400078efcff */
[----:B------:R-:W-:-:S05]  /*20b0*/  LOP3.LUT R2, R2, 0xfffff0, RZ, 0xc0, !PT ;  /* 0x00fffff002027812 */ /* 0x000fca00078ec0ff */
[----:B------:R-:W-:-:S07]  /*20c0*/  IMAD.MOV R24, RZ, RZ, -R2 ;  /* 0x000000ffff187224 */ /* 0x000fce00078e0a02 */
.L_x_145:
[C---:B------:R-:W-:Y:S02]  /*20d0*/  VIADD R3, R11.reuse, 0xfffff000 ;  /* 0xfffff0000b037836 */ /* 0x040fe40000000000 */
[----:B------:R-:W-:Y:S02]  /*20e0*/  VIADD R15, R11, 0xfffff200 ;  /* 0xfffff2000b0f7836 */ /* 0x000fe40000000000 */
[----:B0-----:R-:W-:-:S04]  /*20f0*/  IMAD.WIDE.U32 R2, R3, 0x4, R12 ;  /* 0x0000000403027825 */ /* 0x001fc800078e000c */
[--C-:B------:R-:W-:Y:S02]  /*2100*/  IMAD.WIDE.U32 R14, R15, 0x4, R12.reuse ;  /* 0x000000040f0e7825 */ /* 0x100fe400078e000c */
[----:B------:R-:W2:Y:S02]  /*2110*/  LDG.E R3, desc[UR6][R2.64] ;  /* 0x0000000602037981 */ /* 0x000ea4000c1e1900 */
[C---:B------:R-:W-:Y:S02]  /*2120*/  VIADD R19, R11.reuse, 0xfffff600 ;  /* 0xfffff6000b137836 */ /* 0x040fe40000000000 */
[----:B------:R-:W-:Y:S01]  /*2130*/  VIADD R17, R11, 0xfffff400 ;  /* 0xfffff4000b117836 */ /* 0x000fe20000000000 */
[----:B------:R0:W3:Y:S01]  /*2140*/  LDG.E R14, desc[UR6][R14.64] ;  /* 0x000000060e0e7981 */ /* 0x0000e2000c1e1900 */
[----:B------:R-:W-:-:S04]  /*2150*/  IMAD.WIDE.U32 R18, R19, 0x4, R12 ;  /* 0x0000000413127825 */ /* 0x000fc800078e000c */
[C---:B------:R-:W-:Y:S02]  /*2160*/  VIADD R21, R11.reuse, 0xfffff800 ;  /* 0xfffff8000b157836 */ /* 0x040fe40000000000 */
[----:B------:R-:W-:Y:S01]  /*2170*/  VIADD R23, R11, 0xfffffa00 ;  /* 0xfffffa000b177836 */ /* 0x000fe20000000000 */
[----:B------:R-:W4:Y:S01]  /*2180*/  LDG.E R18, desc[UR6][R18.64] ;  /* 0x0000000612127981 */ /* 0x000f22000c1e1900 */
[----:B------:R-:W-:-:S04]  /*2190*/  IMAD.WIDE.U32 R16, R17, 0x4, R12 ;  /* 0x0000000411107825 */ /* 0x000fc800078e000c */
[--C-:B------:R-:W-:Y:S01]  /*21a0*/  IMAD.WIDE.U32 R20, R21, 0x4, R12.reuse ;  /* 0x0000000415147825 */ /* 0x100fe200078e000c */
[----:B------:R5:W4:Y:S03]  /*21b0*/  LDG.E R27, desc[UR6][R16.64] ;  /* 0x00000006101b7981 */ /* 0x000b26000c1e1900 */
[----:B------:R-:W-:Y:S01]  /*21c0*/  IMAD.WIDE.U32 R22, R23, 0x4, R12 ;  /* 0x0000000417167825 */ /* 0x000fe200078e000c */
[----:B------:R1:W4:Y:S05]  /*21d0*/  LDG.E R2, desc[UR6][R20.64] ;  /* 0x0000000614027981 */ /* 0x00032a000c1e1900 */
[----:B------:R1:W4:Y:S01]  /*21e0*/  LDG.E R22, desc[UR6][R22.64] ;  /* 0x0000000616167981 */ /* 0x000322000c1e1900 */
[----:B0-----:R-:W-:-:S02]  /*21f0*/  VIADD R15, R11, 0xfffffc00 ;  /* 0xfffffc000b0f7836 */ /* 0x001fc40000000000 */
[C---:B-----5:R-:W-:Y:S02]  /*2200*/  VIADD R17, R11.reuse, 0xfffffe00 ;  /* 0xfffffe000b117836 */ /* 0x060fe40000000000 */
[----:B-1----:R-:W-:Y:S02]  /*2210*/  VIADD R21, R11, 0x200 ;  /* 0x000002000b157836 */ /* 0x002fe40000000000 */
[----:B------:R-:W-:-:S04]  /*2220*/  IMAD.WIDE.U32 R16, R17, 0x4, R12 ;  /* 0x0000000411107825 */ /* 0x000fc800078e000c */
[----:B------:R-:W-:Y:S01]  /*2230*/  VIADD R23, R11, 0x600 ;  /* 0x000006000b177836 */ /* 0x000fe20000000000 */
[----:B--2---:R-:W-:Y:S02]  /*2240*/  LOP3.LUT R28, R3, 0x1, RZ, 0xc0, !PT ;  /* 0x00000001031c7812 */ /* 0x004fe400078ec0ff */
[----:B---3--:R-:W-:Y:S01]  /*2250*/  LOP3.LUT R3, R14, 0x1, RZ, 0xc0, !PT ;  /* 0x000000010e037812 */ /* 0x008fe200078ec0ff */
[----:B------:R-:W-:-:S03]  /*2260*/  IMAD.WIDE.U32 R14, R15, 0x4, R12 ;  /* 0x000000040f0e7825 */ /* 0x000fc600078e000c */
[----:B------:R-:W-:Y:S02]  /*2270*/  IADD3 R26, P2, P3, R3, R26, R28 ;  /* 0x0000001a031a7210 */ /* 0x000fe40007b5e01c */
[----:B------:R0:W2:Y:S01]  /*2280*/  LDG.E R3, desc[UR6][R14.64] ;  /* 0x000000060e037981 */ /* 0x0000a2000c1e1900 */
[----:B----4-:R-:W-:Y:S01]  /*2290*/  LOP3.LUT R19, R18, 0x1, RZ, 0xc0, !PT ;  /* 0x0000000112137812 */ /* 0x010fe200078ec0ff */
[----:B------:R-:W-:Y:S01]  /*22a0*/  IMAD.WIDE.U32 R28, R11, 0x4, R12 ;  /* 0x000000040b1c7825 */ /* 0x000fe200078e000c */
[----:B------:R-:W-:-:S05]  /*22b0*/  LOP3.LUT R20, R27, 0x1, RZ, 0xc0, !PT ;  /* 0x000000011b147812 */ /* 0x000fca00078ec0ff */
[----:B------:R-:W3:Y:S01]  /*22c0*/  LDG.E R28, desc[UR6][R28.64] ;  /* 0x000000061c1c7981 */ /* 0x000ee2000c1e1900 */
[----:B0-----:R-:W-:-:S03]  /*22d0*/  LOP3.LUT R15, R2, 0x1, RZ, 0xc0, !PT ;  /* 0x00000001020f7812 */ /* 0x001fc600078ec0ff */
[----:B------:R0:W4:Y:S01]  /*22e0*/  LDG.E R27, desc[UR6][R16.64] ;  /* 0x00000006101b7981 */ /* 0x000122000c1e1900 */
[----:B------:R-:W-:Y:S01]  /*22f0*/  IADD3 R14, P0, P1, R19, R26, R20 ;  /* 0x0000001a130e7210 */ /* 0x000fe2000791e014 */
[----:B------:R-:W-:Y:S01]  /*2300*/  IMAD.WIDE.U32 R20, R21, 0x4, R12 ;  /* 0x0000000415147825 */ /* 0x000fe200078e000c */
[----:B------:R-:W-:-:S03]  /*2310*/  LOP3.LUT R2, R22, 0x1, RZ, 0xc0, !PT ;  /* 0x0000000116027812 */ /* 0x000fc600078ec0ff */
[----:B------:R-:W-:Y:S01]  /*2320*/  VIADD R19, R11, 0x400 ;  /* 0x000004000b137836 */ /* 0x000fe20000000000 */
[----:B------:R-:W5:Y:S01]  /*2330*/  LDG.E R26, desc[UR6][R20.64] ;  /* 0x00000006141a7981 */ /* 0x000f62000c1e1900 */
[----:B------:R-:W-:Y:S02]  /*2340*/  IADD3 R2, P4, P5, R2, R14, R15 ;  /* 0x0000000e02027210 */ /* 0x000fe40007d9e00f */
[----:B------:R-:W-:-:S04]  /*2350*/  IMAD.WIDE.U32 R14, R19, 0x4, R12 ;  /* 0x00000004130e7825 */ /* 0x000fc800078e000c */
[--C-:B0-----:R-:W-:Y:S01]  /*2360*/  IMAD.WIDE.U32 R16, R23, 0x4, R12.reuse ;  /* 0x0000000417107825 */ /* 0x101fe200078e000c */
[----:B------:R0:W5:Y:S03]  /*2370*/  LDG.E R29, desc[UR6][R14.64] ;  /* 0x000000060e1d7981 */ /* 0x000166000c1e1900 */
[C---:B------:R-:W-:Y:S02]  /*2380*/  VIADD R18, R11.reuse, 0x800 ;  /* 0x000008000b127836 */ /* 0x040fe40000000000 */
[----:B------:R-:W-:Y:S01]  /*2390*/  VIADD R23, R11, 0xa00 ;  /* 0x00000a000b177836 */ /* 0x000fe20000000000 */
[----:B------:R-:W5:Y:S01]  /*23a0*/  LDG.E R16, desc[UR6][R16.64] ;  /* 0x0000000610107981 */ /* 0x000f62000c1e1900 */
[----:B------:R-:W-:-:S04]  /*23b0*/  IMAD.WIDE.U32 R18, R18, 0x4, R12 ;  /* 0x0000000412127825 */ /* 0x000fc800078e000c */
[--C-:B0-----:R-:W-:Y:S02]  /*23c0*/  IMAD.WIDE.U32 R14, R23, 0x4, R12.reuse ;  /* 0x00000004170e7825 */ /* 0x101fe400078e000c */
[----:B------:R-:W5:Y:S02]  /*23d0*/  LDG.E R18, desc[UR6][R18.64] ;  /* 0x0000000612127981 */ /* 0x000f64000c1e1900 */
[C---:B------:R-:W-:Y:S02]  /*23e0*/  VIADD R21, R11.reuse, 0xc00 ;  /* 0x00000c000b157836 */ /* 0x040fe40000000000 */
[----:B------:R-:W-:Y:S01]  /*23f0*/  VIADD R23, R11, 0xe00 ;  /* 0x00000e000b177836 */ /* 0x000fe20000000000 */
[----:B------:R-:W5:Y:S01]  /*2400*/  LDG.E R14, desc[UR6][R14.64] ;  /* 0x000000060e0e7981 */ /* 0x000f62000c1e1900 */
[----:B------:R-:W-:-:S04]  /*2410*/  IMAD.WIDE.U32 R20, R21, 0x4, R12 ;  /* 0x0000000415147825 */ /* 0x000fc800078e000c */
[----:B------:R-:W-:Y:S02]  /*2420*/  IMAD.WIDE.U32 R22, R23, 0x4, R12 ;  /* 0x0000000417167825 */ /* 0x000fe400078e000c */
[----:B------:R-:W5:Y:S04]  /*2430*/  LDG.E R20, desc[UR6][R20.64] ;  /* 0x0000000614147981 */ /* 0x000f68000c1e1900 */
[----:B------:R-:W5:Y:S01]  /*2440*/  LDG.E R22, desc[UR6][R22.64] ;  /* 0x0000000616167981 */ /* 0x000f62000c1e1900 */
[----:B------:R-:W-:-:S04]  /*2450*/  IADD3.X R25, PT, PT, RZ, R25, RZ, P2, P3 ;  /* 0x00000019ff197210 */ /* 0x000fc800017e64ff */
[----:B------:R-:W-:-:S04]  /*2460*/  IADD3.X R25, PT, PT, RZ, R25, RZ, P0, P1 ;  /* 0x00000019ff197210 */ /* 0x000fc800007e24ff */
[----:B------:R-:W-:Y:S01]  /*2470*/  IADD3.X R25, PT, PT, RZ, R25, RZ, P4, P5 ;  /* 0x00000019ff197210 */ /* 0x000fe200027ea4ff */
[----:B------:R-:W-:Y:S02]  /*2480*/  VIADD R24, R24, 0x10 ;  /* 0x0000001018187836 */ /* 0x000fe40000000000 */
[----:B------:R-:W-:Y:S02]  /*2490*/  VIADD R6, R6, 0x2000 ;  /* 0x0000200006067836 */ /* 0x000fe40000000000 */
[----:B------:R-:W-:Y:S01]  /*24a0*/  VIADD R11, R11, 0x2000 ;  /* 0x000020000b0b7836 */ /* 0x000fe20000000000 */
[----:B--2---:R-:W-:Y:S02]  /*24b0*/  LOP3.LUT R3, R3, 0x1, RZ, 0xc0, !PT ;  /* 0x0000000103037812 */ /* 0x004fe400078ec0ff */
[----:B----4-:R-:W-:-:S04]  /*24c0*/  LOP3.LUT R27, R27, 0x1, RZ, 0xc0, !PT ;  /* 0x000000011b1b7812 */ /* 0x010fc800078ec0ff */
[----:B------:R-:W-:Y:S02]  /*24d0*/  IADD3 R2, P3, P2, R27, R2, R3 ;  /* 0x000000021b027210 */ /* 0x000fe40007a7e003 */
[----:B---3--:R-:W-:Y:S02]  /*24e0*/  LOP3.LUT R3, R28, 0x1, RZ, 0xc0, !PT ;  /* 0x000000011c037812 */ /* 0x008fe400078ec0ff */
[----:B-----5:R-:W-:Y:S02]  /*24f0*/  LOP3.LUT R26, R26, 0x1, RZ, 0xc0, !PT ;  /* 0x000000011a1a7812 */ /* 0x020fe400078ec0ff */
[----:B------:R-:W-:Y:S02]  /*2500*/  IADD3.X R25, PT, PT, RZ, R25, RZ, P3, P2 ;  /* 0x00000019ff197210 */ /* 0x000fe40001fe44ff */
[----:B------:R-:W-:Y:S02]  /*2510*/  IADD3 R26, P1, P0, R26, R2, R3 ;  /* 0x000000021a1a7210 */ /* 0x000fe4000783e003 */
[----:B------:R-:W-:-:S02]  /*2520*/  LOP3.LUT R29, R29, 0x1, RZ, 0xc0, !PT ;  /* 0x000000011d1d7812 */ /* 0x000fc400078ec0ff */
[----:B------:R-:W-:Y:S02]  /*2530*/  IADD3.X R25, PT, PT, RZ, R25, RZ, P1, P0 ;  /* 0x00000019ff197210 */ /* 0x000fe40000fe04ff */
[----:B------:R-:W-:Y:S02]  /*2540*/  ISETP.NE.AND P0, PT, R24, RZ, PT ;  /* 0x000000ff1800720c */ /* 0x000fe40003f05270 */
        /* <DEDUP_REMOVED lines=9> */
[----:B------:R-:W-:-:S04]  /*25e0*/  IADD3 R26, P1, P4, R22, R26, R3 ;  /* 0x0000001a161a7210 */ /* 0x000fc80007c3e003 */
[----:B------:R-:W-:Y:S01]  /*25f0*/  IADD3.X R25, PT, PT, RZ, R25, RZ, P1, P4 ;  /* 0x00000019ff197210 */ /* 0x000fe20000fe84ff */
[----:B------:R-:W-:Y:S08]  /*2600*/  @P0 BRA `(.L_x_145) ;  /* 0xfffffff800b00947 */ /* 0x000ff0000383ffff */
[----:B------:R-:W-:Y:S05]  /*2610*/  BSYNC.RECONVERGENT B3 ;  /* 0x0000000000037941 */ /* 0x000fea0003800200 */
.L_x_144:
[----:B------:R-:W-:-:S07]  /*2620*/  VIADD R6, R6, 0xfffff000 ;  /* 0xfffff00006067836 */ /* 0x000fce0000000000 */
.L_x_143:
[----:B-1----:R-:W-:Y:S05]  /*2630*/  BSYNC.RECONVERGENT B2 ;  /* 0x0000000000027941 */ /* 0x002fea0003800200 */
.L_x_142:
        /* <DEDUP_REMOVED lines=8> */
[----:B------:R-:W-:-:S04]  /*26c0*/  IMAD.IADD R23, R6, 0x1, R9 ;  /* 0x0000000106177824 */ /* 0x000fc800078e0209 */
[C---:B------:R-:W-:Y:S02]  /*26d0*/  VIADD R19, R23.reuse, 0x200 ;  /* 0x0000020017137836 */ /* 0x040fe40000000000 */
[C---:B------:R-:W-:Y:S02]  /*26e0*/  VIADD R11, R23.reuse, 0x400 ;  /* 0x00000400170b7836 */ /* 0x040fe40000000000 */
[C---:B------:R-:W-:Y:S02]  /*26f0*/  VIADD R13, R23.reuse, 0x600 ;  /* 0x00000600170d7836 */ /* 0x040fe40000000000 */
[C---:B------:R-:W-:Y:S02]  /*2700*/  VIADD R15, R23.reuse, 0x800 ;  /* 0x00000800170f7836 */ /* 0x040fe40000000000 */
[C---:B------:R-:W-:Y:S02]  /*2710*/  VIADD R17, R23.reuse, 0xa00 ;  /* 0x00000a0017117836 */ /* 0x040fe40000000000 */
[----:B------:R-:W-:-:S02]  /*2720*/  VIADD R27, R23, 0xc00 ;  /* 0x00000c00171b7836 */ /* 0x000fc40000000000 */
[----:B0-----:R-:W-:-:S04]  /*2730*/  IMAD.WIDE.U32 R28, R23, 0x4, R2 ;  /* 0x00000004171c7825 */ /* 0x001fc800078e0002 */
[--C-:B------:R-:W-:Y:S01]  /*2740*/  IMAD.WIDE.U32 R18, R19, 0x4, R2.reuse ;  /* 0x0000000413127825 */ /* 0x100fe200078e0002 */
[----:B------:R-:W2:Y:S03]  /*2750*/  LDG.E R20, desc[UR6][R28.64] ;  /* 0x000000061c147981 */ /* 0x000ea6000c1e1900 */
[--C-:B------:R-:W-:Y:S01]  /*2760*/  IMAD.WIDE.U32 R10, R11, 0x4, R2.reuse ;  /* 0x000000040b0a7825 */ /* 0x100fe200078e0002 */
[----:B------:R0:W3:Y:S03]  /*2770*/  LDG.E R21, desc[UR6][R18.64] ;  /* 0x0000000612157981 */ /* 0x0000e6000c1e1900 */
[--C-:B------:R-:W-:Y:S02]  /*2780*/  IMAD.WIDE.U32 R12, R13, 0x4, R2.reuse ;  /* 0x000000040d0c7825 */ /* 0x100fe400078e0002 */
[----:B------:R-:W4:Y:S02]  /*2790*/  LDG.E R10, desc[UR6][R10.64] ;  /* 0x000000060a0a7981 */ /* 0x000f24000c1e1900 */
[----:B------:R-:W-:-:S02]  /*27a0*/  IMAD.WIDE.U32 R14, R15, 0x4, R2 ;  /* 0x000000040f0e7825 */ /* 0x000fc400078e0002 */
[----:B------:R-:W5:Y:S02]  /*27b0*/  LDG.E R12, desc[UR6][R12.64] ;  /* 0x000000060c0c7981 */ /* 0x000f64000c1e1900 */
[--C-:B------:R-:W-:Y:S02]  /*27c0*/  IMAD.WIDE.U32 R16, R17, 0x4, R2.reuse ;  /* 0x0000000411107825 */ /* 0x100fe400078e0002 */
[----:B------:R-:W5:Y:S02]  /*27d0*/  LDG.E R14, desc[UR6][R14.64] ;  /* 0x000000060e0e7981 */ /* 0x000f64000c1e1900 */
[----:B------:R-:W-:Y:S02]  /*27e0*/  VIADD R23, R23, 0xe00 ;  /* 0x00000e0017177836 */ /* 0x000fe40000000000 */
[--C-:B0-----:R-:W-:Y:S01]  /*27f0*/  IMAD.WIDE.U32 R18, R27, 0x4, R2.reuse ;  /* 0x000000041b127825 */ /* 0x101fe200078e0002 */
[----:B------:R-:W5:Y:S03]  /*2800*/  LDG.E R16, desc[UR6][R16.64] ;  /* 0x0000000610107981 */ /* 0x000f66000c1e1900 */
[----:B------:R-:W-:-:S02]  /*2810*/  IMAD.WIDE.U32 R2, R23, 0x4, R2 ;  /* 0x0000000417027825 */ /* 0x000fc400078e0002 */
[----:B------:R-:W5:Y:S04]  /*2820*/  LDG.E R18, desc[UR6][R18.64] ;  /* 0x0000000612127981 */ /* 0x000f68000c1e1900 */
[----:B------:R0:W5:Y:S01]  /*2830*/  LDG.E R2, desc[UR6][R2.64] ;  /* 0x0000000602027981 */ /* 0x000162000c1e1900 */
        /* <DEDUP_REMOVED lines=12> */
[----:B0-----:R-:W-:Y:S02]  /*2900*/  LOP3.LUT R3, R18, 0x1, RZ, 0xc0, !PT ;  /* 0x0000000112037812 */ /* 0x001fe400078ec0ff */
[----:B------:R-:W-:Y:S02]  /*2910*/  LOP3.LUT R2, R2, 0x1, RZ, 0xc0, !PT ;  /* 0x0000000102027812 */ /* 0x000fe400078ec0ff */
[----:B------:R-:W-:-:S02]  /*2920*/  IADD3.X R25, PT, PT, RZ, R25, RZ, P1, P2 ;  /* 0x00000019ff197210 */ /* 0x000fc40000fe44ff */
[----:B------:R-:W-:-:S04]  /*2930*/  IADD3 R26, P3, P4, R2, R26, R3 ;  /* 0x0000001a021a7210 */ /* 0x000fc80007c7e003 */
[----:B------:R-:W-:-:S09]  /*2940*/  IADD3.X R25, PT, PT, RZ, R25, RZ, P3, P4 ;  /* 0x00000019ff197210 */ /* 0x000fd20001fe84ff */
.L_x_147:
[----:B------:R-:W-:Y:S05]  /*2950*/  BSYNC.RECONVERGENT B2 ;  /* 0x0000000000027941 */ /* 0x000fea0003800200 */
.L_x_146:
[----:B------:R-:W-:Y:S05]  /*2960*/  @!P0 BRA `(.L_x_141) ;  /* 0x0000000000ac8947 */ /* 0x000fea0003800000 */
[----:B------:R-:W-:Y:S01]  /*2970*/  ISETP.GE.U32.AND P0, PT, R22, 0x4, PT ;  /* 0x000000041600780c */ /* 0x000fe20003f06070 */
[----:B------:R-:W-:Y:S01]  /*2980*/  BSSY.RECONVERGENT B2, `(.L_x_148) ;  /* 0x0000019000027945 */ /* 0x000fe20003800200 */
[----:B------:R-:W-:-:S11]  /*2990*/  LOP3.LUT P1, RZ, R8, 0x3, RZ, 0xc0, !PT ;  /* 0x0000000308ff7812 */ /* 0x000fd6000782c0ff */
[----:B------:R-:W-:Y:S05]  /*29a0*/  @!P0 BRA `(.L_x_149) ;  /* 0x0000000000588947 */ /* 0x000fea0003800000 */
[----:B------:R-:W0:Y:S01]  /*29b0*/  LDC.64 R2, c[0x0][0x380] ;  /* 0x0000e000ff027b82 */ /* 0x000e220000000a00 */
[----:B------:R-:W-:-:S04]  /*29c0*/  IMAD.IADD R9, R6, 0x1, R9 ;  /* 0x0000000106097824 */ /* 0x000fc800078e0209 */
        /* <DEDUP_REMOVED lines=20> */
.L_x_149:
[----:B------:R-:W-:Y:S05]  /*2b10*/  BSYNC.RECONVERGENT B2 ;  /* 0x0000000000027941 */ /* 0x000fea0003800200 */
.L_x_148:
[----:B------:R-:W-:Y:S05]  /*2b20*/  @!P1 BRA `(.L_x_141) ;  /* 0x00000000003c9947 */ /* 0x000fea0003800000 */
[----:B------:R-:W0:Y:S01]  /*2b30*/  LDC.64 R2, c[0x0][0x380] ;  /* 0x0000e000ff027b82 */ /* 0x000e220000000a00 */
[----:B------:R-:W-:Y:S01]  /*2b40*/  LOP3.LUT R4, R4, 0xffff, RZ, 0xc0, !PT ;  /* 0x0000ffff04047812 */ /* 0x000fe200078ec0ff */
[----:B------:R-:W-:-:S03]  /*2b50*/  IMAD.IADD R9, R6, 0x1, R7 ;  /* 0x0000000106097824 */ /* 0x000fc600078e0207 */
[----:B------:R-:W-:-:S04]  /*2b60*/  LEA.HI R4, R4, 0x1, RZ, 0x17 ;  /* 0x0000000104047811 */ /* 0x000fc800078fb8ff */
[----:B------:R-:W-:-:S05]  /*2b70*/  LOP3.LUT R4, R4, 0x3, RZ, 0xc0, !PT ;  /* 0x0000000304047812 */ /* 0x000fca00078ec0ff */
[----:B------:R-:W-:-:S07]  /*2b80*/  IMAD.MOV R4, RZ, RZ, -R4 ;  /* 0x000000ffff047224 */ /* 0x000fce00078e0a04 */
.L_x_150:
        /* <DEDUP_REMOVED lines=9> */
.L_x_141:
[----:B-1----:R-:W-:Y:S05]  /*2c20*/  BSYNC.RECONVERGENT B1 ;  /* 0x0000000000017941 */ /* 0x002fea0003800200 */
.L_x_138:
[----:B0-----:R-:W0:Y:S01]  /*2c30*/  S2R R8, SR_LANEID ;  /* 0x0000000000087919 */ /* 0x001e220000000000 */
        /* <DEDUP_REMOVED lines=31> */
[----:B------:R-:W-:Y:S01]  /*2e30*/  @!P2 MOV R8, 0x400 ;  /* 0x000004000008a802 */ /* 0x000fe20000000f00 */
[----:B------:R-:W-:Y:S01]  /*2e40*/  IMAD.X R4, R3, 0x1, R6, P0 ;  /* 0x0000000103047824 */ /* 0x000fe200000e0606 */
[----:B------:R-:W-:Y:S02]  /*2e50*/  @!P2 SHF.R.U32.HI R6, RZ, 0x2, R5 ;  /* 0x00000002ff06a819 */ /* 0x000fe40000011605 */
[----:B--2---:R-:W-:Y:S02]  /*2e60*/  @!P2 LEA R11, R11, R8, 0x18 ;  /* 0x000000080b0ba211 */ /* 0x004fe400078ec0ff */
        /* <DEDUP_REMOVED lines=11> */
[----:B------:R-:W0:Y:S01]  /*2f20*/  S2UR UR5, SR_CgaCtaId ;  /* 0x00000000000579c3 */ /* 0x000e220000008800 */
[----:B------:R-:W-:Y:S02]  /*2f30*/  UMOV UR4, 0x400 ;  /* 0x0000040000047882 */ /* 0x000fe40000000000 */
[----:B0-----:R-:W-:-:S09]  /*2f40*/  ULEA UR4, UR5, UR4, 0x18 ;  /* 0x0000000405047291 */ /* 0x001fd2000f8ec0ff */
[----:B------:R-:W-:Y:S04]  /*2f50*/  LDS.64 R8, [UR4+0x18] ;  /* 0x00001804ff087984 */ /* 0x000fe80008000a00 */
[----:B------:R-:W2:Y:S04]  /*2f60*/  LDS.128 R24, [UR4+0x20] ;  /* 0x00002004ff187984 */ /* 0x000ea80008000c00 */
[----:B------:R-:W0:Y:S04]  /*2f70*/  LDS.128 R4, [UR4+0x30] ;  /* 0x00003004ff047984 */ /* 0x000e280008000c00 */
[----:B------:R-:W1:Y:S04]  /*2f80*/  LDS.128 R20, [UR4+0x40] ;  /* 0x00004004ff147984 */ /* 0x000e680008000c00 */
[----:B------:R-:W3:Y:S04]  /*2f90*/  LDS.128 R16, [UR4+0x50] ;  /* 0x00005004ff107984 */ /* 0x000ee80008000c00 */
[----:B------:R-:W4:Y:S01]  /*2fa0*/  LDS.128 R12, [UR4+0x60] ;  /* 0x00006004ff0c7984 */ /* 0x000f220008000c00 */
[----:B--2---:R-:W-:-:S04]  /*2fb0*/  IADD3 R11, P1, P2, R24, R8, R2 ;  /* 0x00000008180b7210 */ /* 0x004fc80007a3e002 */
[----:B------:R-:W-:Y:S02]  /*2fc0*/  IADD3.X R25, PT, PT, R25, R9, R3, P1, P2 ;  /* 0x0000000919197210 */ /* 0x000fe40000fe4403 */
[----:B0-----:R-:W-:Y:S02]  /*2fd0*/  IADD3 R3, P1, P2, R4, R11, R26 ;  /* 0x0000000b04037210 */ /* 0x001fe40007a3e01a */
[----:B------:R-:W0:Y:S02]  /*2fe0*/  LDS.128 R8, [UR4+0x70] ;  /* 0x00007004ff087984 */ /* 0x000e240008000c00 */
[----:B------:R-:W-:Y:S02]  /*2ff0*/  IADD3.X R5, PT, PT, R5, R25, R27, P1, P2 ;  /* 0x0000001905057210 */ /* 0x000fe40000fe441b */
[----:B------:R-:W2:Y:S01]  /*3000*/  LDS.128 R24, [UR4+0x80] ;  /* 0x00008004ff187984 */ /* 0x000ea20008000c00 */
[----:B-1----:R-:W-:-:S04]  /*3010*/  IADD3 R3, P1, P2, R20, R3, R6 ;  /* 0x0000000314037210 */ /* 0x002fc80007a3e006 */
[----:B---3--:R-:W-:Y:S02]  /*3020*/  IADD3 R3, P3, P4, R16, R3, R22 ;  /* 0x0000000310037210 */ /* 0x008fe40007c7e016 */
[----:B------:R-:W-:Y:S02]  /*3030*/  IADD3.X R7, PT, PT, R21, R5, R7, P1, P2 ;  /* 0x0000000515077210 */ /* 0x000fe40000fe4407 */
[----:B----4-:R-:W-:Y:S02]  /*3040*/  IADD3 R3, P1, P2, R12, R3, R18 ;  /* 0x000000030c037210 */ /* 0x010fe40007a3e012 */
[----:B------:R-:W-:-:S04]  /*3050*/  IADD3.X R17, PT, PT, R17, R7, R23, P3, P4 ;  /* 0x0000000711117210 */ /* 0x000fc80001fe8417 */
[----:B------:R-:W-:Y:S02]  /*3060*/  IADD3.X R13, PT, PT, R13, R17, R19, P1, P2 ;  /* 0x000000110d0d7210 */ /* 0x000fe40000fe4413 */
[----:B0-----:R-:W-:-:S04]  /*3070*/  IADD3 R3, P3, P4, R8, R3, R14 ;  /* 0x0000000308037210 */ /* 0x001fc80007c7e00e */
[----:B--2---:R-:W-:Y:S02]  /*3080*/  IADD3 R3, P1, P2, R24, R3, R10 ;  /* 0x0000000318037210 */ /* 0x004fe40007a3e00a */
[----:B------:R-:W-:Y:S02]  /*3090*/  IADD3.X R9, PT, PT, R9, R13, R15, P3, P4 ;  /* 0x0000000d09097210 */ /* 0x000fe40001fe840f */
[----:B------:R-:W-:Y:S02]  /*30a0*/  IADD3 R2, P3, PT, R3, R26, RZ ;  /* 0x0000001a03027210 */ /* 0x000fe40007f7e0ff */
[----:B------:R-:W-:-:S05]  /*30b0*/  IADD3.X R3, PT, PT, R25, R9, R11, P1, P2 ;  /* 0x0000000919037210 */ /* 0x000fca0000fe440b */
[----:B------:R-:W-:-:S07]  /*30c0*/  IMAD.X R3, R3, 0x1, R27, P3 ;  /* 0x0000000103037824 */ /* 0x000fce00018e061b */
.L_x_137:
[----:B------:R-:W-:Y:S05]  /*30d0*/  BSYNC.RECONVERGENT B0 ;  /* 0x0000000000007941 */ /* 0x000fea0003800200 */
.L_x_121:
[----:B------:R-:W-:Y:S05]  /*30e0*/  @P0 EXIT ;  /* 0x000000000000094d */ /* 0x000fea0003800000 */
[----:B------:R-:W3:Y:S02]  /*30f0*/  LDC.64 R4, c[0x0][0x390] ;  /* 0x0000e400ff047b82 */ /* 0x000ee40000000a00 */
[----:B---3--:R-:W-:-:S05]  /*3100*/  IMAD.WIDE.U32 R4, R0, 0x8, R4 ;  /* 0x0000000800047825 */ /* 0x008fca00078e0004 */
[----:B------:R-:W-:Y:S01]  /*3110*/  STG.E.64 desc[UR6][R4.64], R2 ;  /* 0x0000000204007986 */ /* 0x000fe2000c101b06 */
[----:B------:R-:W-:Y:S05]  /*3120*/  EXIT ;  /* 0x000000000000794d */ /* 0x000fea0003800000 */
.L_x_151:
        /* <DEDUP_REMOVED lines=13> */
.L_x_189:


//--------------------- .text._ZN3cub18CUB_300001_SM_10006detail6reduce28DeviceReduceSingleTileKernelINS2_10policy_hubIljN4cuda3std3__44plusIlEEE10Policy1000EN6thrust24THRUST_300001_SM_1000_NS18transform_iteratorI6is_oddNSD_6detail15normal_iteratorINSD_10device_ptrIiEEEEllEEPljS9_llNS7_10__identityEEEvT0_T1_T2_T3_T4_T6_ --------------------------
	.section	.text._ZN3cub18CUB_300001_SM_10006detail6reduce28DeviceReduceSingleTileKernelINS2_10policy_hubIljN4cuda3std3__44plusIlEEE10Policy1000EN6thrust24THRUST_300001_SM_1000_NS18transform_iteratorI6is_oddNSD_6detail15normal_iteratorINSD_10device_ptrIiEEEEllEEPljS9_llNS7_10__identityEEEvT0_T1_T2_T3_T4_T6_,"ax",@progbits
	.align	128
        .global         _ZN3cub18CUB_300001_SM_10006detail6reduce28DeviceReduceSingleTileKernelINS2_10policy_hubIljN4cuda3std3__44plusIlEEE10Policy1000EN6thrust24THRUST_300001_SM_1000_NS18transform_iteratorI6is_oddNSD_6detail15normal_iteratorINSD_10device_ptrIiEEEEllEEPljS9_llNS7_10__identityEEEvT0_T1_T2_T3_T4_T6_
        .type           _ZN3cub18CUB_300001_SM_10006detail6reduce28DeviceReduceSingleTileKernelINS2_10policy_hubIljN4cuda3std3__44plusIlEEE10Policy1000EN6thrust24THRUST_300001_SM_1000_NS18transform_iteratorI6is_oddNSD_6detail15normal_iteratorINSD_10device_ptrIiEEEEllEEPljS9_llNS7_10__identityEEEvT0_T1_T2_T3_T4_T6_,@function
        .size           _ZN3cub18CUB_300001_SM_10006detail6reduce28DeviceReduceSingleTileKernelINS2_10policy_hubIljN4cuda3std3__44plusIlEEE10Policy1000EN6thrust24THRUST_300001_SM_1000_NS18transform_iteratorI6is_oddNSD_6detail15normal_iteratorINSD_10device_ptrIiEEEEllEEPljS9_llNS7_10__identityEEEvT0_T1_T2_T3_T4_T6_,(.L_x_190 - _ZN3cub18CUB_300001_SM_10006detail6reduce28DeviceReduceSingleTileKernelINS2_10policy_hubIljN4cuda3std3__44plusIlEEE10Policy1000EN6thrust24THRUST_300001_SM_1000_NS18transform_iteratorI6is_oddNSD_6detail15normal_iteratorINSD_10device_ptrIiEEEEllEEPljS9_llNS7_10__identityEEEvT0_T1_T2_T3_T4_T6_)
        .other          _ZN3cub18CUB_300001_SM_10006detail6reduce28DeviceReduceSingleTileKernelINS2_10policy_hubIljN4cuda3std3__44plusIlEEE10Policy1000EN6thrust24THRUST_300001_SM_1000_NS18transform_iteratorI6is_oddNSD_6detail15normal_iteratorINSD_10device_ptrIiEEEEllEEPljS9_llNS7_10__identityEEEvT0_T1_T2_T3_T4_T6_,@"STO_CUDA_ENTRY STV_DEFAULT"
_ZN3cub18CUB_300001_SM_10006detail6reduce28DeviceReduceSingleTileKernelINS2_10policy_hubIljN4cuda3std3__44plusIlEEE10Policy1000EN6thrust24THRUST_300001_SM_1000_NS18transform_iteratorI6is_oddNSD_6detail15normal_iteratorINSD_10device_ptrIiEEEEllEEPljS9_llNS7_10__identityEEEvT0_T1_T2_T3_T4_T6_:
.text._ZN3cub18CUB_300001_SM_10006detail6reduce28DeviceReduceSingleTileKernelINS2_10policy_hubIljN4cuda3std3__44plusIlEEE10Policy1000EN6thrust24THRUST_300001_SM_1000_NS18transform_iteratorI6is_oddNSD_6detail15normal_iteratorINSD_10device_ptrIiEEEEllEEPljS9_llNS7_10__identityEEEvT0_T1_T2_T3_T4_T6_:
        /* <DEDUP_REMOVED lines=13> */
.L_x_152:
[----:B------:R-:W-:Y:S01]  /*00d0*/  ISETP.GT.U32.AND P0, PT, R32, 0xdff, PT ;  /* 0x00000dff2000780c */ /* 0x000fe20003f04070 */
[----:B------:R-:W-:-:S12]  /*00e0*/  BSSY.RECONVERGENT B0, `(.L_x_153) ;  /* 0x00002b6000007945 */ /* 0x000fd80003800200 */
[----:B------:R-:W-:Y:S05]  /*00f0*/  @P0 BRA `(.L_x_154) ;  /* 0x0000001400ac0947 */ /* 0x000fea0003800000 */
[----:B------:R-:W0:Y:S01]  /*0100*/  S2R R5, SR_TID.X ;  /* 0x0000000000057919 */ /* 0x000e220000002100 */
[----:B------:R-:W-:Y:S01]  /*0110*/  BSSY.RECONVERGENT B1, `(.L_x_155) ;  /* 0x000000c000017945 */ /* 0x000fe20003800200 */
[----:B------:R-:W-:Y:S02]  /*0120*/  IMAD.MOV.U32 R2, RZ, RZ, RZ ;  /* 0x000000ffff027224 */ /* 0x000fe400078e00ff */
[----:B------:R-:W-:Y:S01]  /*0130*/  IMAD.MOV.U32 R0, RZ, RZ, RZ ;  /* 0x000000ffff007224 */ /* 0x000fe200078e00ff */
        /* <DEDUP_REMOVED lines=9> */
.L_x_156:
[----:B------:R-:W-:Y:S05]  /*01d0*/  BSYNC.RECONVERGENT B1 ;  /* 0x0000000000017941 */ /* 0x000fea0003800200 */
.L_x_155:
        /* <DEDUP_REMOVED lines=17> */
.L_x_161:
        /* <DEDUP_REMOVED lines=25> */
[----:B------:R-:W-:Y:S02]  /*0480*/  LOP3.LUT R2, R22, 0x1, RZ, 0xc0, !PT ;  /* 0x0000000116027812 */ /* 0x000fe400078ec0ff */
[----:B------:R-:W-:Y:S02]  /*0490*/  IADD3.X R18, PT, PT, RZ, R0, RZ, P1, P2 ;  /* 0x00000000ff127210 */ /* 0x000fe40000fe44ff */
[----:B------:R-:W-:Y:S02]  /*04a0*/  IADD3 R2, P5, P6, R2, R17, R21 ;  /* 0x0000001102027210 */ /* 0x000fe40007ebe015 */
[----:B------:R-:W-:-:S02]  /*04b0*/  LOP3.LUT R23, R23, 0x1, RZ, 0xc0, !PT ;  /* 0x0000000117177812 */ /* 0x000fc400078ec0ff */
        /* <DEDUP_REMOVED lines=25> */
.L_x_160:
[----:B------:R-:W-:Y:S05]  /*0650*/  BSYNC.RECONVERGENT B2 ;  /* 0x0000000000027941 */ /* 0x000fea0003800200 */
.L_x_159:
[----:B------:R-:W-:Y:S05]  /*0660*/  @!P0 BRA `(.L_x_158) ;  /* 0x0000000400108947 */ /* 0x000fea0003800000 */
[----:B------:R-:W-:Y:S01]  /*0670*/  ISETP.GE.U32.AND P1, PT, R25, 0x8, PT ;  /* 0x000000081900780c */ /* 0x000fe20003f26070 */
[----:B------:R-:W-:Y:S01]  /*0680*/  BSSY.RECONVERGENT B2, `(.L_x_162) ;  /* 0x000001f000027945 */ /* 0x000fe20003800200 */
[----:B------:R-:W-:-:S04]  /*0690*/  LOP3.LUT R16, R4, 0x7, RZ, 0xc0, !PT ;  /* 0x0000000704107812 */ /* 0x000fc800078ec0ff */
[----:B------:R-:W-:-:S07]  /*06a0*/  ISETP.NE.AND P0, PT, R16, RZ, PT ;  /* 0x000000ff1000720c */ /* 0x000fce0003f05270 */
[----:B------:R-:W-:Y:S06]  /*06b0*/  @!P1 BRA `(.L_x_163) ;  /* 0x00000000006c9947 */ /* 0x000fec0003800000 */
        /* <DEDUP_REMOVED lines=27> */
.L_x_163:
[----:B------:R-:W-:Y:S05]  /*0870*/  BSYNC.RECONVERGENT B2 ;  /* 0x0000000000027941 */ /* 0x000fea0003800200 */
.L_x_162:
        /* <DEDUP_REMOVED lines=21> */
.L_x_165:
[----:B------:R-:W-:Y:S05]  /*09d0*/  BSYNC.RECONVERGENT B2 ;  /* 0x0000000000027941 */ /* 0x000fea0003800200 */
.L_x_164:
[----:B------:R-:W-:Y:S05]  /*09e0*/  @!P1 BRA `(.L_x_158) ;  /* 0x0000000000309947 */ /* 0x000fea0003800000 */
[----:B------:R-:W0:Y:S02]  /*09f0*/  LDC.64 R6, c[0x0][0x380] ;  /* 0x0000e000ff067b82 */ /* 0x000e240000000a00 */
[----:B0-----:R-:W-:-:S04]  /*0a00*/  IMAD.WIDE.U32 R6, R3, 0x4, R6 ;  /* 0x0000000403067825 */ /* 0x001fc800078e0006 */
[----:B------:R-:W-:-:S07]  /*0a10*/  IMAD.MOV R3, RZ, RZ, -R4 ;  /* 0x000000ffff037224 */ /* 0x000fce00078e0a04 */
.L_x_166:
[----:B------:R0:W2:Y:S01]  /*0a20*/  LDG.E R4, desc[UR6][R6.64] ;  /* 0x0000000606047981 */ /* 0x0000a2000c1e1900 */
[----:B------:R-:W-:-:S05]  /*0a30*/  VIADD R3, R3, 0x1 ;  /* 0x0000000103037836 */ /* 0x000fca0000000000 */
[----:B------:R-:W-:Y:S02]  /*0a40*/  ISETP.NE.AND P0, PT, R3, RZ, PT ;  /* 0x000000ff0300720c */ /* 0x000fe40003f05270 */
[----:B0-----:R-:W-:-:S05]  /*0a50*/  IADD3 R6, P2, PT, R6, 0x800, RZ ;  /* 0x0000080006067810 */ /* 0x001fca0007f5e0ff */
[----:B------:R-:W-:Y:S01]  /*0a60*/  IMAD.X R7, RZ, RZ, R7, P2 ;  /* 0x000000ffff077224 */ /* 0x000fe200010e0607 */
[----:B--2---:R-:W-:-:S04]  /*0a70*/  LOP3.LUT R9, R4, 0x1, RZ, 0xc0, !PT ;  /* 0x0000000104097812 */ /* 0x004fc800078ec0ff */
[----:B------:R-:W-:-:S05]  /*0a80*/  IADD3 R2, P1, PT, R2, R9, RZ ;  /* 0x0000000902027210 */ /* 0x000fca0007f3e0ff */
[----:B------:R-:W-:Y:S01]  /*0a90*/  IMAD.X R0, RZ, RZ, R0, P1 ;  /* 0x000000ffff007224 */ /* 0x000fe200008e0600 */
[----:B------:R-:W-:Y:S07]  /*0aa0*/  @P0 BRA `(.L_x_166) ;  /* 0xfffffffc00dc0947 */ /* 0x000fee000383ffff */
.L_x_158:
[----:B------:R-:W-:Y:S05]  /*0ab0*/  BSYNC.RECONVERGENT B1 ;  /* 0x0000000000017941 */ /* 0x000fea0003800200 */
.L_x_157:
        /* <DEDUP_REMOVED lines=77> */
.L_x_167:
        /* <DEDUP_REMOVED lines=26> */
[----:B------:R-:W-:Y:S01]  /*1130*/  VIADD R4, R3, 0x8 ;  /* 0x0000000803047836 */ /* 0x000fe20000000000 */
[----:B------:R-:W1:Y:S02]  /*1140*/  @!P2 S2R R11, SR_CgaCtaId ;  /* 0x00000000000ba919 */ /* 0x000e640000008800 */
        /* <DEDUP_REMOVED lines=12> */
[----:B------:R-:W-:Y:S02]  /*1210*/  IMAD.X R7, R2, 0x1, R10, P1 ;  /* 0x0000000102077824 */ /* 0x000fe400008e060a */
[----:B------:R-:W-:Y:S01]  /*1220*/  VIADD R2, R3, 0x10 ;  /* 0x0000001003027836 */ /* 0x000fe20000000000 */
[----:B------:R-:W-:Y:S02]  /*1230*/  @!P2 SHF.R.U32.HI R3, RZ, 0x2, R5 ;  /* 0x00000002ff03a819 */ /* 0x000fe40000011605 */
[----:B------:R-:W2:Y:S02]  /*1240*/  SHFL.DOWN PT, R4, R7, 0x10, R9 ;  /* 0x0a00000007047989 */ /* 0x000ea400000e0009 */
[----:B------:R-:W-:Y:S02]  /*1250*/  ISETP.GT.AND P0, PT, R2, R9, PT ;  /* 0x000000090200720c */ /* 0x000fe40003f04270 */
[----:B------:R-:W-:-:S04]  /*1260*/  @!P2 MOV R2, 0x400 ;  /* 0x000004000002a802 */ /* 0x000fc80000000f00 */
[----:B-1----:R-:W-:Y:S02]  /*1270*/  @!P2 LEA R11, R11, R2, 0x18 ;  /* 0x000000020b0ba211 */ /* 0x002fe400078ec0ff */
[----:B0-----:R-:W-:-:S04]  /*1280*/  SEL R0, R0, RZ, !P0 ;  /* 0x000000ff00007207 */ /* 0x001fc80004000000 */
[----:B------:R-:W-:Y:S02]  /*1290*/  IADD3 R2, P1, PT, R0, R6, RZ ;  /* 0x0000000600027210 */ /* 0x000fe40007f3e0ff */
[----:B------:R-:W-:Y:S02]  /*12a0*/  @!P2 LOP3.LUT R0, R3, 0xf8, RZ, 0xc0, !PT ;  /* 0x000000f80300a812 */ /* 0x000fe400078ec0ff */
[----:B--2---:R-:W-:Y:S02]  /*12b0*/  SEL R4, R4, RZ, !P0 ;  /* 0x000000ff04047207 */ /* 0x004fe40004000000 */
[----:B------:R-:W-:Y:S01]  /*12c0*/  ISETP.NE.AND P0, PT, R5, RZ, PT ;  /* 0x000000ff0500720c */ /* 0x000fe20003f05270 */
[----:B------:R-:W-:Y:S02]  /*12d0*/  @!P2 IMAD.IADD R11, R0, 0x1, R11 ;  /* 0x00000001000ba824 */ /* 0x000fe400078e020b */
        /* <DEDUP_REMOVED lines=9> */
[----:B------:R-:W-:Y:S01]  /*1370*/  ISETP.GT.U32.AND P6, PT, R32, 0x1a0, PT ;  /* 0x000001a02000780c */ /* 0x000fe20003fc4070 */
[----:B-1----:R-:W-:-:S09]  /*1380*/  ULEA UR4, UR5, UR4, 0x18 ;  /* 0x0000000405047291 */ /* 0x002fd2000f8ec0ff */
[----:B------:R-:W1:Y:S04]  /*1390*/  LDS.64 R24, [UR4+0x18] ;  /* 0x00001804ff187984 */ /* 0x000e680008000a00 */
[----:B------:R-:W2:Y:S04]  /*13a0*/  LDS.128 R4, [UR4+0x20] ;  /* 0x00002004ff047984 */ /* 0x000ea80008000c00 */
[----:B0-----:R-:W0:Y:S04]  /*13b0*/  LDS.128 R8, [UR4+0x30] ;  /* 0x00003004ff087984 */ /* 0x001e280008000c00 */
[----:B------:R-:W3:Y:S04]  /*13c0*/  LDS.128 R12, [UR4+0x40] ;  /* 0x00004004ff0c7984 */ /* 0x000ee80008000c00 */
[----:B------:R-:W4:Y:S04]  /*13d0*/  LDS.128 R16, [UR4+0x50] ;  /* 0x00005004ff107984 */ /* 0x000f280008000c00 */
[----:B------:R-:W5:Y:S01]  /*13e0*/  LDS.128 R20, [UR4+0x60] ;  /* 0x00006004ff147984 */ /* 0x000f620008000c00 */
[----:B-1----:R-:W-:-:S02]  /*13f0*/  SEL R28, R24, RZ, P1 ;  /* 0x000000ff181c7207 */ /* 0x002fc40000800000 */
[----:B------:R-:W-:Y:S02]  /*1400*/  SEL R0, R25, RZ, P1 ;  /* 0x000000ff19007207 */ /* 0x000fe40000800000 */
[----:B--2---:R-:W-:Y:S01]  /*1410*/  SEL R33, R4, RZ, P2 ;  /* 0x000000ff04217207 */ /* 0x004fe20001000000 */
[----:B------:R-:W1:Y:S01]  /*1420*/  LDS.128 R24, [UR4+0x70] ;  /* 0x00007004ff187984 */ /* 0x000e620008000c00 */
[----:B------:R-:W-:Y:S02]  /*1430*/  SEL R4, R5, RZ, P2 ;  /* 0x000000ff05047207 */ /* 0x000fe40001000000 */
[----:B------:R-:W-:Y:S02]  /*1440*/  IADD3 R33, P3, P4, R33, R28, R2 ;  /* 0x0000001c21217210 */ /* 0x000fe40007c7e002 */
[----:B------:R-:W2:Y:S01]  /*1450*/  LDS.128 R28, [UR4+0x80] ;  /* 0x00008004ff1c7984 */ /* 0x000ea20008000c00 */
[C---:B------:R-:W-:Y:S02]  /*1460*/  ISETP.GT.U32.AND P1, PT, R32.reuse, 0x60, PT ;  /* 0x000000602000780c */ /* 0x040fe40003f24070 */
[----:B------:R-:W-:-:S02]  /*1470*/  ISETP.GT.U32.AND P2, PT, R32, 0x80, PT ;  /* 0x000000802000780c */ /* 0x000fc40003f44070 */
[----:B------:R-:W-:Y:S02]  /*1480*/  SEL R5, R6, RZ, P1 ;  /* 0x000000ff06057207 */ /* 0x000fe40000800000 */
[----:B0-----:R-:W-:Y:S02]  /*1490*/  SEL R2, R8, RZ, P2 ;  /* 0x000000ff08027207 */ /* 0x001fe40001000000 */
[----:B------:R-:W-:Y:S02]  /*14a0*/  IADD3.X R0, PT, PT, R4, R0, R3, P3, P4 ;  /* 0x0000000004007210 */ /* 0x000fe40001fe8403 */
[----:B------:R-:W-:Y:S02]  /*14b0*/  SEL R7, R7, RZ, P1 ;  /* 0x000000ff07077207 */ /* 0x000fe40000800000 */
[----:B------:R-:W-:Y:S02]  /*14c0*/  SEL R4, R9, RZ, P2 ;  /* 0x000000ff09047207 */ /* 0x000fe40001000000 */
[----:B------:R-:W-:-:S02]  /*14d0*/  IADD3 R2, P3, P4, R2, R33, R5 ;  /* 0x0000002102027210 */ /* 0x000fc40007c7e005 */
[C---:B------:R-:W-:Y:S02]  /*14e0*/  ISETP.GT.U32.AND P1, PT, R32.reuse, 0xa0, PT ;  /* 0x000000a02000780c */ /* 0x040fe40003f24070 */
[----:B------:R-:W-:Y:S02]  /*14f0*/  ISETP.GT.U32.AND P2, PT, R32, 0xc0, PT ;  /* 0x000000c02000780c */ /* 0x000fe40003f44070 */
[----:B------:R-:W-:Y:S02]  /*1500*/  IADD3.X R4, PT, PT, R4, R0, R7, P3, P4 ;  /* 0x0000000004047210 */ /* 0x000fe40001fe8407 */
[----:B------:R-:W-:Y:S02]  /*1510*/  SEL R3, R10, RZ, P1 ;  /* 0x000000ff0a037207 */ /* 0x000fe40000800000 */
[----:B---3--:R-:W-:Y:S02]  /*1520*/  SEL R0, R12, RZ, P2 ;  /* 0x000000ff0c007207 */ /* 0x008fe40001000000 */
[----:B------:R-:W-:-:S02]  /*1530*/  SEL R10, R11, RZ, P1 ;  /* 0x000000ff0b0a7207 */ /* 0x000fc40000800000 */
[----:B------:R-:W-:Y:S02]  /*1540*/  ISETP.GT.U32.AND P1, PT, R32, 0xe0, PT ;  /* 0x000000e02000780c */ /* 0x000fe40003f24070 */
[----:B------:R-:W-:Y:S02]  /*1550*/  SEL R5, R13, RZ, P2 ;  /* 0x000000ff0d057207 */ /* 0x000fe40001000000 */
[----:B------:R-:W-:Y:S02]  /*1560*/  IADD3 R0, P3, P4, R0, R2, R3 ;  /* 0x0000000200007210 */ /* 0x000fe40007c7e003 */
[----:B------:R-:W-:Y:S02]  /*1570*/  ISETP.GT.U32.AND P2, PT, R32, 0x100, PT ;  /* 0x000001002000780c */ /* 0x000fe40003f44070 */
[----:B------:R-:W-:Y:S02]  /*1580*/  SEL R3, R14, RZ, P1 ;  /* 0x000000ff0e037207 */ /* 0x000fe40000800000 */
[----:B------:R-:W-:-:S02]  /*1590*/  SEL R15, R15, RZ, P1 ;  /* 0x000000ff0f0f7207 */ /* 0x000fc40000800000 */
[----:B------:R-:W-:Y:S02]  /*15a0*/  ISETP.GT.U32.AND P1, PT, R32, 0x120, PT ;  /* 0x000001202000780c */ /* 0x000fe40003f24070 */
[----:B------:R-:W-:Y:S02]  /*15b0*/  IADD3.X R5, PT, PT, R5, R4, R10, P3, P4 ;  /* 0x0000000405057210 */ /* 0x000fe40001fe840a */
[----:B----4-:R-:W-:Y:S02]  /*15c0*/  SEL R2, R16, RZ, P2 ;  /* 0x000000ff10027207 */ /* 0x010fe40001000000 */
[----:B------:R-:W-:Y:S02]  /*15d0*/  SEL R4, R17, RZ, P2 ;  /* 0x000000ff11047207 */ /* 0x000fe40001000000 */
[----:B------:R-:W-:Y:S02]  /*15e0*/  ISETP.GT.U32.AND P2, PT, R32, 0x140, PT ;  /* 0x000001402000780c */ /* 0x000fe40003f44070 */
[----:B------:R-:W-:-:S02]  /*15f0*/  SEL R7, R18, RZ, P1 ;  /* 0x000000ff12077207 */ /* 0x000fc40000800000 */
[----:B------:R-:W-:Y:S02]  /*1600*/  SEL R18, R19, RZ, P1 ;  /* 0x000000ff13127207 */ /* 0x000fe40000800000 */
[----:B------:R-:W-:Y:S02]  /*1610*/  IADD3 R2, P3, P4, R2, R0, R3 ;  /* 0x0000000002027210 */ /* 0x000fe40007c7e003 */
[----:B------:R-:W-:Y:S02]  /*1620*/  ISETP.GT.U32.AND P1, PT, R32, 0x160, PT ;  /* 0x000001602000780c */ /* 0x000fe40003f24070 */
[----:B-----5:R-:W-:Y:S02]  /*1630*/  SEL R0, R20, RZ, P2 ;  /* 0x000000ff14007207 */ /* 0x020fe40001000000 */
[----:B------:R-:W-:Y:S02]  /*1640*/  IADD3.X R4, PT, PT, R4, R5, R15, P3, P4 ;  /* 0x0000000504047210 */ /* 0x000fe40001fe840f */
[----:B------:R-:W-:-:S02]  /*1650*/  SEL R3, R22, RZ, P1 ;  /* 0x000000ff16037207 */ /* 0x000fc40000800000 */
[----:B------:R-:W-:Y:S02]  /*1660*/  SEL R23, R23, RZ, P1 ;  /* 0x000000ff17177207 */ /* 0x000fe40000800000 */
[----:B------:R-:W-:Y:S02]  /*1670*/  SEL R5, R21, RZ, P2 ;  /* 0x000000ff15057207 */ /* 0x000fe40001000000 */
[----:B------:R-:W-:Y:S02]  /*1680*/  IADD3 R0, P1, P3, R0, R2, R7 ;  /* 0x0000000200007210 */ /* 0x000fe40007b3e007 */
[----:B-1----:R-:W-:Y:S02]  /*1690*/  SEL R2, R24, RZ, P5 ;  /* 0x000000ff18027207 */ /* 0x002fe40002800000 */
[----:B------:R-:W-:Y:S02]  /*16a0*/  ISETP.GT.U32.AND P2, PT, R32, 0x1c0, PT ;  /* 0x000001c02000780c */ /* 0x000fe40003f44070 */
[----:B------:R-:W-:-:S02]  /*16b0*/  IADD3.X R5, PT, PT, R5, R4, R18, P1, P3 ;  /* 0x0000000405057210 */ /* 0x000fc40000fe6412 */
[----:B------:R-:W-:Y:S02]  /*16c0*/  IADD3 R2, P3, P4, R2, R0, R3 ;  /* 0x0000000002027210 */ /* 0x000fe40007c7e003 */
[----:B------:R-:W-:Y:S02]  /*16d0*/  SEL R0, R26, RZ, P6 ;  /* 0x000000ff1a007207 */ /* 0x000fe40003000000 */
[----:B--2---:R-:W-:Y:S02]  /*16e0*/  SEL R3, R28, RZ, P2 ;  /* 0x000000ff1c037207 */ /* 0x004fe40001000000 */
[----:B------:R-:W-:Y:S02]  /*16f0*/  ISETP.GT.U32.AND P1, PT, R32, 0x1e0, PT ;  /* 0x000001e02000780c */ /* 0x000fe40003f24070 */
        /* <DEDUP_REMOVED lines=11> */
.L_x_154:
        /* <DEDUP_REMOVED lines=10> */
[----:B------:R-:W-:-:S02]  /*1850*/  IMAD.MOV.U32 R18, RZ, RZ, RZ ;  /* 0x000000ffff127224 */ /* 0x000fc400078e00ff */
[----:B------:R-:W-:Y:S01]  /*1860*/  IMAD.MOV.U32 R17, RZ, RZ, 0xe00 ;  /* 0x00000e00ff117424 */ /* 0x000fe200078e00ff */
[----:B--2---:R-:W-:Y:S02]  /*1870*/  LOP3.LUT R4, R4, 0x1, RZ, 0xc0, !PT ;  /* 0x0000000104047812 */ /* 0x004fe400078ec0ff */
[----:B---3--:R-:W-:Y:S02]  /*1880*/  LOP3.LUT R5, R5, 0x1, RZ, 0xc0, !PT ;  /* 0x0000000105057812 */ /* 0x008fe400078ec0ff */
[----:B----4-:R-:W-:-:S04]  /*1890*/  LOP3.LUT R6, R6, 0x1, RZ, 0xc0, !PT ;  /* 0x0000000106067812 */ /* 0x010fc800078ec0ff */
[----:B------:R-:W-:Y:S01]  /*18a0*/  IADD3 R5, PT, PT, R6, R5, R4 ;  /* 0x0000000506057210 */ /* 0x000fe20007ffe004 */
[----:B------:R-:W-:Y:S01]  /*18b0*/  VIADD R4, R32, 0xfffff200 ;  /* 0xfffff20020047836 */ /* 0x000fe20000000000 */
[----:B-----5:R-:W-:Y:S02]  /*18c0*/  LOP3.LUT R7, R7, 0x1, RZ, 0xc0, !PT ;  /* 0x0000000107077812 */ /* 0x020fe400078ec0ff */
[----:B------:R-:W-:Y:S02]  /*18d0*/  LOP3.LUT R8, R8, 0x1, RZ, 0xc0, !PT ;  /* 0x0000000108087812 */ /* 0x000fe400078ec0ff */
[----:B------:R-:W-:Y:S02]  /*18e0*/  ISETP.GE.U32.AND P0, PT, R4, 0xe00, PT ;  /* 0x00000e000400780c */ /* 0x000fe40003f06070 */
[----:B------:R-:W-:Y:S02]  /*18f0*/  IADD3 R5, PT, PT, R8, R7, R5 ;  /* 0x0000000708057210 */ /* 0x000fe40007ffe005 */
[----:B------:R-:W-:-:S02]  /*1900*/  LOP3.LUT R9, R9, 0x1, RZ, 0xc0, !PT ;  /* 0x0000000109097812 */ /* 0x000fc400078ec0ff */
[----:B------:R-:W-:-:S04]  /*1910*/  LOP3.LUT R10, R10, 0x1, RZ, 0xc0, !PT ;  /* 0x000000010a0a7812 */ /* 0x000fc800078ec0ff */
[----:B------:R-:W-:-:S03]  /*1920*/  IADD3 R16, PT, PT, R10, R9, R5 ;  /* 0x000000090a107210 */ /* 0x000fc60007ffe005 */
[----:B------:R-:W-:Y:S05]  /*1930*/  @!P0 BRA `(.L_x_169) ;  /* 0x00000000007c8947 */ /* 0x000fea0003800000 */
[----:B------:R-:W0:Y:S01]  /*1940*/  LDC R32, c[0x0][0x398] ;  /* 0x0000e600ff207b82 */ /* 0x000e220000000800 */
[----:B------:R-:W-:-:S07]  /*1950*/  IMAD.MOV.U32 R17, RZ, RZ, 0xe00 ;  /* 0x00000e00ff117424 */ /* 0x000fce00078e00ff */
.L_x_171:
[----:B------:R-:W-:-:S05]  /*1960*/  IMAD.WIDE.U32 R6, R17, 0x4, R2 ;  /* 0x0000000411067825 */ /* 0x000fca00078e0002 */
[----:B------:R-:W2:Y:S04]  /*1970*/  LDG.E R5, desc[UR6][R6.64] ;  /* 0x0000000606057981 */ /* 0x000ea8000c1e1900 */
[----:B------:R-:W3:Y:S04]  /*1980*/  LDG.E R8, desc[UR6][R6.64+0x800] ;  /* 0x0008000606087981 */ /* 0x000ee8000c1e1900 */
[----:B------:R-:W4:Y:S04]  /*1990*/  LDG.E R9, desc[UR6][R6.64+0x1000] ;  /* 0x0010000606097981 */ /* 0x000f28000c1e1900 */
[----:B------:R-:W5:Y:S04]  /*19a0*/  LDG.E R10, desc[UR6][R6.64+0x1800] ;  /* 0x00180006060a7981 */ /* 0x000f68000c1e1900 */
[----:B------:R-:W5:Y:S04]  /*19b0*/  LDG.E R11, desc[UR6][R6.64+0x2000] ;  /* 0x00200006060b7981 */ /* 0x000f68000c1e1900 */
[----:B------:R-:W5:Y:S04]  /*19c0*/  LDG.E R12, desc[UR6][R6.64+0x2800] ;  /* 0x00280006060c7981 */ /* 0x000f68000c1e1900 */
[----:B------:R-:W5:Y:S01]  /*19d0*/  LDG.E R13, desc[UR6][R6.64+0x3000] ;  /* 0x00300006060d7981 */ /* 0x000f62000c1e1900 */
        /* <DEDUP_REMOVED lines=10> */
[----:B------:R-:W-:Y:S01]  /*1a80*/  IADD3 R16, P0, P1, R5, R16, R11 ;  /* 0x0000001005107210 */ /* 0x000fe2000791e00b */
[----:B0-----:R-:W-:Y:S01]  /*1a90*/  IMAD.IADD R5, R32, 0x1, -R17 ;  /* 0x0000000120057824 */ /* 0x001fe200078e0a11 */
[----:B------:R-:W-:Y:S02]  /*1aa0*/  LOP3.LUT R13, R13, 0x1, RZ, 0xc0, !PT ;  /* 0x000000010d0d7812 */ /* 0x000fe400078ec0ff */
[----:B------:R-:W-:Y:S02]  /*1ab0*/  IADD3.X R18, PT, PT, RZ, R18, RZ, P0, P1 ;  /* 0x00000012ff127210 */ /* 0x000fe400007e24ff */
[----:B------:R-:W-:-:S02]  /*1ac0*/  ISETP.GE.U32.AND P2, PT, R5, 0xe00, PT ;  /* 0x00000e000500780c */ /* 0x000fc40003f46070 */
[----:B------:R-:W-:-:S05]  /*1ad0*/  IADD3 R16, P3, PT, R16, R13, RZ ;  /* 0x0000000d10107210 */ /* 0x000fca0007f7e0ff */
[----:B------:R-:W-:-:S06]  /*1ae0*/  IMAD.X R18, RZ, RZ, R18, P3 ;  /* 0x000000ffff127224 */ /* 0x000fcc00018e0612 */
[----:B------:R-:W-:Y:S05]  /*1af0*/  @!P2 BRA `(.L_x_170) ;  /* 0x0000000c0028a947 */ /* 0x000fea0003800000 */
[----:B------:R-:W-:-:S05]  /*1b00*/  VIADD R17, R17, 0xe00 ;  /* 0x00000e0011117836 */ /* 0x000fca0000000000 */
[----:B------:R-:W-:-:S13]  /*1b10*/  ISETP.GT.U32.AND P0, PT, R17, R4, PT ;  /* 0x000000041100720c */ /* 0x000fda0003f04070 */
[----:B------:R-:W-:Y:S05]  /*1b20*/  @!P0 BRA `(.L_x_171) ;  /* 0xfffffffc008c8947 */ /* 0x000fea000383ffff */
.L_x_169:
[----:B------:R-:W-:Y:S01]  /*1b30*/  IMAD.IADD R3, R32, 0x1, -R17 ;  /* 0x0000000120037824 */ /* 0x000fe200078e0a11 */
[----:B------:R-:W-:Y:S04]  /*1b40*/  BSSY.RECONVERGENT B1, `(.L_x_170) ;  /* 0x00000c5000017945 */ /* 0x000fe80003800200 */
[----:B------:R-:W-:-:S04]  /*1b50*/  ISETP.GE.AND P0, PT, R0, R3, PT ;  /* 0x000000030000720c */ /* 0x000fc80003f06270 */
[----:B------:R-:W-:-:S13]  /*1b60*/  ISETP.GE.U32.OR P0, PT, R17, R32, P0 ;  /* 0x000000201100720c */ /* 0x000fda0000706470 */
[----:B------:R-:W-:Y:S05]  /*1b70*/  @P0 BRA `(.L_x_172) ;  /* 0x0000000c00040947 */ /* 0x000fea0003800000 */
[----:B------:R-:W-:Y:S01]  /*1b80*/  LOP3.LUT R2, RZ, R0, RZ, 0x33, !PT ;  /* 0x00000000ff027212 */ /* 0x000fe200078e33ff */
[----:B------:R-:W-:Y:S01]  /*1b90*/  BSSY.RECONVERGENT B2, `(.L_x_173) ;  /* 0x0000063000027945 */ /* 0x000fe20003800200 */
[----:B------:R-:W-:Y:S02]  /*1ba0*/  IMAD.MOV.U32 R22, RZ, RZ, R0 ;  /* 0x000000ffff167224 */ /* 0x000fe400078e0000 */
[----:B------:R-:W-:-:S04]  /*1bb0*/  IADD3 R2, PT, PT, -R17, R32, R2 ;  /* 0x0000002011027210 */ /* 0x000fc80007ffe102 */
[C---:B------:R-:W-:Y:S02]  /*1bc0*/  ISETP.GE.U32.AND P0, PT, R2.reuse, 0x1e00, PT ;  /* 0x00001e000200780c */ /* 0x040fe40003f06070 */
[----:B------:R-:W-:-:S04]  /*1bd0*/  LEA.HI R20, R2, 0x1, RZ, 0x17 ;  /* 0x0000000102147811 */ /* 0x000fc800078fb8ff */
[----:B------:R-:W-:-:S07]  /*1be0*/  LOP3.LUT R31, R20, 0xf, RZ, 0xc0, !PT ;  /* 0x0000000f141f7812 */ /* 0x000fce00078ec0ff */
[----:B------:R-:W-:Y:S05]  /*1bf0*/  @!P0 BRA `(.L_x_174) ;  /* 0x0000000400708947 */ /* 0x000fea0003800000 */
[----:B------:R-:W0:Y:S01]  /*1c00*/  LDC.64 R2, c[0x0][0x380] ;  /* 0x0000e000ff027b82 */ /* 0x000e220000000a00 */
[----:B------:R-:W-:Y:S01]  /*1c10*/  LOP3.LUT R23, R20, 0xfffff0, RZ, 0xc0, !PT ;  /* 0x00fffff014177812 */ /* 0x000fe200078ec0ff */
[----:B------:R-:W-:Y:S01]  /*1c20*/  BSSY.RECONVERGENT B3, `(.L_x_175) ;  /* 0x0000058000037945 */ /* 0x000fe20003800200 */
[C---:B------:R-:W-:Y:S01]  /*1c30*/  LOP3.LUT R22, R0.reuse, 0x1000, RZ, 0xfc, !PT ;  /* 0x0000100000167812 */ /* 0x040fe200078efcff */
[----:B------:R-:W-:Y:S02]  /*1c40*/  IMAD.IADD R21, R0, 0x1, R17 ;  /* 0x0000000100157824 */ /* 0x000fe400078e0211 */
[----:B------:R-:W-:-:S07]  /*1c50*/  IMAD.MOV R23, RZ, RZ, -R23 ;  /* 0x000000ffff177224 */ /* 0x000fce00078e0a17 */
.L_x_176:
[C---:B------:R-:W-:Y:S02]  /*1c60*/  VIADD R7, R21.reuse, 0x200 ;  /* 0x0000020015077836 */ /* 0x040fe40000000000 */
[----:B0-----:R-:W-:-:S04]  /*1c70*/  IMAD.WIDE.U32 R4, R21, 0x4, R2 ;  /* 0x0000000415047825 */ /* 0x001fc800078e0002 */
[----:B------:R-:W-:Y:S01]  /*1c80*/  VIADD R33, R21, 0x400 ;  /* 0x0000040015217836 */ /* 0x000fe20000000000 */
[----:B------:R0:W2:Y:S01]  /*1c90*/  LDG.E R19, desc[UR6][R4.64] ;  /* 0x0000000604137981 */ /* 0x0000a2000c1e1900 */
[----:B------:R-:W-:-:S04]  /*1ca0*/  IMAD.WIDE.U32 R6, R7, 0x4, R2 ;  /* 0x0000000407067825 */ /* 0x000fc800078e0002 */
[----:B------:R-:W-:Y:S01]  /*1cb0*/  VIADD R9, R21, 0x600 ;  /* 0x0000060015097836 */ /* 0x000fe20000000000 */
[----:B------:R1:W3:Y:S01]  /*1cc0*/  LDG.E R25, desc[UR6][R6.64] ;  /* 0x0000000606197981 */ /* 0x0002e2000c1e1900 */
[----:B------:R-:W-:-:S04]  /*1cd0*/  IMAD.WIDE.U32 R32, R33, 0x4, R2 ;  /* 0x0000000421207825 */ /* 0x000fc800078e0002 */
[--C-:B------:R-:W-:Y:S01]  /*1ce0*/  IMAD.WIDE.U32 R8, R9, 0x4, R2.reuse ;  /* 0x0000000409087825 */ /* 0x100fe200078e0002 */
[----:B------:R-:W4:Y:S03]  /*1cf0*/  LDG.E R24, desc[UR6][R32.64] ;  /* 0x0000000620187981 */ /* 0x000f26000c1e1900 */
[C---:B------:R-:W-:Y:S01]  /*1d00*/  VIADD R15, R21.reuse, 0x800 ;  /* 0x00000800150f7836 */ /* 0x040fe20000000000 */
[----:B------:R-:W5:Y:S01]  /*1d10*/  LDG.E R26, desc[UR6][R8.64] ;  /* 0x00000006081a7981 */ /* 0x000f62000c1e1900 */
[----:B------:R-:W-:Y:S02]  /*1d20*/  VIADD R11, R21, 0xa00 ;  /* 0x00000a00150b7836 */ /* 0x000fe40000000000 */
[----:B------:R-:W-:-:S04]  /*1d30*/  IMAD.WIDE.U32 R14, R15, 0x4, R2 ;  /* 0x000000040f0e7825 */ /* 0x000fc800078e0002 */
[--C-:B------:R-:W-:Y:S01]  /*1d40*/  IMAD.WIDE.U32 R10, R11, 0x4, R2.reuse ;  /* 0x000000040b0a7825 */ /* 0x100fe200078e0002 */
[----:B------:R1:W5:Y:S03]  /*1d50*/  LDG.E R29, desc[UR6][R14.64] ;  /* 0x000000060e1d7981 */ /* 0x000366000c1e1900 */
[C---:B------:R-:W-:Y:S01]  /*1d60*/  VIADD R35, R21.reuse, 0xc00 ;  /* 0x00000c0015237836 */ /* 0x040fe20000000000 */
[----:B------:R1:W5:Y:S01]  /*1d70*/  LDG.E R28, desc[UR6][R10.64] ;  /* 0x000000060a1c7981 */ /* 0x000362000c1e1900 */
[----:B------:R-:W-:Y:S02]  /*1d80*/  VIADD R13, R21, 0xe00 ;  /* 0x00000e00150d7836 */ /* 0x000fe40000000000 */
[----:B------:R-:W-:-:S04]  /*1d90*/  IMAD.WIDE.U32 R34, R35, 0x4, R2 ;  /* 0x0000000423227825 */ /* 0x000fc800078e0002 */
[--C-:B------:R-:W-:Y:S01]  /*1da0*/  IMAD.WIDE.U32 R12, R13, 0x4, R2.reuse ;  /* 0x000000040d0c7825 */ /* 0x100fe200078e0002 */
[----:B------:R1:W5:Y:S03]  /*1db0*/  LDG.E R27, desc[UR6][R34.64] ;  /* 0x00000006221b7981 */ /* 0x000366000c1e1900 */
[C---:B0-----:R-:W-:Y:S01]  /*1dc0*/  VIADD R5, R21.reuse, 0x1000 ;  /* 0x0000100015057836 */ /* 0x041fe20000000000 */
[----:B------:R0:W5:Y:S01]  /*1dd0*/  LDG.E R30, desc[UR6][R12.64] ;  /* 0x000000060c1e7981 */ /* 0x000162000c1e1900 */
[----:B-1----:R-:W-:Y:S02]  /*1de0*/  VIADD R7, R21, 0x1200 ;  /* 0x0000120015077836 */ /* 0x002fe40000000000 */
[----:B------:R-:W-:-:S04]  /*1df0*/  IMAD.WIDE.U32 R4, R5, 0x4, R2 ;  /* 0x0000000405047825 */ /* 0x000fc800078e0002 */
[--C-:B------:R-:W-:Y:S01]  /*1e00*/  IMAD.WIDE.U32 R6, R7, 0x4, R2.reuse ;  /* 0x0000000407067825 */ /* 0x100fe200078e0002 */
[----:B------:R1:W5:Y:S03]  /*1e10*/  LDG.E R32, desc[UR6][R4.64] ;  /* 0x0000000604207981 */ /* 0x000366000c1e1900 */
[C---:B------:R-:W-:Y:S01]  /*1e20*/  VIADD R15, R21.reuse, 0x1600 ;  /* 0x00001600150f7836 */ /* 0x040fe20000000000 */
[----:B------:R1:W5:Y:S01]  /*1e30*/  LDG.E R33, desc[UR6][R6.64] ;  /* 0x0000000606217981 */ /* 0x000362000c1e1900 */
[----:B------:R-:W-:Y:S02]  /*1e40*/  VIADD R9, R21, 0x1400 ;  /* 0x0000140015097836 */ /* 0x000fe40000000000 */
[----:B------:R-:W-:-:S04]  /*1e50*/  IMAD.WIDE.U32 R10, R15, 0x4, R2 ;  /* 0x000000040f0a7825 */ /* 0x000fc800078e0002 */
[--C-:B------:R-:W-:Y:S02]  /*1e60*/  IMAD.WIDE.U32 R8, R9, 0x4, R2.reuse ;  /* 0x0000000409087825 */ /* 0x100fe400078e0002 */
[----:B------:R5:W5:Y:S02]  /*1e70*/  LDG.E R10, desc[UR6][R10.64] ;  /* 0x000000060a0a7981 */ /* 0x000b64000c1e1900 */
[C---:B------:R-:W-:Y:S02]  /*1e80*/  VIADD R15, R21.reuse, 0x1800 ;  /* 0x00001800150f7836 */ /* 0x040fe40000000000 */
[----:B------:R-:W-:Y:S01]  /*1e90*/  VIADD R35, R21, 0x1a00 ;  /* 0x00001a0015237836 */ /* 0x000fe20000000000 */
[----:B------:R5:W5:Y:S01]  /*1ea0*/  LDG.E R8, desc[UR6][R8.64] ;  /* 0x0000000608087981 */ /* 0x000b62000c1e1900 */
[----:B0-----:R-:W-:-:S04]  /*1eb0*/  IMAD.WIDE.U32 R12, R15, 0x4, R2 ;  /* 0x000000040f0c7825 */ /* 0x001fc800078e0002 */
[--C-:B------:R-:W-:Y:S02]  /*1ec0*/  IMAD.WIDE.U32 R14, R35, 0x4, R2.reuse ;  /* 0x00000004230e7825 */ /* 0x100fe400078e0002 */
[----:B------:R-:W5:Y:S02]  /*1ed0*/  LDG.E R12, desc[UR6][R12.64] ;  /* 0x000000060c0c7981 */ /* 0x000f64000c1e1900 */
[C---:B------:R-:W-:Y:S02]  /*1ee0*/  VIADD R35, R21.reuse, 0x1c00 ;  /* 0x00001c0015237836 */ /* 0x040fe40000000000 */
[----:B------:R-:W-:Y:S01]  /*1ef0*/  VIADD R37, R21, 0x1e00 ;  /* 0x00001e0015257836 */ /* 0x000fe20000000000 */
[----:B------:R-:W5:Y:S01]  /*1f00*/  LDG.E R14, desc[UR6][R14.64] ;  /* 0x000000060e0e7981 */ /* 0x000f62000c1e1900 */
[----:B-1----:R-:W-:-:S04]  /*1f10*/  IMAD.WIDE.U32 R4, R35, 0x4, R2 ;  /* 0x0000000423047825 */ /* 0x002fc800078e0002 */
[----:B------:R-:W-:Y:S02]  /*1f20*/  IMAD.WIDE.U32 R6, R37, 0x4, R2 ;  /* 0x0000000425067825 */ /* 0x000fe400078e0002 */
[----:B------:R-:W5:Y:S04]  /*1f30*/  LDG.E R4, desc[UR6][R4.64] ;  /* 0x0000000604047981 */ /* 0x000f68000c1e1900 */
[----:B------:R0:W5:Y:S01]  /*1f40*/  LDG.E R6, desc[UR6][R6.64] ;  /* 0x0000000606067981 */ /* 0x000162000c1e1900 */
[----:B------:R-:W-:Y:S02]  /*1f50*/  VIADD R23, R23, 0x10 ;  /* 0x0000001017177836 */ /* 0x000fe40000000000 */
[----:B------:R-:W-:Y:S02]  /*1f60*/  VIADD R22, R22, 0x2000 ;  /* 0x0000200016167836 */ /* 0x000fe40000000000 */
[----:B------:R-:W-:Y:S01]  /*1f70*/  VIADD R21, R21, 0x2000 ;  /* 0x0000200015157836 */ /* 0x000fe20000000000 */
[----:B--2---:R-:W-:-:S02]  /*1f80*/  LOP3.LUT R19, R19, 0x1, RZ, 0xc0, !PT ;  /* 0x0000000113137812 */ /* 0x004fc400078ec0ff */
[----:B---3--:R-:W-:-:S04]  /*1f90*/  LOP3.LUT R25, R25, 0x1, RZ, 0xc0, !PT ;  /* 0x0000000119197812 */ /* 0x008fc800078ec0ff */
[----:B------:R-:W-:Y:S02]  /*1fa0*/  IADD3 R16, P2, P3, R25, R16, R19 ;  /* 0x0000001019107210 */ /* 0x000fe40007b5e013 */
[----:B----4-:R-:W-:Y:S02]  /*1fb0*/  LOP3.LUT R24, R24, 0x1, RZ, 0xc0, !PT ;  /* 0x0000000118187812 */ /* 0x010fe400078ec0ff */
[----:B-----5:R-:W-:-:S04]  /*1fc0*/  LOP3.LUT R11, R26, 0x1, RZ, 0xc0, !PT ;  /* 0x000000011a0b7812 */ /* 0x020fc800078ec0ff */
[----:B------:R-:W-:Y:S02]  /*1fd0*/  IADD3 R11, P0, P1, R11, R16, R24 ;  /* 0x000000100b0b7210 */ /* 0x000fe4000791e018 */
[----:B------:R-:W-:Y:S02]  /*1fe0*/  IADD3.X R18, PT, PT, RZ, R18, RZ, P2, P3 ;  /* 0x00000012ff127210 */ /* 0x000fe400017e64ff */
[----:B------:R-:W-:Y:S02]  /*1ff0*/  LOP3.LUT R16, R29, 0x1, RZ, 0xc0, !PT ;  /* 0x000000011d107812 */ /* 0x000fe400078ec0ff */
[----:B------:R-:W-:Y:S02]  /*2000*/  LOP3.LUT R9, R28, 0x1, RZ, 0xc0, !PT ;  /* 0x000000011c097812 */ /* 0x000fe400078ec0ff */
[----:B------:R-:W-:Y:S02]  /*2010*/  IADD3.X R18, PT, PT, RZ, R18, RZ, P0, P1 ;  /* 0x00000012ff127210 */ /* 0x000fe400007e24ff */
[----:B------:R-:W-:-:S02]  /*2020*/  IADD3 R9, P4, P5, R9, R11, R16 ;  /* 0x0000000b09097210 */ /* 0x000fc40007d9e010 */
[----:B------:R-:W-:Y:S02]  /*2030*/  LOP3.LUT R16, R27, 0x1, RZ, 0xc0, !PT ;  /* 0x000000011b107812 */ /* 0x000fe400078ec0ff */
[----:B0-----:R-:W-:Y:S02]  /*2040*/  LOP3.LUT R7, R30, 0x1, RZ, 0xc0, !PT ;  /* 0x000000011e077812 */ /* 0x001fe400078ec0ff */
[----:B------:R-:W-:Y:S02]  /*2050*/  IADD3.X R18, PT, PT, RZ, R18, RZ, P4, P5 ;  /* 0x00000012ff127210 */ /* 0x000fe400027ea4ff */
[----:B------:R-:W-:Y:S02]  /*2060*/  IADD3 R7, P3, P2, R7, R9, R16 ;  /* 0x0000000907077210 */ /* 0x000fe40007a7e010 */
[----:B------:R-:W-:Y:S02]  /*2070*/  LOP3.LUT R5, R32, 0x1, RZ, 0xc0, !PT ;  /* 0x0000000120057812 */ /* 0x000fe400078ec0ff */
[----:B------:R-:W-:-:S02]  /*2080*/  LOP3.LUT R16, R33, 0x1, RZ, 0xc0, !PT ;  /* 0x0000000121107812 */ /* 0x000fc400078ec0ff */
[----:B------:R-:W-:Y:S02]  /*2090*/  IADD3.X R18, PT, PT, RZ, R18, RZ, P3, P2 ;  /* 0x00000012ff127210 */ /* 0x000fe40001fe44ff */
[----:B------:R-:W-:Y:S02]  /*20a0*/  IADD3 R16, P1, P0, R16, R7, R5 ;  /* 0x0000000710107210 */ /* 0x000fe4000783e005 */
[----:B------:R-:W-:Y:S02]  /*20b0*/  LOP3.LUT R10, R10, 0x1, RZ, 0xc0, !PT ;  /* 0x000000010a0a7812 */ /* 0x000fe400078ec0ff */
[----:B------:R-:W-:Y:S02]  /*20c0*/  IADD3.X R18, PT, PT, RZ, R18, RZ, P1, P0 ;  /* 0x00000012ff127210 */ /* 0x000fe40000fe04ff */
[----:B------:R-:W-:Y:S02]  /*20d0*/  LOP3.LUT R5, R8, 0x1, RZ, 0xc0, !PT ;  /* 0x0000000108057812 */ /* 0x000fe400078ec0ff */
[----:B------:R-:W-:-:S02]  /*20e0*/  ISETP.NE.AND P0, PT, R23, RZ, PT ;  /* 0x000000ff1700720c */ /* 0x000fc40003f05270 */
        /* <DEDUP_REMOVED lines=12> */
.L_x_175:
[----:B------:R-:W-:-:S07]  /*21b0*/  VIADD R22, R22, 0xfffff000 ;  /* 0xfffff00016167836 */ /* 0x000fce0000000000 */
.L_x_174:
[----:B------:R-:W-:Y:S05]  /*21c0*/  BSYNC.RECONVERGENT B2 ;  /* 0x0000000000027941 */ /* 0x000fea0003800200 */
.L_x_173:
        /* <DEDUP_REMOVED lines=49> */
.L_x_178:
[----:B------:R-:W-:Y:S05]  /*24e0*/  BSYNC.RECONVERGENT B2 ;  /* 0x0000000000027941 */ /* 0x000fea0003800200 */
.L_x_177:
        /* <DEDUP_REMOVED lines=28> */
.L_x_180:
[----:B------:R-:W-:Y:S05]  /*26b0*/  BSYNC.RECONVERGENT B2 ;  /* 0x0000000000027941 */ /* 0x000fea0003800200 */
.L_x_179:
[----:B------:R-:W-:Y:S05]  /*26c0*/  @!P1 BRA `(.L_x_172) ;  /* 0x0000000000309947 */ /* 0x000fea0003800000 */
[----:B------:R-:W0:Y:S01]  /*26d0*/  LDC.64 R4, c[0x0][0x380] ;  /* 0x0000e000ff047b82 */ /* 0x000e220000000a00 */
[----:B------:R-:W-:Y:S02]  /*26e0*/  IMAD.IADD R17, R22, 0x1, R17 ;  /* 0x0000000116117824 */ /* 0x000fe400078e0211 */
[----:B------:R-:W-:-:S07]  /*26f0*/  IMAD.MOV R6, RZ, RZ, -R20 ;  /* 0x000000ffff067224 */ /* 0x000fce00078e0a14 */
.L_x_181:
        /* <DEDUP_REMOVED lines=9> */
.L_x_172:
[----:B------:R-:W-:Y:S05]  /*2790*/  BSYNC.RECONVERGENT B1 ;  /* 0x0000000000017941 */ /* 0x000fea0003800200 */
.L_x_170:
        /* <DEDUP_REMOVED lines=29> */
[----:B------:R-:W-:Y:S02]  /*2970*/  @!P2 MOV R7, 0x400 ;  /* 0x000004000007a802 */ /* 0x000fe40000000f00 */
[----:B-1----:R-:W-:Y:S01]  /*2980*/  SEL R3, R3, RZ, !P1 ;  /* 0x000000ff03037207 */ /* 0x002fe20004800000 */
[----:B------:R-:W0:Y:S01]  /*2990*/  SHFL.DOWN PT, R2, R5, 0x10, 0x1f ;  /* 0x0a001f0005027f89 */ /* 0x000e2200000e0000 */
[----:B------:R-:W-:Y:S02]  /*29a0*/  ISETP.GT.AND P1, PT, R9, 0xf, PT ;  /* 0x0000000f0900780c */ /* 0x000fe40003f24270 */
[----:B--2---:R-:W-:Y:S01]  /*29b0*/  @!P2 LEA R7, R8, R7, 0x18 ;  /* 0x000000070807a211 */ /* 0x004fe200078ec0ff */
[----:B------:R-:W-:Y:S01]  /*29c0*/  IMAD.X R4, R3, 0x1, R6, P0 ;  /* 0x0000000103047824 */ /* 0x000fe200000e0606 */
[----:B------:R-:W-:-:S04]  /*29d0*/  @!P2 SHF.R.U32.HI R6, RZ, 0x2, R0 ;  /* 0x00000002ff06a819 */ /* 0x000fc80000011600 */
        /* <DEDUP_REMOVED lines=38> */
.L_x_168:
[----:B------:R-:W-:Y:S05]  /*2c40*/  BSYNC.RECONVERGENT B0 ;  /* 0x0000000000007941 */ /* 0x000fea0003800200 */
.L_x_153:
[----:B------:R-:W-:Y:S05]  /*2c50*/  @P0 EXIT ;  /* 0x000000000000094d */ /* 0x000fea0003800000 */
[----:B------:R-:W0:Y:S01]  /*2c60*/  LDCU.64 UR4, c[0x0][0x3a0] ;  /* 0x00007400ff0477ac */ /* 0x000e220008000a00 */
[----:B------:R-:W3:Y:S01]  /*2c70*/  LDC.64 R4, c[0x0][0x390] ;  /* 0x0000e400ff047b82 */ /* 0x000ee20000000a00 */
[----:B012---:R-:W-:-:S04]  /*2c80*/  IADD3 R2, P0, PT, R2, UR4, RZ ;  /* 0x0000000402027c10 */ /* 0x007fc8000ff1e0ff */
[----:B------:R-:W-:-:S05]  /*2c90*/  IADD3.X R3, PT, PT, R3, UR5, RZ, P0, !PT ;  /* 0x0000000503037c10 */ /* 0x000fca00087fe4ff */
[----:B---3--:R-:W-:Y:S01]  /*2ca0*/  STG.E.64 desc[UR6][R4.64], R2 ;  /* 0x0000000204007986 */ /* 0x008fe2000c101b06 */
[----:B------:R-:W-:Y:S05]  /*2cb0*/  EXIT ;  /* 0x000000000000794d */ /* 0x000fea0003800000 */
.L_x_182:
        /* <DEDUP_REMOVED lines=12> */
.L_x_190:


//--------------------- .text._ZN3cub18CUB_300001_SM_10006detail11EmptyKernelIvEEvv --------------------------
	.section	.text._ZN3cub18CUB_300001_SM_10006detail11EmptyKernelIvEEvv,"ax",@progbits
	.align	128
        .global         _ZN3cub18CUB_300001_SM_10006detail11EmptyKernelIvEEvv
        .type           _ZN3cub18CUB_300001_SM_10006detail11EmptyKernelIvEEvv,@function
        .size           _ZN3cub18CUB_300001_SM_10006detail11EmptyKernelIvEEvv,(.L_x_191 - _ZN3cub18CUB_300001_SM_10006detail11EmptyKernelIvEEvv)
        .other          _ZN3cub18CUB_300001_SM_10006detail11EmptyKernelIvEEvv,@"STO_CUDA_ENTRY STV_DEFAULT"
_ZN3cub18CUB_300001_SM_10006detail11EmptyKernelIvEEvv:
.text._ZN3cub18CUB_300001_SM_10006detail11EmptyKernelIvEEvv:
[----:B------:R-:W-:Y:S01]  /*0000*/  LDC R1, c[0x0][0x37c] ;  /* 0x0000df00ff017b82 */ /* 0x000fe20000000800 */
[----:B------:R-:W-:Y:S05]  /*0010*/  EXIT ;  /* 0x000000000000794d */ /* 0x000fea0003800000 */
.L_x_183:
        /* <DEDUP_REMOVED lines=14> */
.L_x_191:


//--------------------- .nv.shared.reserved.0     --------------------------
	.section	.nv.shared.reserved.0,"aw",@nobits
	.weak		__nv_reservedSMEM_offset_0_alias
	.size		__nv_reservedSMEM_offset_0_alias, 0, 64
	.other		__nv_reservedSMEM_offset_0_alias,@"STO_CUDA_RESERVED_SHARED STV_DEFAULT"
__nv_reservedSMEM_offset_0_alias:
	.zero		0
	.zero		64


//--------------------- .nv.global                --------------------------
	.section	.nv.global,"aw",@nobits
.nv.global:
	.type		_ZN30_INTERNAL_48751606_4_k_cu_main6thrust24THRUST_300001_SM_1000_NS12placeholders2_8E,@object
	.size		_ZN30_INTERNAL_48751606_4_k_cu_main6thrust24THRUST_300001_SM_1000_NS12placeholders2_8E,(_ZN30_INTERNAL_48751606_4_k_cu_main4cuda3std3__432_GLOBAL__N__48751606_4_k_cu_main6ignoreE - _ZN30_INTERNAL_48751606_4_k_cu_main6thrust24THRUST_300001_SM_1000_NS12placeholders2_8E)
_ZN30_INTERNAL_48751606_4_k_cu_main6thrust24THRUST_300001_SM_1000_NS12placeholders2_8E:
	.zero		1
	.type		_ZN30_INTERNAL_48751606_4_k_cu_main4cuda3std3__432_GLOBAL__N__48751606_4_k_cu_main6ignoreE,@object
	.size		_ZN30_INTERNAL_48751606_4_k_cu_main4cuda3std3__432_GLOBAL__N__48751606_4_k_cu_main6ignoreE,(_ZN30_INTERNAL_48751606_4_k_cu_main4cuda3std6ranges3__45__cpo4dataE - _ZN30_INTERNAL_48751606_4_k_cu_main4cuda3std3__432_GLOBAL__N__48751606_4_k_cu_main6ignoreE)
_ZN30_INTERNAL_48751606_4_k_cu_main4cuda3std3__432_GLOBAL__N__48751606_4_k_cu_main6ignoreE:
	.zero		1
	.type		_ZN30_INTERNAL_48751606_4_k_cu_main4cuda3std6ranges3__45__cpo4dataE,@object
	.size		_ZN30_INTERNAL_48751606_4_k_cu_main4cuda3std6ranges3__45__cpo4dataE,(_ZN30_INTERNAL_48751606_4_k_cu_main6thrust24THRUST_300001_SM_1000_NS6system3cpp3parE - _ZN30_INTERNAL_48751606_4_k_cu_main4cuda3std6ranges3__45__cpo4dataE)
_ZN30_INTERNAL_48751606_4_k_cu_main4cuda3std6ranges3__45__cpo4dataE:
	.zero		1
	.type		_ZN30_INTERNAL_48751606_4_k_cu_main6thrust24THRUST_300001_SM_1000_NS6system3cpp3parE,@object
	.size		_ZN30_INTERNAL_48751606_4_k_cu_main6thrust24THRUST_300001_SM_1000_NS6system3cpp3parE,(_ZN30_INTERNAL_48751606_4_k_cu_main4cuda3std3__45__cpo5beginE - _ZN30_INTERNAL_48751606_4_k_cu_main6thrust24THRUST_300001_SM_1000_NS6system3cpp3parE)
_ZN30_INTERNAL_48751606_4_k_cu_main6thrust24THRUST_300001_SM_1000_NS6system3cpp3parE:
	.zero		1
	.type		_ZN30_INTERNAL_48751606_4_k_cu_main4cuda3std3__45__cpo5beginE,@object
	.size		_ZN30_INTERNAL_48751606_4_k_cu_main4cuda3std3__45__cpo5beginE,(_ZN30_INTERNAL_48751606_4_k_cu_main4cuda3std6ranges3__45__cpo5beginE - _ZN30_INTERNAL_48751606_4_k_cu_main4cuda3std3__45__cpo5beginE)
_ZN30_INTERNAL_48751606_4_k_cu_main4cuda3std3__45__cpo5beginE:
	.zero		1
	.type		_ZN30_INTERNAL_48751606_4_k_cu_main4cuda3std6ranges3__45__cpo5beginE,@object
	.size		_ZN30_INTERNAL_48751606_4_k_cu_main4cuda3std6ranges3__45__cpo5beginE,(_ZN30_INTERNAL_48751606_4_k_cu_main6thrust24THRUST_300001_SM_1000_NS6deviceE - _ZN30_INTERNAL_48751606_4_k_cu_main4cuda3std6ranges3__45__cpo5beginE)
_ZN30_INTERNAL_48751606_4_k_cu_main4cuda3std6ranges3__45__cpo5beginE:
	.zero		1
	.type		_ZN30_INTERNAL_48751606_4_k_cu_main6thrust24THRUST_300001_SM_1000_NS6deviceE,@object
	.size		_ZN30_INTERNAL_48751606_4_k_cu_main6thrust24THRUST_300001_SM_1000_NS6deviceE,(_ZN30_INTERNAL_48751606_4_k_cu_main4cuda3std3__47nulloptE - _ZN30_INTERNAL_48751606_4_k_cu_main6thrust24THRUST_300001_SM_1000_NS6deviceE)
_ZN30_INTERNAL_48751606_4_k_cu_main6thrust24THRUST_300001_SM_1000_NS6deviceE:
	.zero		1
	.type		_ZN30_INTERNAL_48751606_4_k_cu_main4cuda3std3__47nulloptE,@object
	.size		_ZN30_INTERNAL_48751606_4_k_cu_main4cuda3std3__47nulloptE,(_ZN30_INTERNAL_48751606_4_k_cu_main4cuda3std6ranges3__45__cpo8distanceE - _ZN30_INTERNAL_48751606_4_k_cu_main4cuda3std3__47nulloptE)
_ZN30_INTERNAL_48751606_4_k_cu_main4cuda3std3__47nulloptE:
	.zero		1
	.type		_ZN30_INTERNAL_48751606_4_k_cu_main4cuda3std6ranges3__45__cpo8distanceE,@object
	.size		_ZN30_INTERNAL_48751606_4_k_cu_main4cuda3std6ranges3__45__cpo8distanceE,(_ZN30_INTERNAL_48751606_4_k_cu_main6thrust24THRUST_300001_SM_1000_NS12placeholders2_4E - _ZN30_INTERNAL_48751606_4_k_cu_main4cuda3std6ranges3__45__cpo8distanceE)
_ZN30_INTERNAL_48751606_4_k_cu_main4cuda3std6ranges3__45__cpo8distanceE:
	.zero		1
	.type		_ZN30_INTERNAL_48751606_4_k_cu_main6thrust24THRUST_300001_SM_1000_NS12placeholders2_4E,@object
	.size		_ZN30_INTERNAL_48751606_4_k_cu_main6thrust24THRUST_300001_SM_1000_NS12placeholders2_4E,(_ZN30_INTERNAL_48751606_4_k_cu_main4cuda3std3__45__cpo6rbeginE - _ZN30_INTERNAL_48751606_4_k_cu_main6thrust24THRUST_300001_SM_1000_NS12placeholders2_4E)
_ZN30_INTERNAL_48751606_4_k_cu_main6thrust24THRUST_300001_SM_1000_NS12placeholders2_4E:
	.zero		1
	.type		_ZN30_INTERNAL_48751606_4_k_cu_main4cuda3std3__45__cpo6rbeginE,@object
	.size		_ZN30_INTERNAL_48751606_4_k_cu_main4cuda3std3__45__cpo6rbeginE,(_ZN30_INTERNAL_48751606_4_k_cu_main4cuda3std6ranges3__45__cpo7advanceE - _ZN30_INTERNAL_48751606_4_k_cu_main4cuda3std3__45__cpo6rbeginE)
_ZN30_INTERNAL_48751606_4_k_cu_main4cuda3std3__45__cpo6rbeginE:
	.zero		1
	.type		_ZN30_INTERNAL_48751606_4_k_cu_main4cuda3std6ranges3__45__cpo7advanceE,@object
	.size		_ZN30_INTERNAL_48751606_4_k_cu_main4cuda3std6ranges3__45__cpo7advanceE,(_ZN30_INTERNAL_48751606_4_k_cu_main6thrust24THRUST_300001_SM_1000_NS12placeholders3_10E - _ZN30_INTERNAL_48751606_4_k_cu_main4cuda3std6ranges3__45__cpo7advanceE)
_ZN30_INTERNAL_48751606_4_k_cu_main4cuda3std6ranges3__45__cpo7advanceE:
	.zero		1
	.type		_ZN30_INTERNAL_48751606_4_k_cu_main6thrust24THRUST_300001_SM_1000_NS12placeholders3_10E,@object
	.size		_ZN30_INTERNAL_48751606_4_k_cu_main6thrust24THRUST_300001_SM_1000_NS12placeholders3_10E,(_ZN30_INTERNAL_48751606_4_k_cu_main4cuda3std3__48in_placeE - _ZN30_INTERNAL_48751606_4_k_cu_main6thrust24THRUST_300001_SM_1000_NS12placeholders3_10E)
_ZN30_INTERNAL_48751606_4_k_cu_main6thrust24THRUST_300001_SM_1000_NS12placeholders3_10E:
	.zero		1
	.type		_ZN30_INTERNAL_48751606_4_k_cu_main4cuda3std3__48in_placeE,@object
	.size		_ZN30_INTERNAL_48751606_4_k_cu_main4cuda3std3__48in_placeE,(_ZN30_INTERNAL_48751606_4_k_cu_main4cuda3std6ranges3__45__cpo4sizeE - _ZN30_INTERNAL_48751606_4_k_cu_main4cuda3std3__48in_placeE)
_ZN30_INTERNAL_48751606_4_k_cu_main4cuda3std3__48in_placeE:
	.zero		1
	.type		_ZN30_INTERNAL_48751606_4_k_cu_main4cuda3std6ranges3__45__cpo4sizeE,@object
	.size		_ZN30_INTERNAL_48751606_4_k_cu_main4cuda3std6ranges3__45__cpo4sizeE,(_ZN30_INTERNAL_48751606_4_k_cu_main6thrust24THRUST_300001_SM_1000_NS12placeholders2_2E - _ZN30_INTERNAL_48751606_4_k_cu_main4cuda3std6ranges3__45__cpo4sizeE)
_ZN30_INTERNAL_48751606_4_k_cu_main4cuda3std6ranges3__45__cpo4sizeE:
	.zero		1
	.type		_ZN30_INTERNAL_48751606_4_k_cu_main6thrust24THRUST_300001_SM_1000_NS12placeholders2_2E,@object
	.size		_ZN30_INTERNAL_48751606_4_k_cu_main6thrust24THRUST_300001_SM_1000_NS12placeholders2_2E,(_ZN30_INTERNAL_48751606_4_k_cu_main4cuda3std3__45__cpo6cbeginE - _ZN30_INTERNAL_48751606_4_k_cu_main6thrust24THRUST_300001_SM_1000_NS12placeholders2_2E)
_ZN30_INTERNAL_48751606_4_k_cu_main6thrust24THRUST_300001_SM_1000_NS12placeholders2_2E:
	.zero		1
	.type		_ZN30_INTERNAL_48751606_4_k_cu_main4cuda3std3__45__cpo6cbeginE,@object
	.size		_ZN30_INTERNAL_48751606_4_k_cu_main4cuda3std3__45__cpo6cbeginE,(_ZN30_INTERNAL_48751606_4_k_cu_main4cuda3std6ranges3__45__cpo6cbeginE - _ZN30_INTERNAL_48751606_4_k_cu_main4cuda3std3__45__cpo6cbeginE)
_ZN30_INTERNAL_48751606_4_k_cu_main4cuda3std3__45__cpo6cbeginE:
	.zero		1
	.type		_ZN30_INTERNAL_48751606_4_k_cu_main4cuda3std6ranges3__45__cpo6cbeginE,@object
	.size		_ZN30_INTERNAL_48751606_4_k_cu_main4cuda3std6ranges3__45__cpo6cbeginE,(_ZN30_INTERNAL_48751606_4_k_cu_main6thrust24THRUST_300001_SM_1000_NS12placeholders2_6E - _ZN30_INTERNAL_48751606_4_k_cu_main4cuda3std6ranges3__45__cpo6cbeginE)
_ZN30_INTERNAL_48751606_4_k_cu_main4cuda3std6ranges3__45__cpo6cbeginE:
	.zero		1
	.type		_ZN30_INTERNAL_48751606_4_k_cu_main6thrust24THRUST_300001_SM_1000_NS12placeholders2_6E,@object
	.size		_ZN30_INTERNAL_48751606_4_k_cu_main6thrust24THRUST_300001_SM_1000_NS12placeholders2_6E,(_ZN30_INTERNAL_48751606_4_k_cu_main4cuda3std3__45__cpo7crbeginE - _ZN30_INTERNAL_48751606_4_k_cu_main6thrust24THRUST_300001_SM_1000_NS12placeholders2_6E)
_ZN30_INTERNAL_48751606_4_k_cu_main6thrust24THRUST_300001_SM_1000_NS12placeholders2_6E:
	.zero		1
	.type		_ZN30_INTERNAL_48751606_4_k_cu_main4cuda3std3__45__cpo7crbeginE,@object
	.size		_ZN30_INTERNAL_48751606_4_k_cu_main4cuda3std3__45__cpo7crbeginE,(_ZN30_INTERNAL_48751606_4_k_cu_main4cuda3std6ranges3__45__cpo4nextE - _ZN30_INTERNAL_48751606_4_k_cu_main4cuda3std3__45__cpo7crbeginE)
_ZN30_INTERNAL_48751606_4_k_cu_main4cuda3std3__45__cpo7crbeginE:
	.zero		1
	.type		_ZN30_INTERNAL_48751606_4_k_cu_main4cuda3std6ranges3__45__cpo4nextE,@object
	.size		_ZN30_INTERNAL_48751606_4_k_cu_main4cuda3std6ranges3__45__cpo4nextE,(_ZN30_INTERNAL_48751606_4_k_cu_main4cuda3std6ranges3__45__cpo4swapE - _ZN30_INTERNAL_48751606_4_k_cu_main4cuda3std6ranges3__45__cpo4nextE)
_ZN30_INTERNAL_48751606_4_k_cu_main4cuda3std6ranges3__45__cpo4nextE:
	.zero		1
	.type		_ZN30_INTERNAL_48751606_4_k_cu_main4cuda3std6ranges3__45__cpo4swapE,@object
	.size		_ZN30_INTERNAL_48751606_4_k_cu_main4cuda3std6ranges3__45__cpo4swapE,(_ZN30_INTERNAL_48751606_4_k_cu_main6thrust24THRUST_300001_SM_1000_NS8cuda_cub10par_nosyncE - _ZN30_INTERNAL_48751606_4_k_cu_main4cuda3std6ranges3__45__cpo4swapE)
_ZN30_INTERNAL_48751606_4_k_cu_main4cuda3std6ranges3__45__cpo4swapE:
	.zero		1
	.type		_ZN30_INTERNAL_48751606_4_k_cu_main6thrust24THRUST_300001_SM_1000_NS8cuda_cub10par_nosyncE,@object
	.size		_ZN30_INTERNAL_48751606_4_k_cu_main6thrust24THRUST_300001_SM_1000_NS8cuda_cub10par_nosyncE,(_ZN30_INTERNAL_48751606_4_k_cu_main6thrust24THRUST_300001_SM_1000_NS3seqE - _ZN30_INTERNAL_48751606_4_k_cu_main6thrust24THRUST_300001_SM_1000_NS8cuda_cub10par_nosyncE)
_ZN30_INTERNAL_48751606_4_k_cu_main6thrust24THRUST_300001_SM_1000_NS8cuda_cub10par_nosyncE:
	.zero		1
	.type		_ZN30_INTERNAL_48751606_4_k_cu_main6thrust24THRUST_300001_SM_1000_NS3seqE,@object
	.size		_ZN30_INTERNAL_48751606_4_k_cu_main6thrust24THRUST_300001_SM_1000_NS3seqE,(_ZN30_INTERNAL_48751606_4_k_cu_main4cuda3std3__420unreachable_sentinelE - _ZN30_INTERNAL_48751606_4_k_cu_main6thrust24THRUST_300001_SM_1000_NS3seqE)
_ZN30_INTERNAL_48751606_4_k_cu_main6thrust24THRUST_300001_SM_1000_NS3seqE:
	.zero		1
	.type		_ZN30_INTERNAL_48751606_4_k_cu_main4cuda3std3__420unreachable_sentinelE,@object
	.size		_ZN30_INTERNAL_48751606_4_k_cu_main4cuda3std3__420unreachable_sentinelE,(_ZN30_INTERNAL_48751606_4_k_cu_main4cuda3std6ranges3__45__cpo5ssizeE - _ZN30_INTERNAL_48751606_4_k_cu_main4cuda3std3__420unreachable_sentinelE)
_ZN30_INTERNAL_48751606_4_k_cu_main4cuda3std3__420unreachable_sentinelE:
	.zero		1
	.type		_ZN30_INTERNAL_48751606_4_k_cu_main4cuda3std6ranges3__45__cpo5ssizeE,@object
	.size		_ZN30_INTERNAL_48751606_4_k_cu_main4cuda3std6ranges3__45__cpo5ssizeE,(_ZN30_INTERNAL_48751606_4_k_cu_main6thrust24THRUST_300001_SM_1000_NS12placeholders2_3E - _ZN30_INTERNAL_48751606_4_k_cu_main4cuda3std6ranges3__45__cpo5ssizeE)
_ZN30_INTERNAL_48751606_4_k_cu_main4cuda3std6ranges3__45__cpo5ssizeE:
	.zero		1
	.type		_ZN30_INTERNAL_48751606_4_k_cu_main6thrust24THRUST_300001_SM_1000_NS12placeholders2_3E,@object
	.size		_ZN30_INTERNAL_48751606_4_k_cu_main6thrust24THRUST_300001_SM_1000_NS12placeholders2_3E,(_ZN30_INTERNAL_48751606_4_k_cu_main4cuda3std3__45__cpo4cendE - _ZN30_INTERNAL_48751606_4_k_cu_main6thrust24THRUST_300001_SM_1000_NS12placeholders2_3E)
_ZN30_INTERNAL_48751606_4_k_cu_main6thrust24THRUST_300001_SM_1000_NS12placeholders2_3E:
	.zero		1
	.type		_ZN30_INTERNAL_48751606_4_k_cu_main4cuda3std3__45__cpo4cendE,@object
	.size		_ZN30_INTERNAL_48751606_4_k_cu_main4cuda3std3__45__cpo4cendE,(_ZN30_INTERNAL_48751606_4_k_cu_main4cuda3std6ranges3__45__cpo4cendE - _ZN30_INTERNAL_48751606_4_k_cu_main4cuda3std3__45__cpo4cendE)
_ZN30_INTERNAL_48751606_4_k_cu_main4cuda3std3__45__cpo4cendE:
	.zero		1
	.type		_ZN30_INTERNAL_48751606_4_k_cu_main4cuda3std6ranges3__45__cpo4cendE,@object
	.size		_ZN30_INTERNAL_48751606_4_k_cu_main4cuda3std6ranges3__45__cpo4cendE,(_ZN30_INTERNAL_48751606_4_k_cu_main6thrust24THRUST_300001_SM_1000_NS12placeholders2_7E - _ZN30_INTERNAL_48751606_4_k_cu_main4cuda3std6ranges3__45__cpo4cendE)
_ZN30_INTERNAL_48751606_4_k_cu_main4cuda3std6ranges3__45__cpo4cendE:
	.zero		1
	.type		_ZN30_INTERNAL_48751606_4_k_cu_main6thrust24THRUST_300001_SM_1000_NS12placeholders2_7E,@object
	.size		_ZN30_INTERNAL_48751606_4_k_cu_main6thrust24THRUST_300001_SM_1000_NS12placeholders2_7E,(_ZN30_INTERNAL_48751606_4_k_cu_main4cuda3std3__45__cpo5crendE - _ZN30_INTERNAL_48751606_4_k_cu_main6thrust24THRUST_300001_SM_1000_NS12placeholders2_7E)
_ZN30_INTERNAL_48751606_4_k_cu_main6thrust24THRUST_300001_SM_1000_NS12placeholders2_7E:
	.zero		1
	.type		_ZN30_INTERNAL_48751606_4_k_cu_main4cuda3std3__45__cpo5crendE,@object
	.size		_ZN30_INTERNAL_48751606_4_k_cu_main4cuda3std3__45__cpo5crendE,(_ZN30_INTERNAL_48751606_4_k_cu_main4cuda3std6ranges3__45__cpo4prevE - _ZN30_INTERNAL_48751606_4_k_cu_main4cuda3std3__45__cpo5crendE)
_ZN30_INTERNAL_48751606_4_k_cu_main4cuda3std3__45__cpo5crendE:
	.zero		1
	.type		_ZN30_INTERNAL_48751606_4_k_cu_main4cuda3std6ranges3__45__cpo4prevE,@object
	.size		_ZN30_INTERNAL_48751606_4_k_cu_main4cuda3std6ranges3__45__cpo4prevE,(_ZN30_INTERNAL_48751606_4_k_cu_main4cuda3std6ranges3__45__cpo9iter_moveE - _ZN30_INTERNAL_48751606_4_k_cu_main4cuda3std6ranges3__45__cpo4prevE)
_ZN30_INTERNAL_48751606_4_k_cu_main4cuda3std6ranges3__45__cpo4prevE:
	.zero		1
	.type		_ZN30_INTERNAL_48751606_4_k_cu_main4cuda3std6ranges3__45__cpo9iter_moveE,@object
	.size		_ZN30_INTERNAL_48751606_4_k_cu_main4cuda3std6ranges3__45__cpo9iter_moveE,(_ZN30_INTERNAL_48751606_4_k_cu_main6thrust24THRUST_300001_SM_1000_NS6system6detail10sequential3seqE - _ZN30_INTERNAL_48751606_4_k_cu_main4cuda3std6ranges3__45__cpo9iter_moveE)
_ZN30_INTERNAL_48751606_4_k_cu_main4cuda3std6ranges3__45__cpo9iter_moveE:
	.zero		1
	.type		_ZN30_INTERNAL_48751606_4_k_cu_main6thrust24THRUST_300001_SM_1000_NS6system6detail10sequential3seqE,@object
	.size		_ZN30_INTERNAL_48751606_4_k_cu_main6thrust24THRUST_300001_SM_1000_NS6system6detail10sequential3seqE,(_ZN30_INTERNAL_48751606_4_k_cu_main6thrust24THRUST_300001_SM_1000_NS12placeholders2_9E - _ZN30_INTERNAL_48751606_4_k_cu_main6thrust24THRUST_300001_SM_1000_NS6system6detail10sequential3seqE)
_ZN30_INTERNAL_48751606_4_k_cu_main6thrust24THRUST_300001_SM_1000_NS6system6detail10sequential3seqE:
	.zero		1
	.type		_ZN30_INTERNAL_48751606_4_k_cu_main6thrust24THRUST_300001_SM_1000_NS12placeholders2_9E,@object
	.size		_ZN30_INTERNAL_48751606_4_k_cu_main6thrust24THRUST_300001_SM_1000_NS12placeholders2_9E,(_ZN30_INTERNAL_48751606_4_k_cu_main4cuda3std3__419piecewise_constructE - _ZN30_INTERNAL_48751606_4_k_cu_main6thrust24THRUST_300001_SM_1000_NS12placeholders2_9E)
_ZN30_INTERNAL_48751606_4_k_cu_main6thrust24THRUST_300001_SM_1000_NS12placeholders2_9E:
	.zero		1
	.type		_ZN30_INTERNAL_48751606_4_k_cu_main4cuda3std3__419piecewise_constructE,@object
	.size		_ZN30_INTERNAL_48751606_4_k_cu_main4cuda3std3__419piecewise_constructE,(_ZN30_INTERNAL_48751606_4_k_cu_main4cuda3std6ranges3__45__cpo5cdataE - _ZN30_INTERNAL_48751606_4_k_cu_main4cuda3std3__419piecewise_constructE)
_ZN30_INTERNAL_48751606_4_k_cu_main4cuda3std3__419piecewise_constructE:
	.zero		1
	.type		_ZN30_INTERNAL_48751606_4_k_cu_main4cuda3std6ranges3__45__cpo5cdataE,@object
	.size		_ZN30_INTERNAL_48751606_4_k_cu_main4cuda3std6ranges3__45__cpo5cdataE,(_ZN30_INTERNAL_48751606_4_k_cu_main6thrust24THRUST_300001_SM_1000_NS12placeholders2_1E - _ZN30_INTERNAL_48751606_4_k_cu_main4cuda3std6ranges3__45__cpo5cdataE)
_ZN30_INTERNAL_48751606_4_k_cu_main4cuda3std6ranges3__45__cpo5cdataE:
	.zero		1
	.type		_ZN30_INTERNAL_48751606_4_k_cu_main6thrust24THRUST_300001_SM_1000_NS12placeholders2_1E,@object
	.size		_ZN30_INTERNAL_48751606_4_k_cu_main6thrust24THRUST_300001_SM_1000_NS12placeholders2_1E,(_ZN30_INTERNAL_48751606_4_k_cu_main4cuda3std3__45__cpo3endE - _ZN30_INTERNAL_48751606_4_k_cu_main6thrust24THRUST_300001_SM_1000_NS12placeholders2_1E)
_ZN30_INTERNAL_48751606_4_k_cu_main6thrust24THRUST_300001_SM_1000_NS12placeholders2_1E:
	.zero		1
	.type		_ZN30_INTERNAL_48751606_4_k_cu_main4cuda3std3__45__cpo3endE,@object
	.size		_ZN30_INTERNAL_48751606_4_k_cu_main4cuda3std3__45__cpo3endE,(_ZN30_INTERNAL_48751606_4_k_cu_main4cuda3std6ranges3__45__cpo3endE - _ZN30_INTERNAL_48751606_4_k_cu_main4cuda3std3__45__cpo3endE)
_ZN30_INTERNAL_48751606_4_k_cu_main4cuda3std3__45__cpo3endE:
	.zero		1
	.type		_ZN30_INTERNAL_48751606_4_k_cu_main4cuda3std6ranges3__45__cpo3endE,@object
	.size		_ZN30_INTERNAL_48751606_4_k_cu_main4cuda3std6ranges3__45__cpo3endE,(_ZN30_INTERNAL_48751606_4_k_cu_main6thrust24THRUST_300001_SM_1000_NS12placeholders2_5E - _ZN30_INTERNAL_48751606_4_k_cu_main4cuda3std6ranges3__45__cpo3endE)
_ZN30_INTERNAL_48751606_4_k_cu_main4cuda3std6ranges3__45__cpo3endE:
	.zero		1
	.type		_ZN30_INTERNAL_48751606_4_k_cu_main6thrust24THRUST_300001_SM_1000_NS12placeholders2_5E,@object
	.size		_ZN30_INTERNAL_48751606_4_k_cu_main6thrust24THRUST_300001_SM_1000_NS12placeholders2_5E,(_ZN30_INTERNAL_48751606_4_k_cu_main4cuda3std3__45__cpo4rendE - _ZN30_INTERNAL_48751606_4_k_cu_main6thrust24THRUST_300001_SM_1000_NS12placeholders2_5E)
_ZN30_INTERNAL_48751606_4_k_cu_main6thrust24THRUST_300001_SM_1000_NS12placeholders2_5E:
	.zero		1
	.type		_ZN30_INTERNAL_48751606_4_k_cu_main4cuda3std3__45__cpo4rendE,@object
	.size		_ZN30_INTERNAL_48751606_4_k_cu_main4cuda3std3__45__cpo4rendE,(_ZN30_INTERNAL_48751606_4_k_cu_main4cuda3std6ranges3__45__cpo9iter_swapE - _ZN30_INTERNAL_48751606_4_k_cu_main4cuda3std3__45__cpo4rendE)
_ZN30_INTERNAL_48751606_4_k_cu_main4cuda3std3__45__cpo4rendE:
	.zero		1
	.type		_ZN30_INTERNAL_48751606_4_k_cu_main4cuda3std6ranges3__45__cpo9iter_swapE,@object
	.size		_ZN30_INTERNAL_48751606_4_k_cu_main4cuda3std6ranges3__45__cpo9iter_swapE,(_ZN30_INTERNAL_48751606_4_k_cu_main4cuda3std3__48unexpectE - _ZN30_INTERNAL_48751606_4_k_cu_main4cuda3std6ranges3__45__cpo9iter_swapE)
_ZN30_INTERNAL_48751606_4_k_cu_main4cuda3std6ranges3__45__cpo9iter_swapE:
	.zero		1
	.type		_ZN30_INTERNAL_48751606_4_k_cu_main4cuda3std3__48unexpectE,@object
	.size		_ZN30_INTERNAL_48751606_4_k_cu_main4cuda3std3__48unexpectE,(_ZN30_INTERNAL_48751606_4_k_cu_main6thrust24THRUST_300001_SM_1000_NS8cuda_cub3parE - _ZN30_INTERNAL_48751606_4_k_cu_main4cuda3std3__48unexpectE)
_ZN30_INTERNAL_48751606_4_k_cu_main4cuda3std3__48unexpectE:
	.zero		1
	.type		_ZN30_INTERNAL_48751606_4_k_cu_main6thrust24THRUST_300001_SM_1000_NS8cuda_cub3parE,@object
	.size		_ZN30_INTERNAL_48751606_4_k_cu_main6thrust24THRUST_300001_SM_1000_NS8cuda_cub3parE,(.L_29 - _ZN30_INTERNAL_48751606_4_k_cu_main6thrust24THRUST_300001_SM_1000_NS8cuda_cub3parE)
_ZN30_INTERNAL_48751606_4_k_cu_main6thrust24THRUST_300001_SM_1000_NS8cuda_cub3parE:
	.zero		1
.L_29:


//--------------------- .nv.shared._ZN3cub18CUB_300001_SM_10006detail6reduce28DeviceReduceSingleTileKernelINS2_10policy_hubIlyN4cuda3std3__44plusIlEEE10Policy1000EPlSC_iS9_llNS7_10__identityEEEvT0_T1_T2_T3_T4_T6_ --------------------------
	.section	.nv.shared._ZN3cub18CUB_300001_SM_10006detail6reduce28DeviceReduceSingleTileKernelINS2_10policy_hubIlyN4cuda3std3__44plusIlEEE10Policy1000EPlSC_iS9_llNS7_10__identityEEEvT0_T1_T2_T3_T4_T6_,"aw",@nobits
	.sectionflags	@""
	.align	8
.nv.shared._ZN3cub18CUB_300001_SM_10006detail6reduce28DeviceReduceSingleTileKernelINS2_10policy_hubIlyN4cuda3std3__44plusIlEEE10Policy1000EPlSC_iS9_llNS7_10__identityEEEvT0_T1_T2_T3_T4_T6_:
	.zero		1176


//--------------------- .nv.shared._ZN3cub18CUB_300001_SM_10006detail6reduce18DeviceReduceKernelINS2_10policy_hubIlyN4cuda3std3__44plusIlEEE10Policy1000EN6thrust24THRUST_300001_SM_1000_NS18transform_iteratorI6is_oddNSD_6detail15normal_iteratorINSD_10device_ptrIiEEEEllEEyS9_lNS7_10__identityEEEvT0_PT3_T1_NS0_13GridEvenShareISQ_EET2_T4_ --------------------------
	.section	.nv.shared._ZN3cub18CUB_300001_SM_10006detail6reduce18DeviceReduceKernelINS2_10policy_hubIlyN4cuda3std3__44plusIlEEE10Policy1000EN6thrust24THRUST_300001_SM_1000_NS18transform_iteratorI6is_oddNSD_6detail15normal_iteratorINSD_10device_ptrIiEEEEllEEyS9_lNS7_10__identityEEEvT0_PT3_T1_NS0_13GridEvenShareISQ_EET2_T4_,"aw",@nobits
	.sectionflags	@""
	.align	8
.nv.shared._ZN3cub18CUB_300001_SM_10006detail6reduce18DeviceReduceKernelINS2_10policy_hubIlyN4cuda3std3__44plusIlEEE10Policy1000EN6thrust24THRUST_300001_SM_1000_NS18transform_iteratorI6is_oddNSD_6detail15normal_iteratorINSD_10device_ptrIiEEEEllEEyS9_lNS7_10__identityEEEvT0_PT3_T1_NS0_13GridEvenShareISQ_EET2_T4_:
	.zero		1176


//--------------------- .nv.shared._ZN3cub18CUB_300001_SM_10006detail6reduce28DeviceReduceSingleTileKernelINS2_10policy_hubIlyN4cuda3std3__44plusIlEEE10Policy1000EN6thrust24THRUST_300001_SM_1000_NS18transform_iteratorI6is_oddNSD_6detail15normal_iteratorINSD_10device_ptrIiEEEEllEEPlyS9_llNS7_10__identityEEEvT0_T1_T2_T3_T4_T6_ --------------------------
	.section	.nv.shared._ZN3cub18CUB_300001_SM_10006detail6reduce28DeviceReduceSingleTileKernelINS2_10policy_hubIlyN4cuda3std3__44plusIlEEE10Policy1000EN6thrust24THRUST_300001_SM_1000_NS18transform_iteratorI6is_oddNSD_6detail15normal_iteratorINSD_10device_ptrIiEEEEllEEPlyS9_llNS7_10__identityEEEvT0_T1_T2_T3_T4_T6_,"aw",@nobits
	.sectionflags	@""
	.align	8
.nv.shared._ZN3cub18CUB_300001_SM_10006detail6reduce28DeviceReduceSingleTileKernelINS2_10policy_hubIlyN4cuda3std3__44plusIlEEE10Policy1000EN6thrust24THRUST_300001_SM_1000_NS18transform_iteratorI6is_oddNSD_6detail15normal_iteratorINSD_10device_ptrIiEEEEllEEPlyS9_llNS7_10__identityEEEvT0_T1_T2_T3_T4_T6_:
	.zero		1176


//--------------------- .nv.shared._ZN3cub18CUB_300001_SM_10006detail6reduce28DeviceReduceSingleTileKernelINS2_10policy_hubIljN4cuda3std3__44plusIlEEE10Policy1000EPlSC_iS9_llNS7_10__identityEEEvT0_T1_T2_T3_T4_T6_ --------------------------
	.section	.nv.shared._ZN3cub18CUB_300001_SM_10006detail6reduce28DeviceReduceSingleTileKernelINS2_10policy_hubIljN4cuda3std3__44plusIlEEE10Policy1000EPlSC_iS9_llNS7_10__identityEEEvT0_T1_T2_T3_T4_T6_,"aw",@nobits
	.sectionflags	@""
	.align	8
.nv.shared._ZN3cub18CUB_300001_SM_10006detail6reduce28DeviceReduceSingleTileKernelINS2_10policy_hubIljN4cuda3std3__44plusIlEEE10Policy1000EPlSC_iS9_llNS7_10__identityEEEvT0_T1_T2_T3_T4_T6_:
	.zero		1176


//--------------------- .nv.shared._ZN3cub18CUB_300001_SM_10006detail6reduce18DeviceReduceKernelINS2_10policy_hubIljN4cuda3std3__44plusIlEEE10Policy1000EN6thrust24THRUST_300001_SM_1000_NS18transform_iteratorI6is_oddNSD_6detail15normal_iteratorINSD_10device_ptrIiEEEEllEEjS9_lNS7_10__identityEEEvT0_PT3_T1_NS0_13GridEvenShareISQ_EET2_T4_ --------------------------
	.section	.nv.shared._ZN3cub18CUB_300001_SM_10006detail6reduce18DeviceReduceKernelINS2_10policy_hubIljN4cuda3std3__44plusIlEEE10Policy1000EN6thrust24THRUST_300001_SM_1000_NS18transform_iteratorI6is_oddNSD_6detail15normal_iteratorINSD_10device_ptrIiEEEEllEEjS9_lNS7_10__identityEEEvT0_PT3_T1_NS0_13GridEvenShareISQ_EET2_T4_,"aw",@nobits
	.sectionflags	@""
	.align	8
.nv.shared._ZN3cub18CUB_300001_SM_10006detail6reduce18DeviceReduceKernelINS2_10policy_hubIljN4cuda3std3__44plusIlEEE10Policy1000EN6thrust24THRUST_300001_SM_1000_NS18transform_iteratorI6is_oddNSD_6detail15normal_iteratorINSD_10device_ptrIiEEEEllEEjS9_lNS7_10__identityEEEvT0_PT3_T1_NS0_13GridEvenShareISQ_EET2_T4_:
	.zero		1176


//--------------------- .nv.shared._ZN3cub18CUB_300001_SM_10006detail6reduce28DeviceReduceSingleTileKernelINS2_10policy_hubIljN4cuda3std3__44plusIlEEE10Policy1000EN6thrust24THRUST_300001_SM_1000_NS18transform_iteratorI6is_oddNSD_6detail15normal_iteratorINSD_10device_ptrIiEEEEllEEPljS9_llNS7_10__identityEEEvT0_T1_T2_T3_T4_T6_ --------------------------
	.section	.nv.shared._ZN3cub18CUB_300001_SM_10006detail6reduce28DeviceReduceSingleTileKernelINS2_10policy_hubIljN4cuda3std3__44plusIlEEE10Policy1000EN6thrust24THRUST_300001_SM_1000_NS18transform_iteratorI6is_oddNSD_6detail15normal_iteratorINSD_10device_ptrIiEEEEllEEPljS9_llNS7_10__identityEEEvT0_T1_T2_T3_T4_T6_,"aw",@nobits
	.sectionflags	@""
	.align	8
.nv.shared._ZN3cub18CUB_300001_SM_10006detail6reduce28DeviceReduceSingleTileKernelINS2_10policy_hubIljN4cuda3std3__44plusIlEEE10Policy1000EN6thrust24THRUST_300001_SM_1000_NS18transform_iteratorI6is_oddNSD_6detail15normal_iteratorINSD_10device_ptrIiEEEEllEEPljS9_llNS7_10__identityEEEvT0_T1_T2_T3_T4_T6_:
	.zero		1176


//--------------------- .nv.constant0._ZN3cub18CUB_300001_SM_10006detail8for_each13static_kernelINS2_12policy_hub_t12policy_500_tEmN6thrust24THRUST_300001_SM_1000_NS8cuda_cub20__uninitialized_fill7functorINS7_10device_ptrIiEEiEEEEvT0_T1_ --------------------------
	.section	.nv.constant0._ZN3cub18CUB_300001_SM_10006detail8for_each13static_kernelINS2_12policy_hub_t12policy_500_tEmN6thrust24THRUST_300001_SM_1000_NS8cuda_cub20__uninitialized_fill7functorINS7_10device_ptrIiEEiEEEEvT0_T1_,"a",@progbits
	.sectionflags	@""
	.align	4
.nv.constant0._ZN3cub18CUB_300001_SM_10006detail8for_each13static_kernelINS2_12policy_hub_t12policy_500_tEmN6thrust24THRUST_300001_SM_1000_NS8cuda_cub20__uninitialized_fill7functorINS7_10device_ptrIiEEiEEEEvT0_T1_:
	.zero		920


//--------------------- .nv.constant0._ZN3cub18CUB_300001_SM_10006detail6reduce28DeviceReduceSingleTileKernelINS2_10policy_hubIlyN4cuda3std3__44plusIlEEE10Policy1000EPlSC_iS9_llNS7_10__identityEEEvT0_T1_T2_T3_T4_T6_ --------------------------
	.section	.nv.constant0._ZN3cub18CUB_300001_SM_10006detail6reduce28DeviceReduceSingleTileKernelINS2_10policy_hubIlyN4cuda3std3__44plusIlEEE10Policy1000EPlSC_iS9_llNS7_10__identityEEEvT0_T1_T2_T3_T4_T6_,"a",@progbits
	.sectionflags	@""
	.align	4
.nv.constant0._ZN3cub18CUB_300001_SM_10006detail6reduce28DeviceReduceSingleTileKernelINS2_10policy_hubIlyN4cuda3std3__44plusIlEEE10Policy1000EPlSC_iS9_llNS7_10__identityEEEvT0_T1_T2_T3_T4_T6_:
	.zero		929


//--------------------- .nv.constant0._ZN3cub18CUB_300001_SM_10006detail6reduce18DeviceReduceKernelINS2_10policy_hubIlyN4cuda3std3__44plusIlEEE10Policy1000EN6thrust24THRUST_300001_SM_1000_NS18transform_iteratorI6is_oddNSD_6detail15normal_iteratorINSD_10device_ptrIiEEEEllEEyS9_lNS7_10__identityEEEvT0_PT3_T1_NS0_13GridEvenShareISQ_EET2_T4_ --------------------------
	.section	.nv.constant0._ZN3cub18CUB_300001_SM_10006detail6reduce18DeviceReduceKernelINS2_10policy_hubIlyN4cuda3std3__44plusIlEEE10Policy1000EN6thrust24THRUST_300001_SM_1000_NS18transform_iteratorI6is_oddNSD_6detail15normal_iteratorINSD_10device_ptrIiEEEEllEEyS9_lNS7_10__identityEEEvT0_PT3_T1_NS0_13GridEvenShareISQ_EET2_T4_,"a",@progbits
	.sectionflags	@""
	.align	4
.nv.constant0._ZN3cub18CUB_300001_SM_10006detail6reduce18DeviceReduceKernelINS2_10policy_hubIlyN4cuda3std3__44plusIlEEE10Policy1000EN6thrust24THRUST_300001_SM_1000_NS18transform_iteratorI6is_oddNSD_6detail15normal_iteratorINSD_10device_ptrIiEEEEllEEyS9_lNS7_10__identityEEEvT0_PT3_T1_NS0_13GridEvenShareISQ_EET2_T4_:
	.zero		1002


//--------------------- .nv.constant0._ZN3cub18CUB_300001_SM_10006detail6reduce28DeviceReduceSingleTileKernelINS2_10policy_hubIlyN4cuda3std3__44plusIlEEE10Policy1000EN6thrust24THRUST_300001_SM_1000_NS18transform_iteratorI6is_oddNSD_6detail15normal_iteratorINSD_10device_ptrIiEEEEllEEPlyS9_llNS7_10__identityEEEvT0_T1_T2_T3_T4_T6_ --------------------------
	.section	.nv.constant0._ZN3cub18CUB_300001_SM_10006detail6reduce28DeviceReduceSingleTileKernelINS2_10policy_hubIlyN4cuda3std3__44plusIlEEE10Policy1000EN6thrust24THRUST_300001_SM_1000_NS18transform_iteratorI6is_oddNSD_6detail15normal_iteratorINSD_10device_ptrIiEEEEllEEPlyS9_llNS7_10__identityEEEvT0_T1_T2_T3_T4_T6_,"a",@progbits
	.sectionflags	@""
	.align	4
.nv.constant0._ZN3cub18CUB_300001_SM_10006detail6reduce28DeviceReduceSingleTileKernelINS2_10policy_hubIlyN4cuda3std3__44plusIlEEE10Policy1000EN6thrust24THRUST_300001_SM_1000_NS18transform_iteratorI6is_oddNSD_6detail15normal_iteratorINSD_10device_ptrIiEEEEllEEPlyS9_llNS7_10__identityEEEvT0_T1_T2_T3_T4_T6_:
	.zero		945


//--------------------- .nv.constant0._ZN3cub18CUB_300001_SM_10006detail6reduce28DeviceReduceSingleTileKernelINS2_10policy_hubIljN4cuda3std3__44plusIlEEE10Policy1000EPlSC_iS9_llNS7_10__identityEEEvT0_T1_T2_T3_T4_T6_ --------------------------
	.section	.nv.constant0._ZN3cub18CUB_300001_SM_10006detail6reduce28DeviceReduceSingleTileKernelINS2_10policy_hubIljN4cuda3std3__44plusIlEEE10Policy1000EPlSC_iS9_llNS7_10__identityEEEvT0_T1_T2_T3_T4_T6_,"a",@progbits
	.sectionflags	@""
	.align	4
.nv.constant0._ZN3cub18CUB_300001_SM_10006detail6reduce28DeviceReduceSingleTileKernelINS2_10policy_hubIljN4cuda3std3__44plusIlEEE10Policy1000EPlSC_iS9_llNS7_10__identityEEEvT0_T1_T2_T3_T4_T6_:
	.zero		929


//--------------------- .nv.constant0._ZN3cub18CUB_300001_SM_10006detail6reduce18DeviceReduceKernelINS2_10policy_hubIljN4cuda3std3__44plusIlEEE10Policy1000EN6thrust24THRUST_300001_SM_1000_NS18transform_iteratorI6is_oddNSD_6detail15normal_iteratorINSD_10device_ptrIiEEEEllEEjS9_lNS7_10__identityEEEvT0_PT3_T1_NS0_13GridEvenShareISQ_EET2_T4_ --------------------------
	.section	.nv.constant0._ZN3cub18CUB_300001_SM_10006detail6reduce18DeviceReduceKernelINS2_10policy_hubIljN4cuda3std3__44plusIlEEE10Policy1000EN6thrust24THRUST_300001_SM_1000_NS18transform_iteratorI6is_oddNSD_6detail15normal_iteratorINSD_10device_ptrIiEEEEllEEjS9_lNS7_10__identityEEEvT0_PT3_T1_NS0_13GridEvenShareISQ_EET2_T4_,"a",@progbits
	.sectionflags	@""
	.align	4
.nv.constant0._ZN3cub18CUB_300001_SM_10006detail6reduce18DeviceReduceKernelINS2_10policy_hubIljN4cuda3std3__44plusIlEEE10Policy1000EN6thrust24THRUST_300001_SM_1000_NS18transform_iteratorI6is_oddNSD_6detail15normal_iteratorINSD_10device_ptrIiEEEEllEEjS9_lNS7_10__identityEEEvT0_PT3_T1_NS0_13GridEvenShareISQ_EET2_T4_:
	.zero		966


//--------------------- .nv.constant0._ZN3cub18CUB_300001_SM_10006detail6reduce28DeviceReduceSingleTileKernelINS2_10policy_hubIljN4cuda3std3__44plusIlEEE10Policy1000EN6thrust24THRUST_300001_SM_1000_NS18transform_iteratorI6is_oddNSD_6detail15normal_iteratorINSD_10device_ptrIiEEEEllEEPljS9_llNS7_10__identityEEEvT0_T1_T2_T3_T4_T6_ --------------------------
	.section	.nv.constant0._ZN3cub18CUB_300001_SM_10006detail6reduce28DeviceReduceSingleTileKernelINS2_10policy_hubIljN4cuda3std3__44plusIlEEE10Policy1000EN6thrust24THRUST_300001_SM_1000_NS18transform_iteratorI6is_oddNSD_6detail15normal_iteratorINSD_10device_ptrIiEEEEllEEPljS9_llNS7_10__identityEEEvT0_T1_T2_T3_T4_T6_,"a",@progbits
	.sectionflags	@""
	.align	4
.nv.constant0._ZN3cub18CUB_300001_SM_10006detail6reduce28DeviceReduceSingleTileKernelINS2_10policy_hubIljN4cuda3std3__44plusIlEEE10Policy1000EN6thrust24THRUST_300001_SM_1000_NS18transform_iteratorI6is_oddNSD_6detail15normal_iteratorINSD_10device_ptrIiEEEEllEEPljS9_llNS7_10__identityEEEvT0_T1_T2_T3_T4_T6_:
	.zero		937


//--------------------- .nv.constant0._ZN3cub18CUB_300001_SM_10006detail11EmptyKernelIvEEvv --------------------------
	.section	.nv.constant0._ZN3cub18CUB_300001_SM_10006detail11EmptyKernelIvEEvv,"a",@progbits
	.sectionflags	@""
	.align	4
.nv.constant0._ZN3cub18CUB_300001_SM_10006detail11EmptyKernelIvEEvv:
	.zero		896


//--------------------- SYMBOLS --------------------------

	.type		.nv.reservedSmem.offset0,@object
	.size		.nv.reservedSmem.offset0,0x4
	.type		.nv.reservedSmem.cap,@object
	.size		.nv.reservedSmem.cap,0x4
